	.target	sm_80

	.elftype	@"ET_EXEC"


//--------------------- .note.nv.tkinfo           --------------------------
	.section	.note.nv.tkinfo,"",@"SHT_NOTE"
	.sectionflags	@"SHF_NOTE_NV_TKINFO"
	.tkinfo
        /*0018*/ 	.word	0x00000002
        /*0030*/ 	.string	""
        /*0030*/ 	.string	"ptxas"
        /*0030*/ 	.string	"Cuda compilation tools, release 13.0, V13.0.88"
        /*0030*/ 	.string	"Build cuda_13.0.r13.0/compiler.36424714_0"
        /*0030*/ 	.string	"-v  -suppress-debug-info  -lineinfo  -arch sm_80 "



//--------------------- .note.nv.cuinfo           --------------------------
	.section	.note.nv.cuinfo,"",@"SHT_NOTE"
	.sectionflags	@"SHF_NOTE_NV_CUINFO"
        /*0018*/ 	.short	0x0002
        /*001a*/ 	.short	0x0050
        /*001c*/ 	.short	0x0082
	.zero		2


//--------------------- .nv.info                  --------------------------
	.section	.nv.info,"",@"SHT_CUDA_INFO"
	.align	4


	//----- nvinfo : EIATTR_REGCOUNT
	.align		4
        /*0000*/ 	.byte	0x04, 0x2f
        /*0002*/ 	.short	(.L_2 - .L_1)
	.align		4
.L_1:
        /*0004*/ 	.word	index@(attn_fwd)
        /*0008*/ 	.word	0x000000ff


	//----- nvinfo : EIATTR_FRAME_SIZE
	.align		4
.L_2:
        /*000c*/ 	.byte	0x04, 0x11
        /*000e*/ 	.short	(.L_4 - .L_3)
	.align		4
.L_3:
        /*0010*/ 	.word	index@(attn_fwd)
        /*0014*/ 	.word	0x000006b8


	//----- nvinfo : EIATTR_MIN_STACK_SIZE
	.align		4
.L_4:
        /*0018*/ 	.byte	0x04, 0x12
        /*001a*/ 	.short	(.L_6 - .L_5)
	.align		4
.L_5:
        /*001c*/ 	.word	index@(attn_fwd)
        /*0020*/ 	.word	0x000006b8
.L_6:


//--------------------- .nv.info.attn_fwd         --------------------------
	.section	.nv.info.attn_fwd,"",@"SHT_CUDA_INFO"
	.sectionflags	@""
	.align	4


	//----- nvinfo : EIATTR_CUDA_API_VERSION
	.align		4
        /*0000*/ 	.byte	0x04, 0x37
        /*0002*/ 	.short	(.L_8 - .L_7)
.L_7:
        /*0004*/ 	.word	0x00000082


	//----- nvinfo : EIATTR_SW2861232_WAR
	.align		4
.L_8:
        /*0008*/ 	.byte	0x01, 0x35
	.zero		2


	//----- nvinfo : EIATTR_PARAM_CBANK
	.align		4
        /*000c*/ 	.byte	0x04, 0x0a
        /*000e*/ 	.short	(.L_10 - .L_9)
	.align		4
.L_9:
        /*0010*/ 	.word	index@(.nv.constant0.attn_fwd)
        /*0014*/ 	.short	0x0160
        /*0016*/ 	.short	0x0088


	//----- nvinfo : EIATTR_CBANK_PARAM_SIZE
	.align		4
.L_10:
        /*0018*/ 	.byte	0x03, 0x19
        /*001a*/ 	.short	0x0088


	//----- nvinfo : EIATTR_KPARAM_INFO
	.align		4
        /*001c*/ 	.byte	0x04, 0x17
        /*001e*/ 	.short	(.L_12 - .L_11)
.L_11:
        /*0020*/ 	.word	0x00000000
        /*0024*/ 	.short	0x0019
        /*0026*/ 	.short	0x0080
        /*0028*/ 	.byte	0x00, 0xf4, 0x21, 0x00


	//----- nvinfo : EIATTR_KPARAM_INFO
	.align		4
.L_12:
        /*002c*/ 	.byte	0x04, 0x17
        /*002e*/ 	.short	(.L_14 - .L_13)
.L_13:
        /*0030*/ 	.word	0x00000000
        /*0034*/ 	.short	0x0018
        /*0036*/ 	.short	0x0078
        /*0038*/ 	.byte	0x00, 0xf4, 0x21, 0x00


	//----- nvinfo : EIATTR_KPARAM_INFO
	.align		4
.L_14:
        /*003c*/ 	.byte	0x04, 0x17
        /*003e*/ 	.short	(.L_16 - .L_15)
.L_15:
        /*0040*/ 	.word	0x00000000
        /*0044*/ 	.short	0x0017
        /*0046*/ 	.short	0x0070
        /*0048*/ 	.byte	0x00, 0xf0, 0x11, 0x00


	//----- nvinfo : EIATTR_KPARAM_INFO
	.align		4
.L_16:
        /*004c*/ 	.byte	0x04, 0x17
        /*004e*/ 	.short	(.L_18 - .L_17)
.L_17:
        /*0050*/ 	.word	0x00000000
        /*0054*/ 	.short	0x0016
        /*0056*/ 	.short	0x006c
        /*0058*/ 	.byte	0x00, 0xf0, 0x11, 0x00


	//----- nvinfo : EIATTR_KPARAM_INFO
	.align		4
.L_18:
        /*005c*/ 	.byte	0x04, 0x17
        /*005e*/ 	.short	(.L_20 - .L_19)
.L_19:
        /*0060*/ 	.word	0x00000000
        /*0064*/ 	.short	0x0015
        /*0066*/ 	.short	0x0068
        /*0068*/ 	.byte	0x00, 0xf0, 0x11, 0x00


	//----- nvinfo : EIATTR_KPARAM_INFO
	.align		4
.L_20:
        /*006c*/ 	.byte	0x04, 0x17
        /*006e*/ 	.short	(.L_22 - .L_21)
.L_21:
        /*0070*/ 	.word	0x00000000
        /*0074*/ 	.short	0x0014
        /*0076*/ 	.short	0x0064
        /*0078*/ 	.byte	0x00, 0xf0, 0x11, 0x00


	//----- nvinfo : EIATTR_KPARAM_INFO
	.align		4
.L_22:
        /*007c*/ 	.byte	0x04, 0x17
        /*007e*/ 	.short	(.L_24 - .L_23)
.L_23:
        /*0080*/ 	.word	0x00000000
        /*0084*/ 	.short	0x0013
        /*0086*/ 	.short	0x0060
        /*0088*/ 	.byte	0x00, 0xf0, 0x11, 0x00


	//----- nvinfo : EIATTR_KPARAM_INFO
	.align		4
.L_24:
        /*008c*/ 	.byte	0x04, 0x17
        /*008e*/ 	.short	(.L_26 - .L_25)
.L_25:
        /*0090*/ 	.word	0x00000000
        /*0094*/ 	.short	0x0012
        /*0096*/ 	.short	0x005c
        /*0098*/ 	.byte	0x00, 0xf0, 0x11, 0x00


	//----- nvinfo : EIATTR_KPARAM_INFO
	.align		4
.L_26:
        /*009c*/ 	.byte	0x04, 0x17
        /*009e*/ 	.short	(.L_28 - .L_27)
.L_27:
        /*00a0*/ 	.word	0x00000000
        /*00a4*/ 	.short	0x0011
        /*00a6*/ 	.short	0x0058
        /*00a8*/ 	.byte	0x00, 0xf0, 0x11, 0x00


	//----- nvinfo : EIATTR_KPARAM_INFO
	.align		4
.L_28:
        /*00ac*/ 	.byte	0x04, 0x17
        /*00ae*/ 	.short	(.L_30 - .L_29)
.L_29:
        /*00b0*/ 	.word	0x00000000
        /*00b4*/ 	.short	0x0010
        /*00b6*/ 	.short	0x0054
        /*00b8*/ 	.byte	0x00, 0xf0, 0x11, 0x00


	//----- nvinfo : EIATTR_KPARAM_INFO
	.align		4
.L_30:
        /*00bc*/ 	.byte	0x04, 0x17
        /*00be*/ 	.short	(.L_32 - .L_31)
.L_31:
        /*00c0*/ 	.word	0x00000000
        /*00c4*/ 	.short	0x000f
        /*00c6*/ 	.short	0x0050
        /*00c8*/ 	.byte	0x00, 0xf0, 0x11, 0x00


	//----- nvinfo : EIATTR_KPARAM_INFO
	.align		4
.L_32:
        /*00cc*/ 	.byte	0x04, 0x17
        /*00ce*/ 	.short	(.L_34 - .L_33)
.L_33:
        /*00d0*/ 	.word	0x00000000
        /*00d4*/ 	.short	0x000e
        /*00d6*/ 	.short	0x004c
        /*00d8*/ 	.byte	0x00, 0xf0, 0x11, 0x00


	//----- nvinfo : EIATTR_KPARAM_INFO
	.align		4
.L_34:
        /*00dc*/ 	.byte	0x04, 0x17
        /*00de*/ 	.short	(.L_36 - .L_35)
.L_35:
        /*00e0*/ 	.word	0x00000000
        /*00e4*/ 	.short	0x000d
        /*00e6*/ 	.short	0x0048
        /*00e8*/ 	.byte	0x00, 0xf0, 0x11, 0x00


	//----- nvinfo : EIATTR_KPARAM_INFO
	.align		4
.L_36:
        /*00ec*/ 	.byte	0x04, 0x17
        /*00ee*/ 	.short	(.L_38 - .L_37)
.L_37:
        /*00f0*/ 	.word	0x00000000
        /*00f4*/ 	.short	0x000c
        /*00f6*/ 	.short	0x0044
        /*00f8*/ 	.byte	0x00, 0xf0, 0x11, 0x00


	//----- nvinfo : EIATTR_KPARAM_INFO
	.align		4
.L_38:
        /*00fc*/ 	.byte	0x04, 0x17
        /*00fe*/ 	.short	(.L_40 - .L_39)
.L_39:
        /*0100*/ 	.word	0x00000000
        /*0104*/ 	.short	0x000b
        /*0106*/ 	.short	0x0040
        /*0108*/ 	.byte	0x00, 0xf0, 0x11, 0x00


	//----- nvinfo : EIATTR_KPARAM_INFO
	.align		4
.L_40:
        /*010c*/ 	.byte	0x04, 0x17
        /*010e*/ 	.short	(.L_42 - .L_41)
.L_41:
        /*0110*/ 	.word	0x00000000
        /*0114*/ 	.short	0x000a
        /*0116*/ 	.short	0x003c
        /*0118*/ 	.byte	0x00, 0xf0, 0x11, 0x00


	//----- nvinfo : EIATTR_KPARAM_INFO
	.align		4
.L_42:
        /*011c*/ 	.byte	0x04, 0x17
        /*011e*/ 	.short	(.L_44 - .L_43)
.L_43:
        /*0120*/ 	.word	0x00000000
        /*0124*/ 	.short	0x0009
        /*0126*/ 	.short	0x0038
        /*0128*/ 	.byte	0x00, 0xf0, 0x11, 0x00


	//----- nvinfo : EIATTR_KPARAM_INFO
	.align		4
.L_44:
        /*012c*/ 	.byte	0x04, 0x17
        /*012e*/ 	.short	(.L_46 - .L_45)
.L_45:
        /*0130*/ 	.word	0x00000000
        /*0134*/ 	.short	0x0008
        /*0136*/ 	.short	0x0034
        /*0138*/ 	.byte	0x00, 0xf0, 0x11, 0x00


	//----- nvinfo : EIATTR_KPARAM_INFO
	.align		4
.L_46:
        /*013c*/ 	.byte	0x04, 0x17
        /*013e*/ 	.short	(.L_48 - .L_47)
.L_47:
        /*0140*/ 	.word	0x00000000
        /*0144*/ 	.short	0x0007
        /*0146*/ 	.short	0x0030
        /*0148*/ 	.byte	0x00, 0xf0, 0x11, 0x00


	//----- nvinfo : EIATTR_KPARAM_INFO
	.align		4
.L_48:
        /*014c*/ 	.byte	0x04, 0x17
        /*014e*/ 	.short	(.L_50 - .L_49)
.L_49:
        /*0150*/ 	.word	0x00000000
        /*0154*/ 	.short	0x0006
        /*0156*/ 	.short	0x002c
        /*0158*/ 	.byte	0x00, 0xf0, 0x11, 0x00


	//----- nvinfo : EIATTR_KPARAM_INFO
	.align		4
.L_50:
        /*015c*/ 	.byte	0x04, 0x17
        /*015e*/ 	.short	(.L_52 - .L_51)
.L_51:
        /*0160*/ 	.word	0x00000000
        /*0164*/ 	.short	0x0005
        /*0166*/ 	.short	0x0028
        /*0168*/ 	.byte	0x00, 0xf0, 0x11, 0x00


	//----- nvinfo : EIATTR_KPARAM_INFO
	.align		4
.L_52:
        /*016c*/ 	.byte	0x04, 0x17
        /*016e*/ 	.short	(.L_54 - .L_53)
.L_53:
        /*0170*/ 	.word	0x00000000
        /*0174*/ 	.short	0x0004
        /*0176*/ 	.short	0x0020
        /*0178*/ 	.byte	0x00, 0xf4, 0x21, 0x00


	//----- nvinfo : EIATTR_KPARAM_INFO
	.align		4
.L_54:
        /*017c*/ 	.byte	0x04, 0x17
        /*017e*/ 	.short	(.L_56 - .L_55)
.L_55:
        /*0180*/ 	.word	0x00000000
        /*0184*/ 	.short	0x0003
        /*0186*/ 	.short	0x0018
        /*0188*/ 	.byte	0x00, 0xf4, 0x21, 0x00


	//----- nvinfo : EIATTR_KPARAM_INFO
	.align		4
.L_56:
        /*018c*/ 	.byte	0x04, 0x17
        /*018e*/ 	.short	(.L_58 - .L_57)
.L_57:
        /*0190*/ 	.word	0x00000000
        /*0194*/ 	.short	0x0002
        /*0196*/ 	.short	0x0010
        /*0198*/ 	.byte	0x00, 0xf4, 0x21, 0x00


	//----- nvinfo : EIATTR_KPARAM_INFO
	.align		4
.L_58:
        /*019c*/ 	.byte	0x04, 0x17
        /*019e*/ 	.short	(.L_60 - .L_59)
.L_59:
        /*01a0*/ 	.word	0x00000000
        /*01a4*/ 	.short	0x0001
        /*01a6*/ 	.short	0x0008
        /*01a8*/ 	.byte	0x00, 0xf4, 0x21, 0x00


	//----- nvinfo : EIATTR_KPARAM_INFO
	.align		4
.L_60:
        /*01ac*/ 	.byte	0x04, 0x17
        /*01ae*/ 	.short	(.L_62 - .L_61)
.L_61:
        /*01b0*/ 	.word	0x00000000
        /*01b4*/ 	.short	0x0000
        /*01b6*/ 	.short	0x0000
        /*01b8*/ 	.byte	0x00, 0xf4, 0x21, 0x00


	//----- nvinfo : EIATTR_MAXREG_COUNT
	.align		4
.L_62:
        /*01bc*/ 	.byte	0x03, 0x1b
        /*01be*/ 	.short	0x00ff


	//----- nvinfo : EIATTR_NUM_BARRIERS
	.align		4
        /*01c0*/ 	.byte	0x02, 0x4c
        /*01c2*/ 	.byte	0x01
	.zero		1


	//----- nvinfo : EIATTR_ANNOTATIONS
	.align		4
        /*01c4*/ 	.byte	0x04, 0x55
        /*01c6*/ 	.short	(.L_64 - .L_63)


	//   ....[0]....
.L_63:
        /*01c8*/ 	.word	0x00000001
        /*01cc*/ 	.byte	0xf0, 0x00, 0x00, 0x00, 0x01, 0x00, 0x00, 0x00, 0xd0, 0x04, 0x00, 0x00, 0x01, 0x00, 0x00, 0x00
        /* <DEDUP_REMOVED lines=459> */
        /*1e8c*/ 	.byte	0x00, 0x9e, 0x01, 0x00, 0x01, 0x00, 0x00, 0x00, 0x30, 0xa1, 0x01, 0x00


	//----- nvinfo : EIATTR_MERCURY_ISA_VERSION
	.align		4
.L_64:
        /*1e98*/ 	.byte	0x03, 0x5f
        /*1e9a*/ 	.short	0x0000


	//----- nvinfo : EIATTR_COOP_GROUP_MASK_REGIDS
	.align		4
        /*1e9c*/ 	.byte	0x04, 0x29
        /*1e9e*/ 	.short	(.L_66 - .L_65)


	//   ....[0]....
.L_65:
        /*1ea0*/ 	.word	0xffffffff


	//   ....[1]....
        /*1ea4*/ 	.word	0xffffffff


	//   ....[2]....
        /*1ea8*/ 	.word	0xffffffff


	//   ....[3]....
        /*1eac*/ 	.word	0xffffffff


	//   ....[4]....
        /*1eb0*/ 	.word	0xffffffff


	//   ....[5]....
        /*1eb4*/ 	.word	0xffffffff


	//   ....[6]....
        /*1eb8*/ 	.word	0xffffffff


	//   ....[7]....
        /*1ebc*/ 	.word	0xffffffff


	//   ....[8]....
        /*1ec0*/ 	.word	0xffffffff


	//   ....[9]....
        /*1ec4*/ 	.word	0xffffffff


	//   ....[10]....
        /*1ec8*/ 	.word	0xffffffff


	//   ....[11]....
        /*1ecc*/ 	.word	0xffffffff


	//   ....[12]....
        /*1ed0*/ 	.word	0xffffffff


	//   ....[13]....
        /*1ed4*/ 	.word	0xffffffff


	//   ....[14]....
        /*1ed8*/ 	.word	0xffffffff


	//   ....[15]....
        /*1edc*/ 	.word	0xffffffff


	//   ....[16]....
        /*1ee0*/ 	.word	0xffffffff


	//   ....[17]....
        /*1ee4*/ 	.word	0xffffffff


	//   ....[18]....
        /*1ee8*/ 	.word	0xffffffff


	//   ....[19]....
        /*1eec*/ 	.word	0xffffffff


	//   ....[20]....
        /*1ef0*/ 	.word	0xffffffff


	//   ....[21]....
        /*1ef4*/ 	.word	0xffffffff


	//   ....[22]....
        /*1ef8*/ 	.word	0xffffffff


	//   ....[23]....
        /*1efc*/ 	.word	0xffffffff


	//   ....[24]....
        /*1f00*/ 	.word	0xffffffff


	//   ....[25]....
        /*1f04*/ 	.word	0xffffffff


	//   ....[26]....
        /*1f08*/ 	.word	0xffffffff


	//   ....[27]....
        /*1f0c*/ 	.word	0xffffffff


	//   ....[28]....
        /*1f10*/ 	.word	0xffffffff


	//   ....[29]....
        /*1f14*/ 	.word	0xffffffff


	//   ....[30]....
        /*1f18*/ 	.word	0xffffffff


	//   ....[31]....
        /*1f1c*/ 	.word	0xffffffff


	//   ....[32]....
        /*1f20*/ 	.word	0xffffffff


	//   ....[33]....
        /*1f24*/ 	.word	0xffffffff


	//----- nvinfo : EIATTR_COOP_GROUP_INSTR_OFFSETS
	.align		4
.L_66:
        /*1f28*/ 	.byte	0x04, 0x28
        /*1f2a*/ 	.short	(.L_68 - .L_67)


	//   ....[0]....
.L_67:
        /*1f2c*/ 	.word	0x0000b260


	//   ....[1]....
        /*1f30*/ 	.word	0x0000b270


	//   ....[2]....
        /*1f34*/ 	.word	0x0000b280


	//   ....[3]....
        /*1f38*/ 	.word	0x0000b290


	//   ....[4]....
        /*1f3c*/ 	.word	0x0000b2a0


	//   ....[5]....
        /*1f40*/ 	.word	0x0000b2b0


	//   ....[6]....
        /*1f44*/ 	.word	0x0000b2c0


	//   ....[7]....
        /*1f48*/ 	.word	0x0000b2d0


	//   ....[8]....
        /*1f4c*/ 	.word	0x0000b360


	//   ....[9]....
        /*1f50*/ 	.word	0x0000b370


	//   ....[10]....
        /*1f54*/ 	.word	0x0000b380


	//   ....[11]....
        /*1f58*/ 	.word	0x0000b390


	//   ....[12]....
        /*1f5c*/ 	.word	0x0000b3a0


	//   ....[13]....
        /*1f60*/ 	.word	0x0000b3b0


	//   ....[14]....
        /*1f64*/ 	.word	0x0000b3c0


	//   ....[15]....
        /*1f68*/ 	.word	0x0000b3d0


	//   ....[16]....
        /*1f6c*/ 	.word	0x0000b520


	//   ....[17]....
        /*1f70*/ 	.word	0x0000bb00


	//   ....[18]....
        /*1f74*/ 	.word	0x0000bb20


	//   ....[19]....
        /*1f78*/ 	.word	0x0000bb30


	//   ....[20]....
        /*1f7c*/ 	.word	0x0000bb40


	//   ....[21]....
        /*1f80*/ 	.word	0x0000bb50


	//   ....[22]....
        /*1f84*/ 	.word	0x0000bb60


	//   ....[23]....
        /*1f88*/ 	.word	0x0000bb70


	//   ....[24]....
        /*1f8c*/ 	.word	0x0000bb80


	//   ....[25]....
        /*1f90*/ 	.word	0x0000bc10


	//   ....[26]....
        /*1f94*/ 	.word	0x0000bc20


	//   ....[27]....
        /*1f98*/ 	.word	0x0000bc30


	//   ....[28]....
        /*1f9c*/ 	.word	0x0000bc40


	//   ....[29]....
        /*1fa0*/ 	.word	0x0000bc50


	//   ....[30]....
        /*1fa4*/ 	.word	0x0000bc60


	//   ....[31]....
        /*1fa8*/ 	.word	0x0000bc70


	//   ....[32]....
        /*1fac*/ 	.word	0x0000bc80


	//   ....[33]....
        /*1fb0*/ 	.word	0x0000be90


	//----- nvinfo : EIATTR_EXIT_INSTR_OFFSETS
	.align		4
.L_68:
        /*1fb4*/ 	.byte	0x04, 0x1c
        /*1fb6*/ 	.short	(.L_70 - .L_69)


	//   ....[0]....
.L_69:
        /*1fb8*/ 	.word	0x0001a120


	//   ....[1]....
        /*1fbc*/ 	.word	0x0001a1e0


	//----- nvinfo : EIATTR_REQNTID
	.align		4
.L_70:
        /*1fc0*/ 	.byte	0x04, 0x10
        /*1fc2*/ 	.short	(.L_72 - .L_71)
.L_71:
        /*1fc4*/ 	.word	0x00000080
        /*1fc8*/ 	.word	0x00000001
        /*1fcc*/ 	.word	0x00000001
.L_72:


//--------------------- .nv.callgraph             --------------------------
	.section	.nv.callgraph,"",@"SHT_CUDA_CALLGRAPH"
	.align	4
	.sectionentsize	8
	.align		4
        /*0000*/ 	.word	0x00000000
	.align		4
        /*0004*/ 	.word	0xffffffff
	.align		4
        /*0008*/ 	.word	0x00000000
	.align		4
        /*000c*/ 	.word	0xfffffffe
	.align		4
        /*0010*/ 	.word	0x00000000
	.align		4
        /*0014*/ 	.word	0xfffffffd
	.align		4
        /*0018*/ 	.word	0x00000000
	.align		4
        /*001c*/ 	.word	0xfffffffc


//--------------------- .nv.rel.action            --------------------------
	.section	.nv.rel.action,"",@"SHT_CUDA_RELOCINFO"
	.align	8
	.sectionentsize	8
        /*0000*/ 	.byte	0x73, 0x00, 0x00, 0x00, 0x00, 0x00, 0x00, 0x00, 0x00, 0x00, 0x00, 0x11, 0x25, 0x00, 0x05, 0x36


//--------------------- .nv.constant4             --------------------------
	.section	.nv.constant4,"a",@progbits
	.align	8
	.align		8
.nv.constant4:
        /*0000*/ 	.dword	_$_str


//--------------------- .nv.constant0.attn_fwd    --------------------------
	.section	.nv.constant0.attn_fwd,"a",@progbits
	.sectionflags	@""
	.align	4
.nv.constant0.attn_fwd:
	.zero		488


//--------------------- .text.attn_fwd            --------------------------
	.section	.text.attn_fwd,"ax",@progbits
	.sectioninfo	@"SHI_REGISTERS=255"
	.align	128
        .global         attn_fwd
        .type           attn_fwd,@function
        .size           attn_fwd,(.L_x_3 - attn_fwd)
        .other          attn_fwd,@"STO_CUDA_ENTRY STV_DEFAULT"
attn_fwd:
.text.attn_fwd:
[----:B------:R-:W-:-:S04]  /*0000*/  IMAD.MOV.U32 R1, RZ, RZ, c[0x0][0x28] ;  /* 0x00000a00ff017624 */ /* 0x000fc800078e00ff */
[----:B------:R-:W0:Y:S01]  /*0010*/  S2R R4, SR_TID.X ;  /* 0x0000000000047919 */ /* 0x000e220000002100 */
[----:B------:R-:W-:Y:S01]  /*0020*/  IADD3 R1, R1, -0x6b8, RZ ;  /* 0xfffff94801017810 */ /* 0x000fe20007ffe0ff */
[----:B------:R-:W-:Y:S01]  /*0030*/  IMAD.MOV.U32 R150, RZ, RZ, c[0x0][0x198] ;  /* 0x00006600ff967624 */ /* 0x000fe200078e00ff */
[----:B------:R-:W-:Y:S01]  /*0040*/  ULDC.64 UR4, c[0x0][0x118] ;  /* 0x0000460000047ab9 */ /* 0x000fe20000000a00 */
[----:B------:R-:W1:Y:S01]  /*0050*/  S2R R3, SR_CTAID.X ;  /* 0x0000000000037919 */ /* 0x000e620000002500 */
[----:B0-----:R-:W-:-:S04]  /*0060*/  SHF.R.U32.HI R0, RZ, 0x6, R4 ;  /* 0x00000006ff007819 */ /* 0x001fc80000011604 */
[----:B------:R-:W-:Y:S02]  /*0070*/  SGXT.U32 R2, R0, 0x1 ;  /* 0x000000010002781a */ /* 0x000fe40000000000 */
[----:B------:R-:W0:Y:S03]  /*0080*/  S2R R0, SR_CTAID.Y ;  /* 0x0000000000007919 */ /* 0x000e260000002600 */
[----:B------:R-:W-:Y:S01]  /*0090*/  IMAD R7, R2, c[0x0][0x198], RZ ;  /* 0x0000660002077a24 */ /* 0x000fe200078e02ff */
[----:B------:R-:W-:Y:S02]  /*00a0*/  LOP3.LUT R2, R4, 0x3f, RZ, 0xc0, !PT ;  /* 0x0000003f04027812 */ /* 0x000fe400078ec0ff */
[----:B------:R-:W-:Y:S02]  /*00b0*/  SHF.R.S32.HI R4, RZ, 0x6, R4 ;  /* 0x00000006ff047819 */ /* 0x000fe40000011404 */
[----:B-1----:R-:W-:-:S02]  /*00c0*/  LEA R5, R3, R2, 0x6 ;  /* 0x0000000203057211 */ /* 0x002fc400078e30ff */
[----:B------:R-:W-:-:S03]  /*00d0*/  LEA R9, R150, R7, 0x1 ;  /* 0x0000000796097211 */ /* 0x000fc600078e08ff */
[----:B------:R-:W-:Y:S01]  /*00e0*/  IMAD R3, R5, c[0x0][0x194], RZ ;  /* 0x0000650005037a24 */ /* 0x000fe200078e02ff */
[----:B------:R1:W-:Y:S01]  /*00f0*/  STL [R1+0x5d8], R5 ;  /* 0x0005d80501007387 */ /* 0x0003e20000100800 */
[----:B------:R-:W-:-:S04]  /*0100*/  IMAD R11, R150, 0x2, R9 ;  /* 0x00000002960b7824 */ /* 0x000fc800078e0209 */
[----:B------:R-:W-:Y:S02]  /*0110*/  IMAD R13, R150, 0x2, R11 ;  /* 0x00000002960d7824 */ /* 0x000fe400078e020b */
[----:B0-----:R-:W-:-:S03]  /*0120*/  IMAD R0, R0, c[0x0][0x190], RZ ;  /* 0x0000640000007a24 */ /* 0x001fc600078e02ff */
[----:B------:R-:W-:Y:S01]  /*0130*/  LEA R15, R150, R13, 0x1 ;  /* 0x0000000d960f7211 */ /* 0x000fe200078e08ff */
[----:B-1----:R-:W-:Y:S02]  /*0140*/  IMAD.SHL.U32 R5, R3, 0x2, RZ ;  /* 0x0000000203057824 */ /* 0x002fe400078e00ff */
[C---:B------:R-:W-:Y:S01]  /*0150*/  IMAD.HI R181, R0.reuse, 0x2, RZ ;  /* 0x0000000200b57827 */ /* 0x040fe200078e02ff */
[----:B------:R-:W-:-:S03]  /*0160*/  SHF.L.U32 R180, R0, 0x1, RZ ;  /* 0x0000000100b47819 */ /* 0x000fc600000006ff */
[----:B------:R-:W-:Y:S01]  /*0170*/  IMAD.HI R0, R3, 0x2, RZ ;  /* 0x0000000203007827 */ /* 0x000fe200078e02ff */
[----:B------:R-:W-:-:S03]  /*0180*/  IADD3 R180, P0, P1, R5, c[0x0][0x160], R180 ;  /* 0x0000580005b47a10 */ /* 0x000fc6000791e0b4 */
[----:B------:R-:W-:Y:S01]  /*0190*/  IMAD.SHL.U32 R3, R2, 0x2, RZ ;  /* 0x0000000202037824 */ /* 0x000fe200078e00ff */
[----:B------:R-:W-:Y:S01]  /*01a0*/  IADD3.X R181, R0, c[0x0][0x164], R181, P0, P1 ;  /* 0x0000590000b57a10 */ /* 0x000fe200007e24b5 */
[----:B------:R-:W-:Y:S01]  /*01b0*/  IMAD R17, R150, 0x2, R15 ;  /* 0x0000000296117824 */ /* 0x000fe200078e020f */
[CC--:B------:R-:W-:Y:S02]  /*01c0*/  LEA R84, P0, R7.reuse, R180.reuse, 0x1 ;  /* 0x000000b407547211 */ /* 0x0c0fe400078008ff */
[----:B------:R-:W-:Y:S01]  /*01d0*/  SGXT R2, R4, 0x1 ;  /* 0x000000010402781a */ /* 0x000fe20000000200 */
[----:B------:R-:W-:Y:S01]  /*01e0*/  IMAD R19, R150, 0x2, R17 ;  /* 0x0000000296137824 */ /* 0x000fe200078e0211 */
[-C--:B------:R-:W-:Y:S02]  /*01f0*/  LEA.HI.X.SX32 R85, R7, R181.reuse, 0x1, P0 ;  /* 0x000000b507557211 */ /* 0x080fe400000f0eff */
[----:B------:R-:W-:Y:S02]  /*0200*/  LEA R4, P0, R11, R180, 0x1 ;  /* 0x000000b40b047211 */ /* 0x000fe400078008ff */
[----:B------:R-:W-:Y:S01]  /*0210*/  LOP3.LUT R0, R3, 0x90, R2, 0x78, !PT ;  /* 0x0000009003007812 */ /* 0x000fe200078e7802 */
[----:B------:R0:W2:Y:S01]  /*0220*/  LDG.E.U16 R84, [R84.64] ;  /* 0x0000000454547981 */ /* 0x0000a2000c1e1500 */
[----:B------:R-:W-:-:S02]  /*0230*/  LEA.HI.X.SX32 R5, R11, R181, 0x1, P0 ;  /* 0x000000b50b057211 */ /* 0x000fc400000f0eff */
[-C--:B------:R-:W-:Y:S02]  /*0240*/  LEA R2, P1, R9, R180.reuse, 0x1 ;  /* 0x000000b409027211 */ /* 0x080fe400078208ff */
[-C--:B------:R-:W-:Y:S01]  /*0250*/  LEA R6, P0, R13, R180.reuse, 0x1 ;  /* 0x000000b40d067211 */ /* 0x080fe200078008ff */
[----:B------:R1:W3:Y:S01]  /*0260*/  LDG.E.U16 R18, [R4.64] ;  /* 0x0000000404127981 */ /* 0x0002e2000c1e1500 */
[-C--:B------:R-:W-:Y:S02]  /*0270*/  LEA.HI.X.SX32 R3, R9, R181.reuse, 0x1, P1 ;  /* 0x000000b509037211 */ /* 0x080fe400008f0eff */
[----:B------:R-:W-:Y:S02]  /*0280*/  LEA.HI.X.SX32 R7, R13, R181, 0x1, P0 ;  /* 0x000000b50d077211 */ /* 0x000fe400000f0eff */
[----:B------:R-:W-:Y:S01]  /*0290*/  LEA R8, P0, R17, R180, 0x1 ;  /* 0x000000b411087211 */ /* 0x000fe200078008ff */
[----:B------:R4:W5:Y:S01]  /*02a0*/  LDG.E.U16 R20, [R2.64] ;  /* 0x0000000402147981 */ /* 0x000962000c1e1500 */
[----:B------:R-:W-:-:S02]  /*02b0*/  LEA R21, R150, R19, 0x1 ;  /* 0x0000001396157211 */ /* 0x000fc400078e08ff */
[----:B------:R-:W-:Y:S01]  /*02c0*/  LEA.HI.X.SX32 R9, R17, R181, 0x1, P0 ;  /* 0x000000b511097211 */ /* 0x000fe200000f0eff */
[----:B------:R0:W2:Y:S02]  /*02d0*/  LDG.E.U16 R16, [R6.64] ;  /* 0x0000000406107981 */ /* 0x0000a4000c1e1500 */
[C---:B------:R-:W-:Y:S02]  /*02e0*/  IMAD R23, R150.reuse, 0x2, R21 ;  /* 0x0000000296177824 */ /* 0x040fe400078e0215 */
[----:B------:R0:W2:Y:S01]  /*02f0*/  LDG.E.U16 R14, [R8.64] ;  /* 0x00000004080e7981 */ /* 0x0000a2000c1e1500 */
[----:B----4-:R-:W-:Y:S01]  /*0300*/  LEA R2, P0, R19, R180, 0x1 ;  /* 0x000000b413027211 */ /* 0x010fe200078008ff */
[----:B------:R-:W-:-:S03]  /*0310*/  IMAD R25, R150, 0x2, R23 ;  /* 0x0000000296197824 */ /* 0x000fc600078e0217 */
[----:B------:R-:W-:Y:S02]  /*0320*/  LEA.HI.X.SX32 R3, R19, R181, 0x1, P0 ;  /* 0x000000b513037211 */ /* 0x000fe400000f0eff */
[C---:B-1----:R-:W-:Y:S02]  /*0330*/  LEA R4, P0, R21.reuse, R180, 0x1 ;  /* 0x000000b415047211 */ /* 0x042fe400078008ff */
[----:B------:R-:W-:Y:S01]  /*0340*/  LEA R27, R150, R25, 0x1 ;  /* 0x00000019961b7211 */ /* 0x000fe200078e08ff */
[----:B------:R1:W4:Y:S01]  /*0350*/  LDG.E.U16 R12, [R2.64] ;  /* 0x00000004020c7981 */ /* 0x000322000c1e1500 */
[----:B------:R-:W-:-:S03]  /*0360*/  LEA.HI.X.SX32 R5, R21, R181, 0x1, P0 ;  /* 0x000000b515057211 */ /* 0x000fc600000f0eff */
[C---:B------:R-:W-:Y:S02]  /*0370*/  IMAD R29, R150.reuse, 0x2, R27 ;  /* 0x00000002961d7824 */ /* 0x040fe400078e021b */
[----:B------:R1:W2:Y:S01]  /*0380*/  LDG.E.U16 R10, [R4.64] ;  /* 0x00000004040a7981 */ /* 0x0002a2000c1e1500 */
[----:B0-----:R-:W-:Y:S01]  /*0390*/  LEA R6, P0, R25, R180, 0x1 ;  /* 0x000000b419067211 */ /* 0x001fe200078008ff */
[----:B------:R-:W-:-:S03]  /*03a0*/  IMAD R31, R150, 0x2, R29 ;  /* 0x00000002961f7824 */ /* 0x000fc600078e021d */
[----:B------:R-:W-:Y:S02]  /*03b0*/  LEA.HI.X.SX32 R7, R25, R181, 0x1, P0 ;  /* 0x000000b519077211 */ /* 0x000fe400000f0eff */
[CC--:B------:R-:W-:Y:S02]  /*03c0*/  LEA R8, P0, R27.reuse, R180.reuse, 0x1 ;  /* 0x000000b41b087211 */ /* 0x0c0fe400078008ff */
[C---:B------:R-:W-:Y:S02]  /*03d0*/  LEA R33, R150.reuse, R31, 0x1 ;  /* 0x0000001f96217211 */ /* 0x040fe400078e08ff */
[----:B------:R-:W-:Y:S02]  /*03e0*/  LEA.HI.X.SX32 R9, R27, R181, 0x1, P0 ;  /* 0x000000b51b097211 */ /* 0x000fe400000f0eff */
[----:B-1----:R-:W-:Y:S01]  /*03f0*/  LEA R2, P0, R29, R180, 0x1 ;  /* 0x000000b41d027211 */ /* 0x002fe200078008ff */
[----:B------:R-:W-:-:S03]  /*0400*/  IMAD R35, R150, 0x2, R33 ;  /* 0x0000000296237824 */ /* 0x000fc600078e0221 */
[----:B------:R-:W-:Y:S01]  /*0410*/  LEA.HI.X.SX32 R3, R29, R181, 0x1, P0 ;  /* 0x000000b51d037211 */ /* 0x000fe200000f0eff */
[----:B------:R-:W-:Y:S01]  /*0420*/  IMAD R37, R150, 0x2, R35 ;  /* 0x0000000296257824 */ /* 0x000fe200078e0223 */
[----:B------:R-:W-:-:S03]  /*0430*/  LEA R4, P0, R33, R180, 0x1 ;  /* 0x000000b421047211 */ /* 0x000fc600078008ff */
[----:B------:R-:W-:Y:S01]  /*0440*/  IMAD R39, R150, 0x2, R37 ;  /* 0x0000000296277824 */ /* 0x000fe200078e0225 */
[----:B------:R-:W-:-:S03]  /*0450*/  LEA.HI.X.SX32 R5, R33, R181, 0x1, P0 ;  /* 0x000000b521057211 */ /* 0x000fc600000f0eff */
[----:B------:R-:W-:-:S04]  /*0460*/  IMAD R41, R150, 0x2, R39 ;  /* 0x0000000296297824 */ /* 0x000fc800078e0227 */
[----:B------:R-:W-:-:S05]  /*0470*/  IMAD R43, R150, 0x2, R41 ;  /* 0x00000002962b7824 */ /* 0x000fca00078e0229 */
[----:B------:R-:W-:-:S05]  /*0480*/  LEA R45, R150, R43, 0x1 ;  /* 0x0000002b962d7211 */ /* 0x000fca00078e08ff */
[----:B------:R-:W-:-:S05]  /*0490*/  IMAD R47, R150, 0x2, R45 ;  /* 0x00000002962f7824 */ /* 0x000fca00078e022d */
[----:B------:R-:W-:-:S05]  /*04a0*/  LEA R49, R150, R47, 0x1 ;  /* 0x0000002f96317211 */ /* 0x000fca00078e08ff */
[----:B------:R-:W-:-:S04]  /*04b0*/  IMAD R51, R150, 0x2, R49 ;  /* 0x0000000296337824 */ /* 0x000fc800078e0231 */
[----:B------:R-:W-:Y:S01]  /*04c0*/  IMAD R53, R150, 0x2, R51 ;  /* 0x0000000296357824 */ /* 0x000fe200078e0233 */
[----:B-----5:R0:W-:Y:S04]  /*04d0*/  STL [R1+0x74], R20 ;  /* 0x0000741401007387 */ /* 0x0201e80000100800 */
[----:B---3--:R1:W-:Y:S04]  /*04e0*/  STL [R1+0x70], R18 ;  /* 0x0000701201007387 */ /* 0x0083e80000100800 */
[----:B0-----:R0:W3:Y:S04]  /*04f0*/  LDG.E.U16 R20, [R6.64] ;  /* 0x0000000406147981 */ /* 0x0010e8000c1e1500 */
[----:B-1----:R1:W5:Y:S01]  /*0500*/  LDG.E.U16 R18, [R8.64] ;  /* 0x0000000408127981 */ /* 0x002362000c1e1500 */
[----:B0-----:R-:W-:-:S04]  /*0510*/  LEA R6, P0, R35, R180, 0x1 ;  /* 0x000000b423067211 */ /* 0x001fc800078008ff */
[-C--:B------:R-:W-:Y:S02]  /*0520*/  LEA.HI.X.SX32 R7, R35, R181.reuse, 0x1, P0 ;  /* 0x000000b523077211 */ /* 0x080fe400000f0eff */
[CC--:B-1----:R-:W-:Y:S01]  /*0530*/  LEA R8, P0, R37.reuse, R180.reuse, 0x1 ;  /* 0x000000b425087211 */ /* 0x0c2fe200078008ff */
[----:B--2---:R0:W-:Y:S03]  /*0540*/  STL [R1+0x6c], R16 ;  /* 0x00006c1001007387 */ /* 0x0041e60000100800 */
[----:B------:R-:W-:Y:S01]  /*0550*/  LEA.HI.X.SX32 R9, R37, R181, 0x1, P0 ;  /* 0x000000b525097211 */ /* 0x000fe200000f0eff */
[----:B------:R1:W-:Y:S04]  /*0560*/  STL [R1+0x68], R14 ;  /* 0x0000680e01007387 */ /* 0x0003e80000100800 */
[----:B----4-:R2:W-:Y:S04]  /*0570*/  STL [R1+0x64], R12 ;  /* 0x0000640c01007387 */ /* 0x0105e80000100800 */
[----:B0-----:R0:W4:Y:S04]  /*0580*/  LDG.E.U16 R16, [R2.64] ;  /* 0x0000000402107981 */ /* 0x001128000c1e1500 */
[----:B-1----:R1:W4:Y:S04]  /*0590*/  LDG.E.U16 R14, [R4.64] ;  /* 0x00000004040e7981 */ /* 0x002328000c1e1500 */
[----:B--2---:R2:W4:Y:S04]  /*05a0*/  LDG.E.U16 R12, [R6.64] ;  /* 0x00000004060c7981 */ /* 0x004528000c1e1500 */
[----:B------:R0:W-:Y:S04]  /*05b0*/  STL [R1+0x60], R10 ;  /* 0x0000600a01007387 */ /* 0x0001e80000100800 */
[----:B0-----:R0:W4:Y:S01]  /*05c0*/  LDG.E.U16 R10, [R8.64] ;  /* 0x00000004080a7981 */ /* 0x001122000c1e1500 */
[----:B------:R-:W-:-:S04]  /*05d0*/  LEA R2, P0, R41, R180, 0x1 ;  /* 0x000000b429027211 */ /* 0x000fc800078008ff */
[----:B------:R-:W-:Y:S02]  /*05e0*/  LEA.HI.X.SX32 R3, R41, R181, 0x1, P0 ;  /* 0x000000b529037211 */ /* 0x000fe400000f0eff */
[----:B-1----:R-:W-:-:S04]  /*05f0*/  LEA R4, P0, R43, R180, 0x1 ;  /* 0x000000b42b047211 */ /* 0x002fc800078008ff */
[----:B------:R-:W-:Y:S02]  /*0600*/  LEA.HI.X.SX32 R5, R43, R181, 0x1, P0 ;  /* 0x000000b52b057211 */ /* 0x000fe400000f0eff */
[----:B--2---:R-:W-:-:S04]  /*0610*/  LEA R6, P0, R45, R180, 0x1 ;  /* 0x000000b42d067211 */ /* 0x004fc800078008ff */
[----:B------:R-:W-:Y:S02]  /*0620*/  LEA.HI.X.SX32 R7, R45, R181, 0x1, P0 ;  /* 0x000000b52d077211 */ /* 0x000fe400000f0eff */
[----:B0-----:R-:W-:-:S04]  /*0630*/  LEA R8, P0, R49, R180, 0x1 ;  /* 0x000000b431087211 */ /* 0x001fc800078008ff */
[----:B------:R-:W-:Y:S01]  /*0640*/  LEA.HI.X.SX32 R9, R49, R181, 0x1, P0 ;  /* 0x000000b531097211 */ /* 0x000fe200000f0eff */
[----:B---3--:R0:W-:Y:S04]  /*0650*/  STL [R1+0x5c], R20 ;  /* 0x00005c1401007387 */ /* 0x0081e80000100800 */
[----:B-----5:R1:W-:Y:S04]  /*0660*/  STL [R1+0x58], R18 ;  /* 0x0000581201007387 */ /* 0x0203e80000100800 */
[----:B0-----:R0:W2:Y:S04]  /*0670*/  LDG.E.U16 R20, [R2.64] ;  /* 0x0000000402147981 */ /* 0x0010a8000c1e1500 */
[----:B-1----:R1:W3:Y:S01]  /*0680*/  LDG.E.U16 R18, [R4.64] ;  /* 0x0000000404127981 */ /* 0x0022e2000c1e1500 */
[----:B0-----:R-:W-:-:S04]  /*0690*/  LEA R2, P0, R51, R180, 0x1 ;  /* 0x000000b433027211 */ /* 0x001fc800078008ff */
[-C--:B------:R-:W-:Y:S02]  /*06a0*/  LEA.HI.X.SX32 R3, R51, R181.reuse, 0x1, P0 ;  /* 0x000000b533037211 */ /* 0x080fe400000f0eff */
[C---:B-1----:R-:W-:Y:S01]  /*06b0*/  LEA R4, P0, R53.reuse, R180, 0x1 ;  /* 0x000000b435047211 */ /* 0x042fe200078008ff */
[----:B----4-:R0:W-:Y:S03]  /*06c0*/  STL [R1+0x54], R16 ;  /* 0x0000541001007387 */ /* 0x0101e60000100800 */
[----:B------:R-:W-:Y:S01]  /*06d0*/  LEA.HI.X.SX32 R5, R53, R181, 0x1, P0 ;  /* 0x000000b535057211 */ /* 0x000fe200000f0eff */
[----:B------:R1:W-:Y:S04]  /*06e0*/  STL [R1+0x50], R14 ;  /* 0x0000500e01007387 */ /* 0x0003e80000100800 */
[----:B------:R4:W-:Y:S04]  /*06f0*/  STL [R1+0x4c], R12 ;  /* 0x00004c0c01007387 */ /* 0x0009e80000100800 */
[----:B0-----:R0:W5:Y:S04]  /*0700*/  LDG.E.U16 R16, [R6.64] ;  /* 0x0000000406107981 */ /* 0x001168000c1e1500 */
[----:B-1----:R1:W5:Y:S04]  /*0710*/  LDG.E.U16 R14, [R8.64] ;  /* 0x00000004080e7981 */ /* 0x002368000c1e1500 */
[----:B----4-:R4:W5:Y:S04]  /*0720*/  LDG.E.U16 R12, [R2.64] ;  /* 0x00000004020c7981 */ /* 0x010968000c1e1500 */
[----:B------:R0:W-:Y:S04]  /*0730*/  STL [R1+0x48], R10 ;  /* 0x0000480a01007387 */ /* 0x0001e80000100800 */
[----:B0-----:R0:W5:Y:S01]  /*0740*/  LDG.E.U16 R10, [R4.64] ;  /* 0x00000004040a7981 */ /* 0x001162000c1e1500 */
[----:B------:R-:W-:-:S05]  /*0750*/  LEA R11, R150, R53, 0x1 ;  /* 0x00000035960b7211 */ /* 0x000fca00078e08ff */
[----:B------:R-:W-:Y:S01]  /*0760*/  IMAD R55, R150, 0x2, R11 ;  /* 0x0000000296377824 */ /* 0x000fe200078e020b */
[----:B------:R-:W-:-:S03]  /*0770*/  LEA R86, P1, R15, R180, 0x1 ;  /* 0x000000b40f567211 */ /* 0x000fc600078208ff */
[C---:B------:R-:W-:Y:S01]  /*0780*/  IMAD R13, R150.reuse, 0x2, R55 ;  /* 0x00000002960d7824 */ /* 0x040fe200078e0237 */
[----:B------:R-:W-:Y:S02]  /*0790*/  LEA.HI.X.SX32 R87, R15, R181, 0x1, P1 ;  /* 0x000000b50f577211 */ /* 0x000fe400008f0eff */
[CC--:B------:R-:W-:Y:S02]  /*07a0*/  LEA R6, P0, R55.reuse, R180.reuse, 0x1 ;  /* 0x000000b437067211 */ /* 0x0c0fe400078008ff */
[C---:B------:R-:W-:Y:S01]  /*07b0*/  LEA R15, R150.reuse, R13, 0x1 ;  /* 0x0000000d960f7211 */ /* 0x040fe200078e08ff */
[----:B------:R0:W5:Y:S01]  /*07c0*/  LDG.E.U16 R86, [R86.64] ;  /* 0x0000000456567981 */ /* 0x000162000c1e1500 */
[----:B------:R-:W-:Y:S02]  /*07d0*/  LEA.HI.X.SX32 R7, R55, R181, 0x1, P0 ;  /* 0x000000b537077211 */ /* 0x000fe400000f0eff */
[----:B-1----:R-:W-:Y:S01]  /*07e0*/  LEA R8, P0, R13, R180, 0x1 ;  /* 0x000000b40d087211 */ /* 0x002fe200078008ff */
[----:B------:R-:W-:-:S03]  /*07f0*/  IMAD R17, R150, 0x2, R15 ;  /* 0x0000000296117824 */ /* 0x000fc600078e020f */
[----:B------:R-:W-:Y:S01]  /*0800*/  LEA.HI.X.SX32 R9, R13, R181, 0x1, P0 ;  /* 0x000000b50d097211 */ /* 0x000fe200000f0eff */
[----:B------:R-:W-:Y:S01]  /*0810*/  IMAD R19, R150, 0x2, R17 ;  /* 0x0000000296137824 */ /* 0x000fe200078e0211 */
[----:B----4-:R-:W-:-:S04]  /*0820*/  LEA R2, P0, R15, R180, 0x1 ;  /* 0x000000b40f027211 */ /* 0x010fc800078008ff */
[----:B------:R-:W-:Y:S02]  /*0830*/  LEA.HI.X.SX32 R3, R15, R181, 0x1, P0 ;  /* 0x000000b50f037211 */ /* 0x000fe400000f0eff */
[----:B------:R-:W-:Y:S02]  /*0840*/  LEA R57, R150, R19, 0x1 ;  /* 0x0000001396397211 */ /* 0x000fe400078e08ff */
[----:B0-----:R-:W-:-:S03]  /*0850*/  LEA R4, P0, R19, R180, 0x1 ;  /* 0x000000b413047211 */ /* 0x001fc600078008ff */
[----:B------:R-:W-:Y:S01]  /*0860*/  IMAD R21, R150, 0x2, R57 ;  /* 0x0000000296157824 */ /* 0x000fe200078e0239 */
[----:B------:R-:W-:Y:S01]  /*0870*/  LEA.HI.X.SX32 R5, R19, R181, 0x1, P0 ;  /* 0x000000b513057211 */ /* 0x000fe200000f0eff */
[----:B--2---:R0:W-:Y:S04]  /*0880*/  STL [R1+0x44], R20 ;  /* 0x0000441401007387 */ /* 0x0041e80000100800 */
[----:B---3--:R1:W-:Y:S04]  /*0890*/  STL [R1+0x40], R18 ;  /* 0x0000401201007387 */ /* 0x0083e80000100800 */
[----:B0-----:R0:W2:Y:S04]  /*08a0*/  LDG.E.U16 R20, [R6.64] ;  /* 0x0000000406147981 */ /* 0x0010a8000c1e1500 */
[----:B-1----:R1:W3:Y:S01]  /*08b0*/  LDG.E.U16 R18, [R8.64] ;  /* 0x0000000408127981 */ /* 0x0022e2000c1e1500 */
[----:B0-----:R-:W-:-:S04]  /*08c0*/  LEA R6, P0, R57, R180, 0x1 ;  /* 0x000000b439067211 */ /* 0x001fc800078008ff */
[----:B------:R-:W-:Y:S02]  /*08d0*/  LEA.HI.X.SX32 R7, R57, R181, 0x1, P0 ;  /* 0x000000b539077211 */ /* 0x000fe400000f0eff */
[----:B-1----:R-:W-:-:S04]  /*08e0*/  LEA R8, P0, R21, R180, 0x1 ;  /* 0x000000b415087211 */ /* 0x002fc800078008ff */
[----:B------:R-:W-:Y:S01]  /*08f0*/  LEA.HI.X.SX32 R9, R21, R181, 0x1, P0 ;  /* 0x000000b515097211 */ /* 0x000fe200000f0eff */
[----:B-----5:R0:W-:Y:S04]  /*0900*/  STL [R1+0x3c], R16 ;  /* 0x00003c1001007387 */ /* 0x0201e80000100800 */
[----:B------:R1:W-:Y:S04]  /*0910*/  STL [R1+0x38], R14 ;  /* 0x0000380e01007387 */ /* 0x0003e80000100800 */
[----:B------:R4:W-:Y:S04]  /*0920*/  STL [R1+0x34], R12 ;  /* 0x0000340c01007387 */ /* 0x0009e80000100800 */
[----:B0-----:R0:W5:Y:S04]  /*0930*/  LDG.E.U16 R16, [R2.64] ;  /* 0x0000000402107981 */ /* 0x001168000c1e1500 */
[----:B-1----:R1:W5:Y:S04]  /*0940*/  LDG.E.U16 R14, [R4.64] ;  /* 0x00000004040e7981 */ /* 0x002368000c1e1500 */
[----:B----4-:R4:W5:Y:S04]  /*0950*/  LDG.E.U16 R12, [R6.64] ;  /* 0x00000004060c7981 */ /* 0x010968000c1e1500 */
[----:B------:R0:W-:Y:S04]  /*0960*/  STL [R1+0x30], R10 ;  /* 0x0000300a01007387 */ /* 0x0001e80000100800 */
[----:B0-----:R0:W5:Y:S01]  /*0970*/  LDG.E.U16 R10, [R8.64] ;  /* 0x00000004080a7981 */ /* 0x001162000c1e1500 */
[----:B------:R-:W-:-:S04]  /*0980*/  LEA R88, P1, R23, R180, 0x1 ;  /* 0x000000b417587211 */ /* 0x000fc800078208ff */
[----:B------:R-:W-:Y:S01]  /*0990*/  LEA.HI.X.SX32 R89, R23, R181, 0x1, P1 ;  /* 0x000000b517597211 */ /* 0x000fe200008f0eff */
[----:B------:R-:W-:Y:S01]  /*09a0*/  IMAD R23, R150, 0x2, R21 ;  /* 0x0000000296177824 */ /* 0x000fe200078e0215 */
[----:B------:R-:W-:-:S03]  /*09b0*/  LEA R90, P1, R31, R180, 0x1 ;  /* 0x000000b41f5a7211 */ /* 0x000fc600078208ff */
[----:B------:R0:W5:Y:S01]  /*09c0*/  LDG.E.U16 R88, [R88.64] ;  /* 0x0000000458587981 */ /* 0x000162000c1e1500 */
[----:B------:R-:W-:-:S05]  /*09d0*/  LEA R25, R150, R23, 0x1 ;  /* 0x0000001796197211 */ /* 0x000fca00078e08ff */
[----:B------:R-:W-:-:S04]  /*09e0*/  IMAD R59, R150, 0x2, R25 ;  /* 0x00000002963b7824 */ /* 0x000fc800078e0219 */
[----:B------:R-:W-:-:S05]  /*09f0*/  IMAD R72, R150, 0x2, R59 ;  /* 0x0000000296487824 */ /* 0x000fca00078e023b */
[----:B------:R-:W-:Y:S02]  /*0a00*/  LEA R27, R150, R72, 0x1 ;  /* 0x00000048961b7211 */ /* 0x000fe400078e08ff */
[----:B------:R-:W-:-:S03]  /*0a10*/  LEA.HI.X.SX32 R91, R31, R181, 0x1, P1 ;  /* 0x000000b51f5b7211 */ /* 0x000fc600008f0eff */
[C---:B------:R-:W-:Y:S01]  /*0a20*/  IMAD R29, R150.reuse, 0x2, R27 ;  /* 0x00000002961d7824 */ /* 0x040fe200078e021b */
[----:B------:R-:W-:Y:S01]  /*0a30*/  LEA R2, P0, R25, R180, 0x1 ;  /* 0x000000b419027211 */ /* 0x000fe200078008ff */
[----:B------:R0:W5:Y:S02]  /*0a40*/  LDG.E.U16 R90, [R90.64] ;  /* 0x000000045a5a7981 */ /* 0x000164000c1e1500 */
[----:B------:R-:W-:-:S05]  /*0a50*/  IMAD R31, R150, 0x2, R29 ;  /* 0x00000002961f7824 */ /* 0x000fca00078e021d */
[C---:B------:R-:W-:Y:S02]  /*0a60*/  LEA R73, R150.reuse, R31, 0x1 ;  /* 0x0000001f96497211 */ /* 0x040fe400078e08ff */
[----:B------:R-:W-:Y:S02]  /*0a70*/  LEA.HI.X.SX32 R3, R25, R181, 0x1, P0 ;  /* 0x000000b519037211 */ /* 0x000fe400000f0eff */
[----:B-1----:R-:W-:Y:S01]  /*0a80*/  LEA R4, P0, R59, R180, 0x1 ;  /* 0x000000b43b047211 */ /* 0x002fe200078008ff */
[----:B------:R-:W-:-:S03]  /*0a90*/  IMAD R33, R150, 0x2, R73 ;  /* 0x0000000296217824 */ /* 0x000fc600078e0249 */
[----:B------:R-:W-:Y:S01]  /*0aa0*/  LEA.HI.X.SX32 R5, R59, R181, 0x1, P0 ;  /* 0x000000b53b057211 */ /* 0x000fe200000f0eff */
[----:B------:R-:W-:Y:S01]  /*0ab0*/  IMAD R35, R150, 0x2, R33 ;  /* 0x0000000296237824 */ /* 0x000fe200078e0221 */
[----:B----4-:R-:W-:-:S04]  /*0ac0*/  LEA R6, P0, R29, R180, 0x1 ;  /* 0x000000b41d067211 */ /* 0x010fc800078008ff */
[C---:B------:R-:W-:Y:S02]  /*0ad0*/  LEA R37, R150.reuse, R35, 0x1 ;  /* 0x0000002396257211 */ /* 0x040fe400078e08ff */
[-C--:B------:R-:W-:Y:S02]  /*0ae0*/  LEA.HI.X.SX32 R7, R29, R181.reuse, 0x1, P0 ;  /* 0x000000b51d077211 */ /* 0x080fe400000f0eff */
[-C--:B0-----:R-:W-:Y:S01]  /*0af0*/  LEA R8, P0, R31, R180.reuse, 0x1 ;  /* 0x000000b41f087211 */ /* 0x081fe200078008ff */
[C---:B------:R-:W-:Y:S01]  /*0b00*/  IMAD R75, R150.reuse, 0x2, R37 ;  /* 0x00000002964b7824 */ /* 0x040fe200078e0225 */
[-C--:B------:R-:W-:Y:S02]  /*0b10*/  LEA R92, P1, R39, R180.reuse, 0x1 ;  /* 0x000000b4275c7211 */ /* 0x080fe400078208ff */
[-C--:B------:R-:W-:Y:S02]  /*0b20*/  LEA.HI.X.SX32 R9, R31, R181.reuse, 0x1, P0 ;  /* 0x000000b51f097211 */ /* 0x080fe400000f0eff */
[----:B------:R-:W-:Y:S01]  /*0b30*/  LEA.HI.X.SX32 R93, R39, R181, 0x1, P1 ;  /* 0x000000b5275d7211 */ /* 0x000fe200008f0eff */
[----:B------:R-:W-:Y:S01]  /*0b40*/  IMAD R39, R150, 0x2, R75 ;  /* 0x0000000296277824 */ /* 0x000fe200078e024b */
[----:B------:R-:W-:-:S03]  /*0b50*/  LEA R94, P1, R47, R180, 0x1 ;  /* 0x000000b42f5e7211 */ /* 0x000fc600078208ff */
[----:B------:R0:W4:Y:S01]  /*0b60*/  LDG.E.U16 R92, [R92.64] ;  /* 0x000000045c5c7981 */ /* 0x000122000c1e1500 */
[----:B------:R-:W-:-:S05]  /*0b70*/  LEA R41, R150, R39, 0x1 ;  /* 0x0000002796297211 */ /* 0x000fca00078e08ff */
[----:B------:R-:W-:-:S04]  /*0b80*/  IMAD R43, R150, 0x2, R41 ;  /* 0x00000002962b7824 */ /* 0x000fc800078e0229 */
[----:B------:R-:W-:Y:S01]  /*0b90*/  IMAD R80, R150, 0x2, R43 ;  /* 0x0000000296507824 */ /* 0x000fe200078e022b */
[----:B------:R-:W-:-:S04]  /*0ba0*/  LEA.HI.X.SX32 R95, R47, R181, 0x1, P1 ;  /* 0x000000b52f5f7211 */ /* 0x000fc800008f0eff */
[C---:B------:R-:W-:Y:S01]  /*0bb0*/  LEA R45, R150.reuse, R80, 0x1 ;  /* 0x00000050962d7211 */ /* 0x040fe200078e08ff */
[----:B------:R1:W4:Y:S04]  /*0bc0*/  LDG.E.U16 R94, [R94.64] ;  /* 0x000000045e5e7981 */ /* 0x000328000c1e1500 */
[----:B------:R-:W-:-:S04]  /*0bd0*/  IMAD R47, R150, 0x2, R45 ;  /* 0x00000002962f7824 */ /* 0x000fc800078e022d */
[----:B------:R-:W-:Y:S01]  /*0be0*/  IMAD R49, R150, 0x2, R47 ;  /* 0x0000000296317824 */ /* 0x000fe200078e022f */
[----:B------:R-:W-:-:S04]  /*0bf0*/  LEA R96, P1, R11, R180, 0x1 ;  /* 0x000000b40b607211 */ /* 0x000fc800078208ff */
[----:B------:R-:W-:Y:S02]  /*0c00*/  LEA R79, R150, R49, 0x1 ;  /* 0x00000031964f7211 */ /* 0x000fe400078e08ff */
[----:B------:R-:W-:-:S03]  /*0c10*/  LEA.HI.X.SX32 R97, R11, R181, 0x1, P1 ;  /* 0x000000b50b617211 */ /* 0x000fc600008f0eff */
[C---:B------:R-:W-:Y:S01]  /*0c20*/  IMAD R51, R150.reuse, 0x2, R79 ;  /* 0x0000000296337824 */ /* 0x040fe200078e024f */
[----:B------:R-:W-:Y:S01]  /*0c30*/  LEA R98, P1, R17, R180, 0x1 ;  /* 0x000000b411627211 */ /* 0x000fe200078208ff */
[----:B------:R0:W4:Y:S02]  /*0c40*/  LDG.E.U16 R96, [R96.64] ;  /* 0x0000000460607981 */ /* 0x000124000c1e1500 */
[----:B------:R-:W-:-:S05]  /*0c50*/  IMAD R11, R150, 0x2, R51 ;  /* 0x00000002960b7824 */ /* 0x000fca00078e0233 */
[----:B------:R-:W-:-:S05]  /*0c60*/  LEA R53, R150, R11, 0x1 ;  /* 0x0000000b96357211 */ /* 0x000fca00078e08ff */
[----:B------:R-:W-:-:S04]  /*0c70*/  IMAD R81, R150, 0x2, R53 ;  /* 0x0000000296517824 */ /* 0x000fc800078e0235 */
[----:B------:R-:W-:-:S05]  /*0c80*/  IMAD R13, R150, 0x2, R81 ;  /* 0x00000002960d7824 */ /* 0x000fca00078e0251 */
        /* <DEDUP_REMOVED lines=8> */
[----:B--2---:R2:W-:Y:S04]  /*0d10*/  STL [R1+0x2c], R20 ;  /* 0x00002c1401007387 */ /* 0x0045e80000100800 */
[----:B---3--:R3:W-:Y:S04]  /*0d20*/  STL [R1+0x28], R18 ;  /* 0x0000281201007387 */ /* 0x0087e80000100800 */
[----:B--2---:R2:W4:Y:S04]  /*0d30*/  LDG.E.U16 R20, [R2.64] ;  /* 0x0000000402147981 */ /* 0x004528000c1e1500 */
[----:B---3--:R3:W4:Y:S01]  /*0d40*/  LDG.E.U16 R18, [R4.64] ;  /* 0x0000000404127981 */ /* 0x008722000c1e1500 */
[----:B--2---:R-:W-:-:S04]  /*0d50*/  LEA R2, P0, R35, R180, 0x1 ;  /* 0x000000b423027211 */ /* 0x004fc800078008ff */
[----:B------:R-:W-:Y:S02]  /*0d60*/  LEA.HI.X.SX32 R3, R35, R181, 0x1, P0 ;  /* 0x000000b523037211 */ /* 0x000fe400000f0eff */
[----:B---3--:R-:W-:-:S04]  /*0d70*/  LEA R4, P0, R37, R180, 0x1 ;  /* 0x000000b425047211 */ /* 0x008fc800078008ff */
[----:B------:R-:W-:Y:S01]  /*0d80*/  LEA.HI.X.SX32 R5, R37, R181, 0x1, P0 ;  /* 0x000000b525057211 */ /* 0x000fe200000f0eff */
[----:B-----5:R2:W-:Y:S04]  /*0d90*/  STL [R1+0x24], R16 ;  /* 0x0000241001007387 */ /* 0x0205e80000100800 */
[----:B------:R3:W-:Y:S04]  /*0da0*/  STL [R1+0x20], R14 ;  /* 0x0000200e01007387 */ /* 0x0007e80000100800 */
[----:B------:R5:W-:Y:S04]  /*0db0*/  STL [R1+0x1c], R12 ;  /* 0x00001c0c01007387 */ /* 0x000be80000100800 */
[----:B--2---:R2:W4:Y:S04]  /*0dc0*/  LDG.E.U16 R16, [R6.64] ;  /* 0x0000000406107981 */ /* 0x004528000c1e1500 */
[----:B---3--:R3:W4:Y:S04]  /*0dd0*/  LDG.E.U16 R14, [R8.64] ;  /* 0x00000004080e7981 */ /* 0x008728000c1e1500 */
[----:B-----5:R5:W4:Y:S04]  /*0de0*/  LDG.E.U16 R12, [R2.64] ;  /* 0x00000004020c7981 */ /* 0x020b28000c1e1500 */
[----:B------:R0:W-:Y:S04]  /*0df0*/  STL [R1+0x18], R10 ;  /* 0x0000180a01007387 */ /* 0x0001e80000100800 */
[----:B0-----:R0:W4:Y:S01]  /*0e00*/  LDG.E.U16 R10, [R4.64] ;  /* 0x00000004040a7981 */ /* 0x001122000c1e1500 */
[----:B------:R-:W-:-:S02]  /*0e10*/  LEA R85, R150, R57, 0x1 ;  /* 0x0000003996557211 */ /* 0x000fc400078e08ff */
[----:B------:R-:W-:-:S03]  /*0e20*/  LEA R100, P1, R23, R180, 0x1 ;  /* 0x000000b417647211 */ /* 0x000fc600078208ff */
[----:B------:R-:W-:Y:S01]  /*0e30*/  IMAD R21, R150, 0x2, R85 ;  /* 0x0000000296157824 */ /* 0x000fe200078e0255 */
[----:B------:R-:W-:-:S03]  /*0e40*/  LEA.HI.X.SX32 R101, R23, R181, 0x1, P1 ;  /* 0x000000b517657211 */ /* 0x000fc600008f0eff */
[C---:B------:R-:W-:Y:S01]  /*0e50*/  IMAD R23, R150.reuse, 0x2, R21 ;  /* 0x0000000296177824 */ /* 0x040fe200078e0215 */
[C---:B------:R-:W-:Y:S01]  /*0e60*/  LEA R102, P1, R27.reuse, R180, 0x1 ;  /* 0x000000b41b667211 */ /* 0x040fe200078208ff */
[----:B------:R0:W4:Y:S03]  /*0e70*/  LDG.E.U16 R100, [R100.64] ;  /* 0x0000000464647981 */ /* 0x000126000c1e1500 */
        /* <DEDUP_REMOVED lines=18> */
[C---:B--2---:R-:W-:Y:S01]  /*0fa0*/  LEA R6, P0, R41.reuse, R180, 0x1 ;  /* 0x000000b429067211 */ /* 0x044fe200078008ff */
[----:B------:R2:W4:Y:S02]  /*0fb0*/  LDG.E.U16 R106, [R106.64] ;  /* 0x000000046a6a7981 */ /* 0x000524000c1e1500 */
[----:B------:R-:W-:Y:S01]  /*0fc0*/  IMAD R39, R150, 0x2, R37 ;  /* 0x0000000296277824 */ /* 0x000fe200078e0225 */
[----:B------:R-:W-:-:S04]  /*0fd0*/  LEA.HI.X.SX32 R7, R41, R181, 0x1, P0 ;  /* 0x000000b529077211 */ /* 0x000fc800000f0eff */
[----:B------:R-:W-:Y:S01]  /*0fe0*/  LEA R41, R150, R39, 0x1 ;  /* 0x0000002796297211 */ /* 0x000fe200078e08ff */
[----:B------:R0:W4:Y:S01]  /*0ff0*/  LDG.E.U16 R252, [R6.64] ;  /* 0x0000000406fc7981 */ /* 0x000122000c1e1500 */
[----:B---3--:R-:W-:-:S03]  /*1000*/  LEA R8, P0, R43, R180, 0x1 ;  /* 0x000000b42b087211 */ /* 0x008fc600078008ff */
[C---:B------:R-:W-:Y:S01]  /*1010*/  IMAD R93, R150.reuse, 0x2, R41 ;  /* 0x00000002965d7824 */ /* 0x040fe200078e0229 */
[-C--:B------:R-:W-:Y:S02]  /*1020*/  LEA.HI.X.SX32 R9, R43, R181.reuse, 0x1, P0 ;  /* 0x000000b52b097211 */ /* 0x080fe400000f0eff */
[-C--:B------:R-:W-:Y:S01]  /*1030*/  LEA R108, P1, R45, R180.reuse, 0x1 ;  /* 0x000000b42d6c7211 */ /* 0x080fe200078208ff */
[C---:B------:R-:W-:Y:S01]  /*1040*/  IMAD R43, R150.reuse, 0x2, R93 ;  /* 0x00000002962b7824 */ /* 0x040fe200078e025d */
[-C--:B-----5:R-:W-:Y:S01]  /*1050*/  LEA R2, P0, R47, R180.reuse, 0x1 ;  /* 0x000000b42f027211 */ /* 0x0a0fe200078008ff */
[----:B------:R3:W5:Y:S01]  /*1060*/  LDG.E.U16 R251, [R8.64] ;  /* 0x0000000408fb7981 */ /* 0x000762000c1e1500 */
[----:B------:R-:W-:Y:S02]  /*1070*/  LEA.HI.X.SX32 R109, R45, R181, 0x1, P1 ;  /* 0x000000b52d6d7211 */ /* 0x000fe400008f0eff */
[C---:B------:R-:W-:Y:S02]  /*1080*/  LEA R45, R150.reuse, R43, 0x1 ;  /* 0x0000002b962d7211 */ /* 0x040fe400078e08ff */
[-C--:B------:R-:W-:Y:S01]  /*1090*/  LEA.HI.X.SX32 R3, R47, R181.reuse, 0x1, P0 ;  /* 0x000000b52f037211 */ /* 0x080fe200000f0eff */
[----:B------:R2:W5:Y:S02]  /*10a0*/  LDG.E.U16 R108, [R108.64] ;  /* 0x000000046c6c7981 */ /* 0x000564000c1e1500 */
[C---:B------:R-:W-:Y:S01]  /*10b0*/  IMAD R47, R150.reuse, 0x2, R45 ;  /* 0x00000002962f7824 */ /* 0x040fe200078e022d */
[C---:B0-----:R-:W-:Y:S01]  /*10c0*/  LEA R4, P0, R49.reuse, R180, 0x1 ;  /* 0x000000b431047211 */ /* 0x041fe200078008ff */
[----:B------:R0:W5:Y:S02]  /*10d0*/  LDG.E.U16 R250, [R2.64] ;  /* 0x0000000402fa7981 */ /* 0x000164000c1e1500 */
[----:B-1----:R-:W-:Y:S01]  /*10e0*/  IMAD R95, R150, 0x2, R47 ;  /* 0x00000002965f7824 */ /* 0x002fe200078e022f */
[----:B------:R-:W-:-:S02]  /*10f0*/  LEA.HI.X.SX32 R5, R49, R181, 0x1, P0 ;  /* 0x000000b531057211 */ /* 0x000fc400000f0eff */
[C---:B------:R-:W-:Y:S02]  /*1100*/  LEA R110, P1, R51.reuse, R180, 0x1 ;  /* 0x000000b4336e7211 */ /* 0x040fe400078208ff */
[----:B------:R-:W-:Y:S01]  /*1110*/  LEA R49, R150, R95, 0x1 ;  /* 0x0000005f96317211 */ /* 0x000fe200078e08ff */
[----:B------:R1:W5:Y:S01]  /*1120*/  LDG.E.U16 R249, [R4.64] ;  /* 0x0000000404f97981 */ /* 0x000362000c1e1500 */
[----:B------:R-:W-:-:S03]  /*1130*/  LEA.HI.X.SX32 R111, R51, R181, 0x1, P1 ;  /* 0x000000b5336f7211 */ /* 0x000fc600008f0eff */
[C---:B------:R-:W-:Y:S01]  /*1140*/  IMAD R51, R150.reuse, 0x2, R49 ;  /* 0x0000000296337824 */ /* 0x040fe200078e0231 */
[-C--:B------:R-:W-:Y:S01]  /*1150*/  LEA R6, P0, R11, R180.reuse, 0x1 ;  /* 0x000000b40b067211 */ /* 0x080fe200078008ff */
[----:B------:R0:W5:Y:S02]  /*1160*/  LDG.E.U16 R110, [R110.64] ;  /* 0x000000046e6e7981 */ /* 0x000164000c1e1500 */
[----:B------:R-:W-:Y:S01]  /*1170*/  IMAD R61, R150, 0x2, R51 ;  /* 0x00000002963d7824 */ /* 0x000fe200078e0233 */
[----:B------:R-:W-:-:S04]  /*1180*/  LEA R112, P1, R13, R180, 0x1 ;  /* 0x000000b40d707211 */ /* 0x000fc800078208ff */
[C---:B------:R-:W-:Y:S02]  /*1190*/  LEA R97, R150.reuse, R61, 0x1 ;  /* 0x0000003d96617211 */ /* 0x040fe400078e08ff */
[-C--:B------:R-:W-:Y:S02]  /*11a0*/  LEA.HI.X.SX32 R7, R11, R181.reuse, 0x1, P0 ;  /* 0x000000b50b077211 */ /* 0x080fe400000f0eff */
[-C--:B---3--:R-:W-:Y:S02]  /*11b0*/  LEA R8, P0, R53, R180.reuse, 0x1 ;  /* 0x000000b435087211 */ /* 0x088fe400078008ff */
[-C--:B------:R-:W-:Y:S01]  /*11c0*/  LEA.HI.X.SX32 R113, R13, R181.reuse, 0x1, P1 ;  /* 0x000000b50d717211 */ /* 0x080fe200008f0eff */
[C---:B------:R-:W-:Y:S01]  /*11d0*/  IMAD R13, R150.reuse, 0x2, R97 ;  /* 0x00000002960d7824 */ /* 0x040fe200078e0261 */
[-C--:B------:R-:W-:Y:S01]  /*11e0*/  LEA.HI.X.SX32 R9, R53, R181.reuse, 0x1, P0 ;  /* 0x000000b535097211 */ /* 0x080fe200000f0eff */
[----:B------:R3:W5:Y:S01]  /*11f0*/  LDG.E.U16 R248, [R6.64] ;  /* 0x0000000406f87981 */ /* 0x000762000c1e1500 */
[-C--:B0-----:R-:W-:Y:S01]  /*1200*/  LEA R2, P0, R55, R180.reuse, 0x1 ;  /* 0x000000b437027211 */ /* 0x081fe200078008ff */
[----:B------:R-:W-:Y:S01]  /*1210*/  IMAD R53, R150, 0x2, R13 ;  /* 0x0000000296357824 */ /* 0x000fe200078e020d */
[----:B------:R-:W-:Y:S01]  /*1220*/  LEA R114, P1, R17, R180, 0x1 ;  /* 0x000000b411727211 */ /* 0x000fe200078208ff */
[----:B------:R0:W5:Y:S01]  /*1230*/  LDG.E.U16 R247, [R8.64] ;  /* 0x0000000408f77981 */ /* 0x000162000c1e1500 */
[----:B------:R-:W-:-:S02]  /*1240*/  LEA.HI.X.SX32 R3, R55, R181, 0x1, P0 ;  /* 0x000000b537037211 */ /* 0x000fc400000f0eff */
[----:B------:R-:W-:Y:S01]  /*1250*/  LEA R55, R150, R53, 0x1 ;  /* 0x0000003596377211 */ /* 0x000fe200078e08ff */
[----:B------:R0:W5:Y:S01]  /*1260*/  LDG.E.U16 R112, [R112.64] ;  /* 0x0000000470707981 */ /* 0x000162000c1e1500 */
[----:B-1----:R-:W-:-:S03]  /*1270*/  LEA R4, P0, R15, R180, 0x1 ;  /* 0x000000b40f047211 */ /* 0x002fc600078008ff */
[C---:B------:R-:W-:Y:S01]  /*1280*/  IMAD R99, R150.reuse, 0x2, R55 ;  /* 0x0000000296637824 */ /* 0x040fe200078e0237 */
[-C--:B------:R-:W-:Y:S01]  /*1290*/  LEA.HI.X.SX32 R5, R15, R181.reuse, 0x1, P0 ;  /* 0x000000b50f057211 */ /* 0x080fe200000f0eff */
[----:B------:R1:W5:Y:S02]  /*12a0*/  LDG.E.U16 R246, [R2.64] ;  /* 0x0000000402f67981 */ /* 0x000364000c1e1500 */
[C---:B------:R-:W-:Y:S01]  /*12b0*/  IMAD R15, R150.reuse, 0x2, R99 ;  /* 0x00000002960f7824 */ /* 0x040fe200078e0263 */
[----:B------:R-:W-:Y:S01]  /*12c0*/  LEA.HI.X.SX32 R115, R17, R181, 0x1, P1 ;  /* 0x000000b511737211 */ /* 0x000fe200008f0eff */
[----:B------:R1:W5:Y:S01]  /*12d0*/  LDG.E.U16 R245, [R4.64] ;  /* 0x0000000404f57981 */ /* 0x000362000c1e1500 */
[C---:B---3--:R-:W-:Y:S02]  /*12e0*/  LEA R6, P0, R19.reuse, R180, 0x1 ;  /* 0x000000b413067211 */ /* 0x048fe400078008ff */
[----:B------:R-:W-:Y:S01]  /*12f0*/  LEA R17, R150, R15, 0x1 ;  /* 0x0000000f96117211 */ /* 0x000fe200078e08ff */
[----:B------:R3:W5:Y:S01]  /*1300*/  LDG.E.U16 R114, [R114.64] ;  /* 0x0000000472727981 */ /* 0x000762000c1e1500 */
[----:B------:R-:W-:-:S03]  /*1310*/  LEA.HI.X.SX32 R7, R19, R181, 0x1, P0 ;  /* 0x000000b513077211 */ /* 0x000fc600000f0eff */
[C---:B------:R-:W-:Y:S01]  /*1320*/  IMAD R19, R150.reuse, 0x2, R17 ;  /* 0x0000000296137824 */ /* 0x040fe200078e0211 */
[-C--:B0-----:R-:W-:Y:S01]  /*1330*/  LEA R8, P0, R57, R180.reuse, 0x1 ;  /* 0x000000b439087211 */ /* 0x081fe200078008ff */
[----:B------:R0:W5:Y:S01]  /*1340*/  LDG.E.U16 R244, [R6.64] ;  /* 0x0000000406f47981 */ /* 0x000162000c1e1500 */
[-C--:B------:R-:W-:Y:S01]  /*1350*/  LEA R116, P1, R21, R180.reuse, 0x1 ;  /* 0x000000b415747211 */ /* 0x080fe200078208ff */
[C---:B------:R-:W-:Y:S01]  /*1360*/  IMAD R101, R150.reuse, 0x2, R19 ;  /* 0x0000000296657824 */ /* 0x040fe200078e0213 */
[-C--:B------:R-:W-:Y:S02]  /*1370*/  LEA.HI.X.SX32 R9, R57, R181.reuse, 0x1, P0 ;  /* 0x000000b539097211 */ /* 0x080fe400000f0eff */
[----:B------:R-:W-:Y:S02]  /*1380*/  LEA.HI.X.SX32 R117, R21, R181, 0x1, P1 ;  /* 0x000000b515757211 */ /* 0x000fe400008f0eff */
[----:B-1----:R-:W-:Y:S01]  /*1390*/  LEA R2, P0, R23, R180, 0x1 ;  /* 0x000000b417027211 */ /* 0x002fe200078008ff */
[----:B------:R1:W5:Y:S01]  /*13a0*/  LDG.E.U16 R243, [R8.64] ;  /* 0x0000000408f37981 */ /* 0x000362000c1e1500 */
[----:B------:R-:W-:-:S02]  /*13b0*/  LEA R21, R150, R101, 0x1 ;  /* 0x0000006596157211 */ /* 0x000fc400078e08ff */
[----:B------:R-:W-:Y:S01]  /*13c0*/  LEA.HI.X.SX32 R3, R23, R181, 0x1, P0 ;  /* 0x000000b517037211 */ /* 0x000fe200000f0eff */
[----:B------:R0:W5:Y:S02]  /*13d0*/  LDG.E.U16 R116, [R116.64] ;  /* 0x0000000474747981 */ /* 0x000164000c1e1500 */
[C---:B------:R-:W-:Y:S01]  /*13e0*/  IMAD R23, R150.reuse, 0x2, R21 ;  /* 0x0000000296177824 */ /* 0x040fe200078e0215 */
[-C--:B------:R-:W-:Y:S01]  /*13f0*/  LEA R4, P0, R25, R180.reuse, 0x1 ;  /* 0x000000b419047211 */ /* 0x080fe200078008ff */
[----:B------:R0:W5:Y:S02]  /*1400*/  LDG.E.U16 R242, [R2.64] ;  /* 0x0000000402f27981 */ /* 0x000164000c1e1500 */
[----:B------:R-:W-:Y:S01]  /*1410*/  IMAD R57, R150, 0x2, R23 ;  /* 0x0000000296397824 */ /* 0x000fe200078e0217 */
[----:B------:R-:W-:-:S04]  /*1420*/  LEA R118, P1, R27, R180, 0x1 ;  /* 0x000000b41b767211 */ /* 0x000fc800078208ff */
[----:B------:R-:W-:Y:S02]  /*1430*/  LEA R103, R150, R57, 0x1 ;  /* 0x0000003996677211 */ /* 0x000fe400078e08ff */
[----:B------:R-:W-:-:S03]  /*1440*/  LEA.HI.X.SX32 R5, R25, R181, 0x1, P0 ;  /* 0x000000b519057211 */ /* 0x000fc600000f0eff */
[C---:B------:R-:W-:Y:S01]  /*1450*/  IMAD R25, R150.reuse, 0x2, R103 ;  /* 0x0000000296197824 */ /* 0x040fe200078e0267 */
[-C--:B------:R-:W-:Y:S01]  /*1460*/  LEA.HI.X.SX32 R119, R27, R181.reuse, 0x1, P1 ;  /* 0x000000b51b777211 */ /* 0x080fe200008f0eff */
[----:B------:R2:W5:Y:S01]  /*1470*/  LDG.E.U16 R241, [R4.64] ;  /* 0x0000000404f17981 */ /* 0x000562000c1e1500 */
[-C--:B0-----:R-:W-:Y:S01]  /*1480*/  LEA R6, P0, R29, R180.reuse, 0x1 ;  /* 0x000000b41d067211 */ /* 0x081fe200078008ff */
[C---:B------:R-:W-:Y:S01]  /*1490*/  IMAD R27, R150.reuse, 0x2, R25 ;  /* 0x00000002961b7824 */ /* 0x040fe200078e0219 */
[-C--:B------:R-:W-:Y:S01]  /*14a0*/  LEA R120, P1, R31, R180.reuse, 0x1 ;  /* 0x000000b41f787211 */ /* 0x080fe200078208ff */
[----:B------:R0:W5:Y:S01]  /*14b0*/  LDG.E.U16 R118, [R118.64] ;  /* 0x0000000476767981 */ /* 0x000162000c1e1500 */
[----:B------:R-:W-:Y:S02]  /*14c0*/  LEA.HI.X.SX32 R7, R29, R181, 0x1, P0 ;  /* 0x000000b51d077211 */ /* 0x000fe400000f0eff */
[C---:B------:R-:W-:Y:S02]  /*14d0*/  LEA R29, R150.reuse, R27, 0x1 ;  /* 0x0000001b961d7211 */ /* 0x040fe400078e08ff */
[C---:B-1----:R-:W-:Y:S01]  /*14e0*/  LEA R8, P0, R59.reuse, R180, 0x1 ;  /* 0x000000b43b087211 */ /* 0x042fe200078008ff */
[----:B------:R1:W5:Y:S02]  /*14f0*/  LDG.E.U16 R240, [R6.64] ;  /* 0x0000000406f07981 */ /* 0x000364000c1e1500 */
[----:B------:R-:W-:Y:S01]  /*1500*/  IMAD R105, R150, 0x2, R29 ;  /* 0x0000000296697824 */ /* 0x000fe200078e021d */
[----:B------:R-:W-:-:S02]  /*1510*/  LEA.HI.X.SX32 R9, R59, R181, 0x1, P0 ;  /* 0x000000b53b097211 */ /* 0x000fc400000f0eff */
[-C--:B------:R-:W-:Y:S01]  /*1520*/  LEA.HI.X.SX32 R121, R31, R181.reuse, 0x1, P1 ;  /* 0x000000b51f797211 */ /* 0x080fe200008f0eff */
[C---:B------:R-:W-:Y:S01]  /*1530*/  IMAD R31, R150.reuse, 0x2, R105 ;  /* 0x00000002961f7824 */ /* 0x040fe200078e0269 */
[CC--:B------:R-:W-:Y:S01]  /*1540*/  LEA R2, P0, R33.reuse, R180.reuse, 0x1 ;  /* 0x000000b421027211 */ /* 0x0c0fe200078008ff */
[----:B------:R0:W5:Y:S03]  /*1550*/  LDG.E.U16 R239, [R8.64] ;  /* 0x0000000408ef7981 */ /* 0x000166000c1e1500 */
[----:B------:R-:W-:Y:S01]  /*1560*/  LEA.HI.X.SX32 R3, R33, R181, 0x1, P0 ;  /* 0x000000b521037211 */ /* 0x000fe200000f0eff */
[----:B------:R0:W5:Y:S01]  /*1570*/  LDG.E.U16 R120, [R120.64] ;  /* 0x0000000478787981 */ /* 0x000162000c1e1500 */
[C---:B------:R-:W-:Y:S02]  /*1580*/  LEA R33, R150.reuse, R31, 0x1 ;  /* 0x0000001f96217211 */ /* 0x040fe400078e08ff */
[----:B--2---:R-:W-:Y:S01]  /*1590*/  LEA R4, P0, R35, R180, 0x1 ;  /* 0x000000b423047211 */ /* 0x004fe200078008ff */
[----:B------:R2:W5:Y:S02]  /*15a0*/  LDG.E.U16 R238, [R2.64] ;  /* 0x0000000402ee7981 */ /* 0x000564000c1e1500 */
[----:B------:R-:W-:-:S04]  /*15b0*/  IMAD R59, R150, 0x2, R33 ;  /* 0x00000002963b7824 */ /* 0x000fc800078e0221 */
[C---:B------:R-:W-:Y:S01]  /*15c0*/  IMAD R107, R150.reuse, 0x2, R59 ;  /* 0x00000002966b7824 */ /* 0x040fe200078e023b */
[----:B------:R-:W-:Y:S02]  /*15d0*/  LEA.HI.X.SX32 R5, R35, R181, 0x1, P0 ;  /* 0x000000b523057211 */ /* 0x000fe400000f0eff */
[CC--:B------:R-:W-:Y:S02]  /*15e0*/  LEA R122, P1, R37.reuse, R180.reuse, 0x1 ;  /* 0x000000b4257a7211 */ /* 0x0c0fe400078208ff */
[C---:B------:R-:W-:Y:S01]  /*15f0*/  LEA R35, R150.reuse, R107, 0x1 ;  /* 0x0000006b96237211 */ /* 0x040fe200078e08ff */
[----:B------:R1:W5:Y:S01]  /*1600*/  LDG.E.U16 R237, [R4.64] ;  /* 0x0000000404ed7981 */ /* 0x000362000c1e1500 */
[-C--:B------:R-:W-:Y:S02]  /*1610*/  LEA.HI.X.SX32 R123, R37, R181.reuse, 0x1, P1 ;  /* 0x000000b5257b7211 */ /* 0x080fe400008f0eff */
[-C--:B0-----:R-:W-:Y:S01]  /*1620*/  LEA R8, P0, R39, R180.reuse, 0x1 ;  /* 0x000000b427087211 */ /* 0x081fe200078008ff */
[C---:B------:R-:W-:Y:S01]  /*1630*/  IMAD R37, R150.reuse, 0x2, R35 ;  /* 0x0000000296257824 */ /* 0x040fe200078e0223 */
[----:B------:R-:W-:Y:S01]  /*1640*/  LEA R124, P1, R43, R180, 0x1 ;  /* 0x000000b42b7c7211 */ /* 0x000fe200078208ff */
[----:B------:R0:W5:Y:S01]  /*1650*/  LDG.E.U16 R122, [R122.64] ;  /* 0x000000047a7a7981 */ /* 0x000162000c1e1500 */
[-C--:B------:R-:W-:Y:S01]  /*1660*/  LEA.HI.X.SX32 R9, R39, R181.reuse, 0x1, P0 ;  /* 0x000000b527097211 */ /* 0x080fe200000f0eff */
[----:B------:R-:W-:Y:S01]  /*1670*/  IMAD R39, R150, 0x2, R37 ;  /* 0x0000000296277824 */ /* 0x000fe200078e0225 */
[----:B------:R-:W-:-:S03]  /*1680*/  LEA.HI.X.SX32 R125, R43, R181, 0x1, P1 ;  /* 0x000000b52b7d7211 */ /* 0x000fc600008f0eff */
[----:B------:R0:W5:Y:S01]  /*1690*/  LDG.E.U16 R236, [R8.64] ;  /* 0x0000000408ec7981 */ /* 0x000162000c1e1500 */
[----:B------:R-:W-:-:S03]  /*16a0*/  LEA R109, R150, R39, 0x1 ;  /* 0x00000027966d7211 */ /* 0x000fc600078e08ff */
[----:B----4-:R-:W-:Y:S04]  /*16b0*/  STL [R1+0x14], R20 ;  /* 0x0000141401007387 */ /* 0x010fe80000100800 */
[----:B------:R-:W-:Y:S01]  /*16c0*/  STL [R1+0x10], R18 ;  /* 0x0000101201007387 */ /* 0x000fe20000100800 */
[----:B------:R-:W-:-:S03]  /*16d0*/  LEA R126, P1, R49, R180, 0x1 ;  /* 0x000000b4317e7211 */ /* 0x000fc600078208ff */
[----:B------:R4:W5:Y:S04]  /*16e0*/  LDG.E.U16 R124, [R124.64] ;  /* 0x000000047c7c7981 */ /* 0x000968000c1e1500 */
[----:B------:R-:W-:Y:S04]  /*16f0*/  STL [R1+0xc], R16 ;  /* 0x00000c1001007387 */ /* 0x000fe80000100800 */
[----:B------:R-:W-:Y:S04]  /*1700*/  STL [R1+0x8], R14 ;  /* 0x0000080e01007387 */ /* 0x000fe80000100800 */
[----:B------:R-:W-:Y:S04]  /*1710*/  STL [R1+0x4], R12 ;  /* 0x0000040c01007387 */ /* 0x000fe80000100800 */
[----:B------:R0:W-:Y:S02]  /*1720*/  STL [R1], R10 ;  /* 0x0000000a01007387 */ /* 0x0001e40000100800 */
[----:B0-----:R-:W-:-:S04]  /*1730*/  LEA R10, P0, R41, R180, 0x1 ;  /* 0x000000b4290a7211 */ /* 0x001fc800078008ff */
[----:B------:R-:W-:Y:S01]  /*1740*/  LEA.HI.X.SX32 R11, R41, R181, 0x1, P0 ;  /* 0x000000b5290b7211 */ /* 0x000fe200000f0eff */
[----:B------:R-:W-:-:S04]  /*1750*/  IMAD R41, R150, 0x2, R109 ;  /* 0x0000000296297824 */ /* 0x000fc800078e026d */
[C---:B------:R-:W-:Y:S01]  /*1760*/  IMAD R43, R150.reuse, 0x2, R41 ;  /* 0x00000002962b7824 */ /* 0x040fe200078e0229 */
[----:B--2---:R-:W-:Y:S01]  /*1770*/  LEA R2, P0, R45, R180, 0x1 ;  /* 0x000000b42d027211 */ /* 0x004fe200078008ff */
[----:B------:R0:W2:Y:S03]  /*1780*/  LDG.E.U16 R235, [R10.64] ;  /* 0x000000040aeb7981 */ /* 0x0000a6000c1e1500 */
[----:B------:R-:W-:-:S05]  /*1790*/  LEA R63, R150, R43, 0x1 ;  /* 0x0000002b963f7211 */ /* 0x000fca00078e08ff */
[----:B------:R-:W-:Y:S01]  /*17a0*/  IMAD R111, R150, 0x2, R63 ;  /* 0x00000002966f7824 */ /* 0x000fe200078e023f */
[----:B------:R-:W-:-:S03]  /*17b0*/  LEA.HI.X.SX32 R3, R45, R181, 0x1, P0 ;  /* 0x000000b52d037211 */ /* 0x000fc600000f0eff */
[C---:B0-----:R-:W-:Y:S01]  /*17c0*/  IMAD R11, R150.reuse, 0x2, R111 ;  /* 0x00000002960b7824 */ /* 0x041fe200078e026f */
[CC--:B-1----:R-:W-:Y:S01]  /*17d0*/  LEA R6, P0, R47.reuse, R180.reuse, 0x1 ;  /* 0x000000b42f067211 */ /* 0x0c2fe200078008ff */
[----:B------:R0:W2:Y:S03]  /*17e0*/  LDG.E.U16 R234, [R2.64] ;  /* 0x0000000402ea7981 */ /* 0x0000a6000c1e1500 */
[C---:B------:R-:W-:Y:S02]  /*17f0*/  LEA R65, R150.reuse, R11, 0x1 ;  /* 0x0000000b96417211 */ /* 0x040fe400078e08ff */
[-C--:B------:R-:W-:Y:S02]  /*1800*/  LEA.HI.X.SX32 R7, R47, R181.reuse, 0x1, P0 ;  /* 0x000000b52f077211 */ /* 0x080fe400000f0eff */
[-C--:B------:R-:W-:Y:S01]  /*1810*/  LEA R4, P0, R51, R180.reuse, 0x1 ;  /* 0x000000b433047211 */ /* 0x080fe200078008ff */
[C---:B------:R-:W-:Y:S01]  /*1820*/  IMAD R67, R150.reuse, 0x2, R65 ;  /* 0x0000000296437824 */ /* 0x040fe200078e0241 */
[-C--:B------:R-:W-:Y:S01]  /*1830*/  LEA.HI.X.SX32 R127, R49, R181.reuse, 0x1, P1 ;  /* 0x000000b5317f7211 */ /* 0x080fe200008f0eff */
[----:B------:R1:W2:Y:S01]  /*1840*/  LDG.E.U16 R233, [R6.64] ;  /* 0x0000000406e97981 */ /* 0x0002a2000c1e1500 */
[----:B------:R-:W-:Y:S01]  /*1850*/  LEA.HI.X.SX32 R5, R51, R181, 0x1, P0 ;  /* 0x000000b533057211 */ /* 0x000fe200000f0eff */
[----:B------:R-:W-:Y:S01]  /*1860*/  IMAD R113, R150, 0x2, R67 ;  /* 0x0000000296717824 */ /* 0x000fe200078e0243 */
[-C--:B------:R-:W-:Y:S01]  /*1870*/  LEA R8, P0, R61, R180.reuse, 0x1 ;  /* 0x000000b43d087211 */ /* 0x080fe200078008ff */
[----:B------:R1:W2:Y:S01]  /*1880*/  LDG.E.U16 R126, [R126.64] ;  /* 0x000000047e7e7981 */ /* 0x0002a2000c1e1500 */
[----:B------:R-:W-:-:S02]  /*1890*/  LEA R128, P1, R13, R180, 0x1 ;  /* 0x000000b40d807211 */ /* 0x000fc400078208ff */
[-C--:B------:R-:W-:Y:S01]  /*18a0*/  LEA.HI.X.SX32 R9, R61, R181.reuse, 0x1, P0 ;  /* 0x000000b53d097211 */ /* 0x080fe200000f0eff */
[----:B------:R1:W2:Y:S01]  /*18b0*/  LDG.E.U16 R232, [R4.64] ;  /* 0x0000000404e87981 */ /* 0x0002a2000c1e1500 */
[----:B------:R-:W-:Y:S02]  /*18c0*/  LEA.HI.X.SX32 R129, R13, R181, 0x1, P1 ;  /* 0x000000b50d817211 */ /* 0x000fe400008f0eff */
[CC--:B0-----:R-:W-:Y:S01]  /*18d0*/  LEA R2, P0, R53.reuse, R180.reuse, 0x1 ;  /* 0x000000b435027211 */ /* 0x0c1fe200078008ff */
[----:B------:R0:W2:Y:S01]  /*18e0*/  LDG.E.U16 R231, [R8.64] ;  /* 0x0000000408e77981 */ /* 0x0000a2000c1e1500 */
[C---:B------:R-:W-:Y:S02]  /*18f0*/  LEA R13, R150.reuse, R113, 0x1 ;  /* 0x00000071960d7211 */ /* 0x040fe400078e08ff */
[----:B------:R-:W-:Y:S01]  /*1900*/  LEA.HI.X.SX32 R3, R53, R181, 0x1, P0 ;  /* 0x000000b535037211 */ /* 0x000fe200000f0eff */
[----:B------:R0:W2:Y:S02]  /*1910*/  LDG.E.U16 R128, [R128.64] ;  /* 0x0000000480807981 */ /* 0x0000a4000c1e1500 */
[C---:B------:R-:W-:Y:S01]  /*1920*/  IMAD R53, R150.reuse, 0x2, R13 ;  /* 0x0000000296357824 */ /* 0x040fe200078e020d */
[-C--:B------:R-:W-:Y:S01]  /*1930*/  LEA R130, P1, R15, R180.reuse, 0x1 ;  /* 0x000000b40f827211 */ /* 0x080fe200078208ff */
[----:B------:R0:W2:Y:S02]  /*1940*/  LDG.E.U16 R230, [R2.64] ;  /* 0x0000000402e67981 */ /* 0x0000a4000c1e1500 */
[----:B------:R-:W-:Y:S01]  /*1950*/  IMAD R61, R150, 0x2, R53 ;  /* 0x00000002963d7824 */ /* 0x000fe200078e0235 */
[----:B-1----:R-:W-:-:S04]  /*1960*/  LEA R6, P0, R55, R180, 0x1 ;  /* 0x000000b437067211 */ /* 0x002fc800078008ff */
[----:B---3--:R-:W-:Y:S02]  /*1970*/  LEA R115, R150, R61, 0x1 ;  /* 0x0000003d96737211 */ /* 0x008fe400078e08ff */
[----:B------:R-:W-:-:S03]  /*1980*/  LEA.HI.X.SX32 R131, R15, R181, 0x1, P1 ;  /* 0x000000b50f837211 */ /* 0x000fc600008f0eff */
[C---:B------:R-:W-:Y:S01]  /*1990*/  IMAD R15, R150.reuse, 0x2, R115 ;  /* 0x00000002960f7824 */ /* 0x040fe200078e0273 */
[----:B------:R-:W-:Y:S01]  /*19a0*/  LEA.HI.X.SX32 R7, R55, R181, 0x1, P0 ;  /* 0x000000b537077211 */ /* 0x000fe200000f0eff */
[----:B------:R1:W3:Y:S02]  /*19b0*/  LDG.E.U16 R130, [R130.64] ;  /* 0x0000000482827981 */ /* 0x0002e4000c1e1500 */
[C---:B------:R-:W-:Y:S01]  /*19c0*/  IMAD R55, R150.reuse, 0x2, R15 ;  /* 0x0000000296377824 */ /* 0x040fe200078e020f */
[-C--:B------:R-:W-:Y:S01]  /*19d0*/  LEA R132, P1, R21, R180.reuse, 0x1 ;  /* 0x000000b415847211 */ /* 0x080fe200078208ff */
[----:B------:R0:W2:Y:S03]  /*19e0*/  LDG.E.U16 R229, [R6.64] ;  /* 0x0000000406e57981 */ /* 0x0000a6000c1e1500 */
[----:B------:R-:W-:Y:S02]  /*19f0*/  LEA R69, R150, R55, 0x1 ;  /* 0x0000003796457211 */ /* 0x000fe400078e08ff */
[----:B------:R-:W-:-:S03]  /*1a00*/  LEA R4, P0, R17, R180, 0x1 ;  /* 0x000000b411047211 */ /* 0x000fc600078008ff */
[----:B------:R-:W-:Y:S01]  /*1a10*/  IMAD R117, R150, 0x2, R69 ;  /* 0x0000000296757824 */ /* 0x000fe200078e0245 */
[----:B------:R-:W-:-:S03]  /*1a20*/  LEA.HI.X.SX32 R133, R21, R181, 0x1, P1 ;  /* 0x000000b515857211 */ /* 0x000fc600008f0eff */
[C---:B------:R-:W-:Y:S01]  /*1a30*/  IMAD R21, R150.reuse, 0x2, R117 ;  /* 0x0000000296157824 */ /* 0x040fe200078e0275 */
[----:B------:R-:W-:Y:S01]  /*1a40*/  LEA.HI.X.SX32 R5, R17, R181, 0x1, P0 ;  /* 0x000000b511057211 */ /* 0x000fe200000f0eff */
[----:B------:R1:W2:Y:S01]  /*1a50*/  LDG.E.U16 R132, [R132.64] ;  /* 0x0000000484847981 */ /* 0x0002a2000c1e1500 */
[CC--:B0-----:R-:W-:Y:S02]  /*1a60*/  LEA R8, P0, R19.reuse, R180.reuse, 0x1 ;  /* 0x000000b413087211 */ /* 0x0c1fe400078008ff */
[C---:B------:R-:W-:Y:S01]  /*1a70*/  LEA R71, R150.reuse, R21, 0x1 ;  /* 0x0000001596477211 */ /* 0x040fe200078e08ff */
[----:B------:R0:W2:Y:S01]  /*1a80*/  LDG.E.U16 R228, [R4.64] ;  /* 0x0000000404e47981 */ /* 0x0000a2000c1e1500 */
[----:B------:R-:W-:Y:S02]  /*1a90*/  LEA.HI.X.SX32 R9, R19, R181, 0x1, P0 ;  /* 0x000000b513097211 */ /* 0x000fe400000f0eff */
[----:B------:R-:W-:Y:S01]  /*1aa0*/  LEA R2, P0, R23, R180, 0x1 ;  /* 0x000000b417027211 */ /* 0x000fe200078008ff */
[----:B------:R-:W-:-:S02]  /*1ab0*/  IMAD R77, R150, 0x2, R71 ;  /* 0x00000002964d7824 */ /* 0x000fc400078e0247 */
[----:B------:R0:W2:Y:S01]  /*1ac0*/  LDG.E.U16 R227, [R8.64] ;  /* 0x0000000408e37981 */ /* 0x0000a2000c1e1500 */
[----:B------:R-:W-:Y:S01]  /*1ad0*/  LEA.HI.X.SX32 R3, R23, R181, 0x1, P0 ;  /* 0x000000b517037211 */ /* 0x000fe200000f0eff */
[----:B------:R-:W-:Y:S01]  /*1ae0*/  IMAD R119, R150, 0x2, R77 ;  /* 0x0000000296777824 */ /* 0x000fe200078e024d */
[----:B------:R-:W-:-:S03]  /*1af0*/  LEA R6, P0, R57, R180, 0x1 ;  /* 0x000000b439067211 */ /* 0x000fc600078008ff */
[----:B------:R1:W2:Y:S01]  /*1b00*/  LDG.E.U16 R226, [R2.64] ;  /* 0x0000000402e27981 */ /* 0x0002a2000c1e1500 */
[----:B------:R-:W-:Y:S02]  /*1b10*/  LEA.HI.X.SX32 R7, R57, R181, 0x1, P0 ;  /* 0x000000b539077211 */ /* 0x000fe400000f0eff */
[C---:B------:R-:W-:Y:S02]  /*1b20*/  LEA R57, R150.reuse, R119, 0x1 ;  /* 0x0000007796397211 */ /* 0x040fe400078e08ff */
[----:B0-----:R-:W-:Y:S01]  /*1b30*/  LEA R4, P0, R27, R180, 0x1 ;  /* 0x000000b41b047211 */ /* 0x001fe200078008ff */
[----:B------:R0:W2:Y:S02]  /*1b40*/  LDG.E.U16 R225, [R6.64] ;  /* 0x0000000406e17981 */ /* 0x0000a4000c1e1500 */
[----:B------:R-:W-:-:S04]  /*1b50*/  IMAD R151, R150, 0x2, R57 ;  /* 0x0000000296977824 */ /* 0x000fc800078e0239 */
[----:B------:R-:W-:-:S05]  /*1b60*/  IMAD R153, R150, 0x2, R151 ;  /* 0x0000000296997824 */ /* 0x000fca00078e0297 */
[----:B------:R-:W-:-:S05]  /*1b70*/  LEA R121, R150, R153, 0x1 ;  /* 0x0000009996797211 */ /* 0x000fca00078e08ff */
[----:B------:R-:W-:-:S04]  /*1b80*/  IMAD R155, R150, 0x2, R121 ;  /* 0x00000002969b7824 */ /* 0x000fc800078e0279 */
[----:B------:R-:W-:Y:S01]  /*1b90*/  IMAD R157, R150, 0x2, R155 ;  /* 0x00000002969d7824 */ /* 0x000fe200078e029b */
[----:B------:R-:W-:-:S04]  /*1ba0*/  LEA.HI.X.SX32 R5, R27, R181, 0x1, P0 ;  /* 0x000000b51b057211 */ /* 0x000fc800000f0eff */
[----:B------:R-:W-:Y:S01]  /*1bb0*/  LEA R49, R150, R157, 0x1 ;  /* 0x0000009d96317211 */ /* 0x000fe200078e08ff */
[----:B------:R0:W2:Y:S01]  /*1bc0*/  LDG.E.U16 R224, [R4.64] ;  /* 0x0000000404e07981 */ /* 0x0000a2000c1e1500 */
[----:B------:R-:W-:-:S03]  /*1bd0*/  LEA R8, P0, R29, R180, 0x1 ;  /* 0x000000b41d087211 */ /* 0x000fc600078008ff */
[----:B------:R-:W-:Y:S01]  /*1be0*/  IMAD R123, R150, 0x2, R49 ;  /* 0x00000002967b7824 */ /* 0x000fe200078e0231 */
[----:B------:R-:W-:-:S03]  /*1bf0*/  LEA.HI.X.SX32 R9, R29, R181, 0x1, P0 ;  /* 0x000000b51d097211 */ /* 0x000fc600000f0eff */
[C---:B------:R-:W-:Y:S02]  /*1c00*/  IMAD R51, R150.reuse, 0x2, R123 ;  /* 0x0000000296337824 */ /* 0x040fe400078e027b */
[----:B------:R0:W2:Y:S03]  /*1c10*/  LDG.E.U16 R223, [R8.64] ;  /* 0x0000000408df7981 */ /* 0x0000a6000c1e1500 */
[----:B0-----:R-:W-:-:S05]  /*1c20*/  LEA R9, R150, R51, 0x1 ;  /* 0x0000003396097211 */ /* 0x001fca00078e08ff */
[----:B------:R-:W-:Y:S01]  /*1c30*/  IMAD R19, R150, 0x2, R9 ;  /* 0x0000000296137824 */ /* 0x000fe200078e0209 */
[----:B------:R-:W-:-:S03]  /*1c40*/  LEA R6, P0, R33, R180, 0x1 ;  /* 0x000000b421067211 */ /* 0x000fc600078008ff */
[----:B----4-:R-:W-:Y:S01]  /*1c50*/  IMAD R125, R150, 0x2, R19 ;  /* 0x00000002967d7824 */ /* 0x010fe200078e0213 */
[----:B------:R-:W-:-:S04]  /*1c60*/  LEA.HI.X.SX32 R7, R33, R181, 0x1, P0 ;  /* 0x000000b521077211 */ /* 0x000fc800000f0eff */
[----:B------:R-:W-:Y:S01]  /*1c70*/  LEA R47, R150, R125, 0x1 ;  /* 0x0000007d962f7211 */ /* 0x000fe200078e08ff */
[----:B------:R0:W4:Y:S01]  /*1c80*/  LDG.E.U16 R222, [R6.64] ;  /* 0x0000000406de7981 */ /* 0x000122000c1e1500 */
[----:B-1----:R-:W-:-:S03]  /*1c90*/  LEA R2, P0, R59, R180, 0x1 ;  /* 0x000000b43b027211 */ /* 0x002fc600078008ff */
[C---:B------:R-:W-:Y:S01]  /*1ca0*/  IMAD R45, R150.reuse, 0x2, R47 ;  /* 0x00000002962d7824 */ /* 0x040fe200078e022f */
[-C--:B------:R-:W-:Y:S02]  /*1cb0*/  LEA.HI.X.SX32 R3, R59, R181.reuse, 0x1, P0 ;  /* 0x000000b53b037211 */ /* 0x080fe400000f0eff */
[CC--:B------:R-:W-:Y:S01]  /*1cc0*/  LEA R4, P0, R37.reuse, R180.reuse, 0x1 ;  /* 0x000000b425047211 */ /* 0x0c0fe200078008ff */
[C---:B------:R-:W-:Y:S02]  /*1cd0*/  IMAD R17, R150.reuse, 0x2, R45 ;  /* 0x0000000296117824 */ /* 0x040fe400078e022d */
[----:B------:R1:W2:Y:S01]  /*1ce0*/  LDG.E.U16 R221, [R2.64] ;  /* 0x0000000402dd7981 */ /* 0x0002a2000c1e1500 */
[----:B------:R-:W-:Y:S02]  /*1cf0*/  LEA.HI.X.SX32 R5, R37, R181, 0x1, P0 ;  /* 0x000000b525057211 */ /* 0x000fe400000f0eff */
[-C--:B------:R-:W-:Y:S02]  /*1d00*/  LEA R134, P1, R25, R180.reuse, 0x1 ;  /* 0x000000b419867211 */ /* 0x080fe400078208ff */
[----:B------:R-:W-:Y:S01]  /*1d10*/  LEA R127, R150, R17, 0x1 ;  /* 0x00000011967f7211 */ /* 0x000fe200078e08ff */
[----:B------:R0:W2:Y:S01]  /*1d20*/  LDG.E.U16 R220, [R4.64] ;  /* 0x0000000404dc7981 */ /* 0x0000a2000c1e1500 */
[----:B-1----:R-:W-:-:S02]  /*1d30*/  LEA R2, P0, R39, R180, 0x1 ;  /* 0x000000b427027211 */ /* 0x002fc400078008ff */
[-C--:B------:R-:W-:Y:S02]  /*1d40*/  LEA.HI.X.SX32 R135, R25, R181.reuse, 0x1, P1 ;  /* 0x000000b519877211 */ /* 0x080fe400008f0eff */
[-C--:B------:R-:W-:Y:S01]  /*1d50*/  LEA.HI.X.SX32 R3, R39, R181.reuse, 0x1, P0 ;  /* 0x000000b527037211 */ /* 0x080fe200000f0eff */
[C---:B------:R-:W-:Y:S01]  /*1d60*/  IMAD R25, R150.reuse, 0x2, R127 ;  /* 0x0000000296197824 */ /* 0x040fe200078e027f */
[-C--:B0-----:R-:W-:Y:S01]  /*1d70*/  LEA R4, P0, R43, R180.reuse, 0x1 ;  /* 0x000000b42b047211 */ /* 0x081fe200078008ff */
[----:B------:R0:W2:Y:S01]  /*1d80*/  LDG.E.U16 R134, [R134.64] ;  /* 0x0000000486867981 */ /* 0x0000a2000c1e1500 */
[-C--:B------:R-:W-:Y:S02]  /*1d90*/  LEA R136, P1, R31, R180.reuse, 0x1 ;  /* 0x000000b41f887211 */ /* 0x080fe400078208ff */
[-C--:B------:R-:W-:Y:S01]  /*1da0*/  LEA.HI.X.SX32 R5, R43, R181.reuse, 0x1, P0 ;  /* 0x000000b52b057211 */ /* 0x080fe200000f0eff */
[----:B------:R-:W-:Y:S01]  /*1db0*/  IMAD R43, R150, 0x2, R25 ;  /* 0x00000002962b7824 */ /* 0x000fe200078e0219 */
[----:B------:R-:W-:Y:S01]  /*1dc0*/  LEA.HI.X.SX32 R137, R31, R181, 0x1, P1 ;  /* 0x000000b51f897211 */ /* 0x000fe200008f0eff */
[----:B------:R1:W2:Y:S01]  /*1dd0*/  LDG.E.U16 R219, [R2.64] ;  /* 0x0000000402db7981 */ /* 0x0002a2000c1e1500 */
[----:B------:R-:W-:-:S02]  /*1de0*/  LEA R138, P1, R35, R180, 0x1 ;  /* 0x000000b4238a7211 */ /* 0x000fc400078208ff */
[C---:B------:R-:W-:Y:S01]  /*1df0*/  LEA R39, R150.reuse, R43, 0x1 ;  /* 0x0000002b96277211 */ /* 0x040fe200078e08ff */
[----:B------:R0:W2:Y:S01]  /*1e00*/  LDG.E.U16 R218, [R4.64] ;  /* 0x0000000404da7981 */ /* 0x0000a2000c1e1500 */
[-C--:B------:R-:W-:Y:S02]  /*1e10*/  LEA.HI.X.SX32 R139, R35, R181.reuse, 0x1, P1 ;  /* 0x000000b5238b7211 */ /* 0x080fe400008f0eff */
[CC--:B------:R-:W-:Y:S01]  /*1e20*/  LEA R140, P1, R41.reuse, R180.reuse, 0x1 ;  /* 0x000000b4298c7211 */ /* 0x0c0fe200078208ff */
[C---:B------:R-:W-:Y:S01]  /*1e30*/  IMAD R129, R150.reuse, 0x2, R39 ;  /* 0x0000000296817824 */ /* 0x040fe200078e0227 */
[----:B------:R0:W2:Y:S02]  /*1e40*/  LDG.E.U16 R136, [R136.64] ;  /* 0x0000000488887981 */ /* 0x0000a4000c1e1500 */
[----:B------:R-:W-:Y:S01]  /*1e50*/  LEA.HI.X.SX32 R141, R41, R181, 0x1, P1 ;  /* 0x000000b5298d7211 */ /* 0x000fe200008f0eff */
[C---:B------:R-:W-:Y:S01]  /*1e60*/  IMAD R41, R150.reuse, 0x2, R129 ;  /* 0x0000000296297824 */ /* 0x040fe200078e0281 */
[C---:B------:R-:W-:Y:S01]  /*1e70*/  LEA R142, P1, R11.reuse, R180, 0x1 ;  /* 0x000000b40b8e7211 */ /* 0x040fe200078208ff */
[----:B------:R0:W2:Y:S03]  /*1e80*/  LDG.E.U16 R138, [R138.64] ;  /* 0x000000048a8a7981 */ /* 0x0000a6000c1e1500 */
[----:B------:R-:W-:Y:S01]  /*1e90*/  LEA R29, R150, R41, 0x1 ;  /* 0x00000029961d7211 */ /* 0x000fe200078e08ff */
[----:B------:R0:W2:Y:S01]  /*1ea0*/  LDG.E.U16 R140, [R140.64] ;  /* 0x000000048c8c7981 */ /* 0x0000a2000c1e1500 */
[----:B------:R-:W-:-:S03]  /*1eb0*/  LEA.HI.X.SX32 R143, R11, R181, 0x1, P1 ;  /* 0x000000b50b8f7211 */ /* 0x000fc600008f0eff */
[C---:B------:R-:W-:Y:S01]  /*1ec0*/  IMAD R27, R150.reuse, 0x2, R29 ;  /* 0x00000002961b7824 */ /* 0x040fe200078e021d */
[CC--:B------:R-:W-:Y:S01]  /*1ed0*/  LEA R144, P1, R13.reuse, R180.reuse, 0x1 ;  /* 0x000000b40d907211 */ /* 0x0c0fe200078208ff */
[----:B------:R0:W2:Y:S02]  /*1ee0*/  LDG.E.U16 R142, [R142.64] ;  /* 0x000000048e8e7981 */ /* 0x0000a4000c1e1500 */
[C---:B------:R-:W-:Y:S01]  /*1ef0*/  IMAD R131, R150.reuse, 0x2, R27 ;  /* 0x0000000296837824 */ /* 0x040fe200078e021b */
[----:B------:R-:W-:Y:S02]  /*1f00*/  LEA.HI.X.SX32 R145, R13, R181, 0x1, P1 ;  /* 0x000000b50d917211 */ /* 0x000fe400008f0eff */
[C---:B------:R-:W-:Y:S02]  /*1f10*/  LEA R146, P1, R15.reuse, R180, 0x1 ;  /* 0x000000b40f927211 */ /* 0x040fe400078208ff */
[----:B------:R-:W-:Y:S01]  /*1f20*/  LEA R37, R150, R131, 0x1 ;  /* 0x0000008396257211 */ /* 0x000fe200078e08ff */
[----:B------:R0:W2:Y:S01]  /*1f30*/  LDG.E.U16 R144, [R144.64] ;  /* 0x0000000490907981 */ /* 0x0000a2000c1e1500 */
[----:B------:R-:W-:-:S03]  /*1f40*/  LEA.HI.X.SX32 R147, R15, R181, 0x1, P1 ;  /* 0x000000b50f937211 */ /* 0x000fc600008f0eff */
[C---:B------:R-:W-:Y:S01]  /*1f50*/  IMAD R15, R150.reuse, 0x2, R37 ;  /* 0x00000002960f7824 */ /* 0x040fe200078e0225 */
[C---:B-1----:R-:W-:Y:S01]  /*1f60*/  LEA R2, P0, R63.reuse, R180, 0x1 ;  /* 0x000000b43f027211 */ /* 0x042fe200078008ff */
[----:B------:R1:W2:Y:S02]  /*1f70*/  LDG.E.U16 R146, [R146.64] ;  /* 0x0000000492927981 */ /* 0x0002a4000c1e1500 */
[----:B------:R-:W-:Y:S01]  /*1f80*/  IMAD R23, R150, 0x2, R15 ;  /* 0x0000000296177824 */ /* 0x000fe200078e020f */
[----:B------:R-:W-:-:S04]  /*1f90*/  LEA.HI.X.SX32 R3, R63, R181, 0x1, P0 ;  /* 0x000000b53f037211 */ /* 0x000fc800000f0eff */
[----:B------:R-:W-:Y:S01]  /*1fa0*/  LEA R133, R150, R23, 0x1 ;  /* 0x0000001796857211 */ /* 0x000fe200078e08ff */
[----:B------:R1:W2:Y:S01]  /*1fb0*/  LDG.E.U16 R217, [R2.64] ;  /* 0x0000000402d97981 */ /* 0x0002a2000c1e1500 */
[----:B0-----:R-:W-:-:S03]  /*1fc0*/  LEA R4, P0, R65, R180, 0x1 ;  /* 0x000000b441047211 */ /* 0x001fc600078008ff */
[----:B------:R-:W-:Y:S01]  /*1fd0*/  IMAD R35, R150, 0x2, R133 ;  /* 0x0000000296237824 */ /* 0x000fe200078e0285 */
[----:B------:R-:W-:-:S03]  /*1fe0*/  LEA.HI.X.SX32 R5, R65, R181, 0x1, P0 ;  /* 0x000000b541057211 */ /* 0x000fc600000f0eff */
[C---:B------:R-:W-:Y:S01]  /*1ff0*/  IMAD R33, R150.reuse, 0x2, R35 ;  /* 0x0000000296217824 */ /* 0x040fe200078e0223 */
[C---:B-1----:R-:W-:Y:S01]  /*2000*/  LEA R2, P0, R67.reuse, R180, 0x1 ;  /* 0x000000b443027211 */ /* 0x042fe200078008ff */
[----:B------:R0:W2:Y:S03]  /*2010*/  LDG.E.U16 R216, [R4.64] ;  /* 0x0000000404d87981 */ /* 0x0000a6000c1e1500 */
[----:B------:R-:W-:Y:S02]  /*2020*/  LEA R22, R150, R33, 0x1 ;  /* 0x0000002196167211 */ /* 0x000fe400078e08ff */
[----:B------:R-:W-:-:S03]  /*2030*/  LEA.HI.X.SX32 R3, R67, R181, 0x1, P0 ;  /* 0x000000b543037211 */ /* 0x000fc600000f0eff */
[----:B------:R-:W-:Y:S02]  /*2040*/  IMAD R135, R150, 0x2, R22 ;  /* 0x0000000296877824 */ /* 0x000fe400078e0216 */
[----:B------:R1:W2:Y:S01]  /*2050*/  LDG.E.U16 R215, [R2.64] ;  /* 0x0000000402d77981 */ /* 0x0002a2000c1e1500 */
[----:B0-----:R-:W-:-:S04]  /*2060*/  LEA R4, P0, R53, R180, 0x1 ;  /* 0x000000b435047211 */ /* 0x001fc800078008ff */
[----:B------:R-:W-:Y:S01]  /*2070*/  LEA.HI.X.SX32 R5, R53, R181, 0x1, P0 ;  /* 0x000000b535057211 */ /* 0x000fe200000f0eff */
[----:B------:R-:W-:Y:S01]  /*2080*/  IMAD R31, R150, 0x2, R135 ;  /* 0x00000002961f7824 */ /* 0x000fe200078e0287 */
[----:B-1----:R-:W-:-:S03]  /*2090*/  LEA R2, P0, R61, R180, 0x1 ;  /* 0x000000b43d027211 */ /* 0x002fc600078008ff */
[----:B------:R0:W2:Y:S01]  /*20a0*/  LDG.E.U16 R214, [R4.64] ;  /* 0x0000000404d67981 */ /* 0x0000a2000c1e1500 */
[----:B------:R-:W-:Y:S02]  /*20b0*/  LEA.HI.X.SX32 R3, R61, R181, 0x1, P0 ;  /* 0x000000b53d037211 */ /* 0x000fe400000f0eff */
[-C--:B------:R-:W-:Y:S02]  /*20c0*/  LEA R148, P1, R21, R180.reuse, 0x1 ;  /* 0x000000b415947211 */ /* 0x080fe400078208ff */
[----:B------:R-:W-:Y:S01]  /*20d0*/  LEA R13, R150, R31, 0x1 ;  /* 0x0000001f960d7211 */ /* 0x000fe200078e08ff */
[----:B------:R1:W2:Y:S01]  /*20e0*/  LDG.E.U16 R213, [R2.64] ;  /* 0x0000000402d57981 */ /* 0x0002a2000c1e1500 */
[----:B0-----:R-:W-:-:S04]  /*20f0*/  LEA R4, P0, R55, R180, 0x1 ;  /* 0x000000b437047211 */ /* 0x001fc800078008ff */
[-C--:B------:R-:W-:Y:S02]  /*2100*/  LEA.HI.X.SX32 R5, R55, R181.reuse, 0x1, P0 ;  /* 0x000000b537057211 */ /* 0x080fe400000f0eff */
[-C--:B------:R-:W-:Y:S02]  /*2110*/  LEA.HI.X.SX32 R149, R21, R181.reuse, 0x1, P1 ;  /* 0x000000b515957211 */ /* 0x080fe400008f0eff */
[CC--:B-1----:R-:W-:Y:S01]  /*2120*/  LEA R2, P0, R69.reuse, R180.reuse, 0x1 ;  /* 0x000000b445027211 */ /* 0x0c2fe200078008ff */
[C---:B------:R-:W-:Y:S01]  /*2130*/  IMAD R21, R150.reuse, 0x2, R13 ;  /* 0x0000000296157824 */ /* 0x040fe200078e020d */
[----:B------:R0:W2:Y:S02]  /*2140*/  LDG.E.U16 R212, [R4.64] ;  /* 0x0000000404d47981 */ /* 0x0000a4000c1e1500 */
[----:B------:R-:W-:Y:S01]  /*2150*/  LEA.HI.X.SX32 R3, R69, R181, 0x1, P0 ;  /* 0x000000b545037211 */ /* 0x000fe200000f0eff */
[----:B------:R-:W-:Y:S01]  /*2160*/  IMAD R137, R150, 0x2, R21 ;  /* 0x0000000296897824 */ /* 0x000fe200078e0215 */
[----:B------:R1:W2:Y:S01]  /*2170*/  LDG.E.U16 R148, [R148.64] ;  /* 0x0000000494947981 */ /* 0x0002a2000c1e1500 */
[----:B0-----:R-:W-:-:S03]  /*2180*/  LEA R4, P0, R71, R180, 0x1 ;  /* 0x000000b447047211 */ /* 0x001fc600078008ff */
[----:B------:R0:W2:Y:S01]  /*2190*/  LDG.E.U16 R211, [R2.64] ;  /* 0x0000000402d37981 */ /* 0x0000a2000c1e1500 */
[----:B------:R-:W-:Y:S02]  /*21a0*/  LEA.HI.X.SX32 R5, R71, R181, 0x1, P0 ;  /* 0x000000b547057211 */ /* 0x000fe400000f0eff */
[C---:B------:R-:W-:Y:S02]  /*21b0*/  LEA R6, P0, R77.reuse, R180, 0x1 ;  /* 0x000000b44d067211 */ /* 0x040fe400078008ff */
[----:B------:R-:W-:Y:S01]  /*21c0*/  LEA R26, R150, R137, 0x1 ;  /* 0x00000089961a7211 */ /* 0x000fe200078e08ff */
[----:B------:R0:W2:Y:S01]  /*21d0*/  LDG.E.U16 R210, [R4.64] ;  /* 0x0000000404d27981 */ /* 0x0000a2000c1e1500 */
[----:B------:R-:W-:-:S03]  /*21e0*/  LEA.HI.X.SX32 R7, R77, R181, 0x1, P0 ;  /* 0x000000b54d077211 */ /* 0x000fc600000f0eff */
[C---:B------:R-:W-:Y:S02]  /*21f0*/  IMAD R12, R150.reuse, 0x2, R26 ;  /* 0x00000002960c7824 */ /* 0x040fe400078e021a */
[----:B------:R1:W2:Y:S01]  /*2200*/  LDG.E.U16 R209, [R6.64] ;  /* 0x0000000406d17981 */ /* 0x0002a2000c1e1500 */
[----:B0-----:R-:W-:Y:S01]  /*2210*/  LEA R4, P0, R151, R180, 0x1 ;  /* 0x000000b497047211 */ /* 0x001fe200078008ff */
[----:B------:R-:W-:-:S03]  /*2220*/  IMAD R11, R150, 0x2, R12 ;  /* 0x00000002960b7824 */ /* 0x000fc600078e020c */
[-C--:B------:R-:W-:Y:S02]  /*2230*/  LEA.HI.X.SX32 R5, R151, R181.reuse, 0x1, P0 ;  /* 0x000000b597057211 */ /* 0x080fe400000f0eff */
[-C--:B-1----:R-:W-:Y:S02]  /*2240*/  LEA R6, P0, R153, R180.reuse, 0x1 ;  /* 0x000000b499067211 */ /* 0x082fe400078008ff */
[-C--:B------:R-:W-:Y:S01]  /*2250*/  LEA R2, P1, R57, R180.reuse, 0x1 ;  /* 0x000000b439027211 */ /* 0x080fe200078208ff */
[----:B------:R0:W2:Y:S01]  /*2260*/  LDG.E.U16 R208, [R4.64] ;  /* 0x0000000404d07981 */ /* 0x0000a2000c1e1500 */
[----:B------:R-:W-:Y:S02]  /*2270*/  LEA.HI.X.SX32 R7, R153, R181, 0x1, P0 ;  /* 0x000000b599077211 */ /* 0x000fe400000f0eff */
[C---:B------:R-:W-:Y:S02]  /*2280*/  LEA R139, R150.reuse, R11, 0x1 ;  /* 0x0000000b968b7211 */ /* 0x040fe400078e08ff */
[----:B------:R-:W-:Y:S01]  /*2290*/  LEA.HI.X.SX32 R3, R57, R181, 0x1, P1 ;  /* 0x000000b539037211 */ /* 0x000fe200008f0eff */
[----:B------:R1:W2:Y:S01]  /*22a0*/  LDG.E.U16 R207, [R6.64] ;  /* 0x0000000406cf7981 */ /* 0x0002a2000c1e1500 */
[----:B0-----:R-:W-:Y:S01]  /*22b0*/  LEA R4, P0, R157, R180, 0x1 ;  /* 0x000000b49d047211 */ /* 0x001fe200078008ff */
[----:B------:R-:W-:-:S02]  /*22c0*/  IMAD R20, R150, 0x2, R139 ;  /* 0x0000000296147824 */ /* 0x000fc400078e028b */
[----:B------:R0:W2:Y:S01]  /*22d0*/  LDG.E.U16 R74, [R2.64] ;  /* 0x00000004024a7981 */ /* 0x0000a2000c1e1500 */
[-C--:B------:R-:W-:Y:S02]  /*22e0*/  LEA.HI.X.SX32 R5, R157, R181.reuse, 0x1, P0 ;  /* 0x000000b59d057211 */ /* 0x080fe400000f0eff */
[CC--:B-1----:R-:W-:Y:S01]  /*22f0*/  LEA R6, P0, R49.reuse, R180.reuse, 0x1 ;  /* 0x000000b431067211 */ /* 0x0c2fe200078008ff */
[----:B------:R-:W-:Y:S02]  /*2300*/  IMAD R8, R150, 0x2, R20 ;  /* 0x0000000296087824 */ /* 0x000fe400078e0214 */
[----:B------:R1:W2:Y:S01]  /*2310*/  LDG.E.U16 R206, [R4.64] ;  /* 0x0000000404ce7981 */ /* 0x0002a2000c1e1500 */
[----:B------:R-:W-:Y:S02]  /*2320*/  LEA.HI.X.SX32 R7, R49, R181, 0x1, P0 ;  /* 0x000000b531077211 */ /* 0x000fe400000f0eff */
[----:B0-----:R-:W-:-:S03]  /*2330*/  LEA R2, P1, R155, R180, 0x1 ;  /* 0x000000b49b027211 */ /* 0x001fc600078208ff */
[----:B------:R0:W2:Y:S01]  /*2340*/  LDG.E.U16 R205, [R6.64] ;  /* 0x0000000406cd7981 */ /* 0x0000a2000c1e1500 */
[----:B------:R-:W-:Y:S02]  /*2350*/  LEA.HI.X.SX32 R3, R155, R181, 0x1, P1 ;  /* 0x000000b59b037211 */ /* 0x000fe400008f0eff */
[----:B-1----:R-:W-:-:S03]  /*2360*/  LEA R4, P0, R9, R180, 0x1 ;  /* 0x000000b409047211 */ /* 0x002fc600078008ff */
[----:B------:R1:W2:Y:S01]  /*2370*/  LDG.E.U16 R78, [R2.64] ;  /* 0x00000004024e7981 */ /* 0x0002a2000c1e1500 */
[-C--:B------:R-:W-:Y:S02]  /*2380*/  LEA.HI.X.SX32 R5, R9, R181.reuse, 0x1, P0 ;  /* 0x000000b509057211 */ /* 0x080fe400000f0eff */
[C---:B------:R-:W-:Y:S02]  /*2390*/  LEA R9, R150.reuse, R8, 0x1 ;  /* 0x0000000896097211 */ /* 0x040fe400078e08ff */
[-C--:B0-----:R-:W-:Y:S01]  /*23a0*/  LEA R6, P0, R19, R180.reuse, 0x1 ;  /* 0x000000b413067211 */ /* 0x081fe200078008ff */
[----:B------:R0:W2:Y:S01]  /*23b0*/  LDG.E.U16 R204, [R4.64] ;  /* 0x0000000404cc7981 */ /* 0x0000a2000c1e1500 */
[-C--:B-1----:R-:W-:Y:S01]  /*23c0*/  LEA R2, P1, R51, R180.reuse, 0x1 ;  /* 0x000000b433027211 */ /* 0x082fe200078208ff */
[C---:B------:R-:W-:Y:S01]  /*23d0*/  IMAD R141, R150.reuse, 0x2, R9 ;  /* 0x00000002968d7824 */ /* 0x040fe200078e0209 */
[-C--:B------:R-:W-:Y:S02]  /*23e0*/  LEA.HI.X.SX32 R7, R19, R181.reuse, 0x1, P0 ;  /* 0x000000b513077211 */ /* 0x080fe400000f0eff */
[----:B------:R-:W-:Y:S01]  /*23f0*/  LEA.HI.X.SX32 R3, R51, R181, 0x1, P1 ;  /* 0x000000b533037211 */ /* 0x000fe200008f0eff */
[C---:B------:R-:W-:Y:S01]  /*2400*/  IMAD R19, R150.reuse, 0x2, R141 ;  /* 0x0000000296137824 */ /* 0x040fe200078e028d */
[-C--:B0-----:R-:W-:Y:S01]  /*2410*/  LEA R4, P0, R45, R180.reuse, 0x1 ;  /* 0x000000b42d047211 */ /* 0x081fe200078008ff */
[----:B------:R0:W2:Y:S03]  /*2420*/  LDG.E.U16 R203, [R6.64] ;  /* 0x0000000406cb7981 */ /* 0x0000a6000c1e1500 */
[C---:B------:R-:W-:Y:S01]  /*2430*/  LEA R28, R150.reuse, R19, 0x1 ;  /* 0x00000013961c7211 */ /* 0x040fe200078e08ff */
[----:B------:R1:W2:Y:S04]  /*2440*/  LDG.E.U16 R82, [R2.64] ;  /* 0x0000000402527981 */ /* 0x0002a8000c1e1500 */
[----:B------:R-:W-:Y:S01]  /*2450*/  IMAD R18, R150, 0x2, R28 ;  /* 0x0000000296127824 */ /* 0x000fe200078e021c */
[----:B-1----:R-:W-:-:S04]  /*2460*/  LEA R2, P1, R47, R180, 0x1 ;  /* 0x000000b42f027211 */ /* 0x002fc800078208ff */
[----:B------:R-:W-:Y:S01]  /*2470*/  LEA.HI.X.SX32 R3, R47, R181, 0x1, P1 ;  /* 0x000000b52f037211 */ /* 0x000fe200008f0eff */
[----:B------:R-:W-:-:S04]  /*2480*/  IMAD R143, R150, 0x2, R18 ;  /* 0x00000002968f7824 */ /* 0x000fc800078e0212 */
[----:B------:R1:W2:Y:S01]  /*2490*/  LDG.E.U16 R202, [R2.64] ;  /* 0x0000000402ca7981 */ /* 0x0002a2000c1e1500 */
[----:B------:R-:W-:Y:S02]  /*24a0*/  LEA.HI.X.SX32 R5, R45, R181, 0x1, P0 ;  /* 0x000000b52d057211 */ /* 0x000fe400000f0eff */
[----:B-1----:R-:W-:-:S03]  /*24b0*/  LEA R2, P1, R25, R180, 0x1 ;  /* 0x000000b419027211 */ /* 0x002fc600078208ff */
[----:B------:R1:W2:Y:S01]  /*24c0*/  LDG.E.U16 R201, [R4.64] ;  /* 0x0000000404c97981 */ /* 0x0002a2000c1e1500 */
[----:B------:R-:W-:Y:S02]  /*24d0*/  LEA.HI.X.SX32 R3, R25, R181, 0x1, P1 ;  /* 0x000000b519037211 */ /* 0x000fe400008f0eff */
[C---:B------:R-:W-:Y:S02]  /*24e0*/  LEA R25, R150.reuse, R143, 0x1 ;  /* 0x0000008f96197211 */ /* 0x040fe400078e08ff */
[CC--:B0-----:R-:W-:Y:S01]  /*24f0*/  LEA R6, P0, R17.reuse, R180.reuse, 0x1 ;  /* 0x000000b411067211 */ /* 0x0c1fe200078008ff */
[----:B------:R0:W2:Y:S02]  /*2500*/  LDG.E.U16 R199, [R2.64] ;  /* 0x0000000402c77981 */ /* 0x0000a4000c1e1500 */
[C---:B------:R-:W-:Y:S01]  /*2510*/  IMAD R10, R150.reuse, 0x2, R25 ;  /* 0x00000002960a7824 */ /* 0x040fe200078e0219 */
[----:B------:R-:W-:Y:S02]  /*2520*/  LEA.HI.X.SX32 R7, R17, R181, 0x1, P0 ;  /* 0x000000b511077211 */ /* 0x000fe400000f0eff */
[----:B-1----:R-:W-:Y:S01]  /*2530*/  LEA R4, P0, R43, R180, 0x1 ;  /* 0x000000b42b047211 */ /* 0x002fe200078008ff */
[----:B------:R-:W-:-:S02]  /*2540*/  IMAD R17, R150, 0x2, R10 ;  /* 0x0000000296117824 */ /* 0x000fc400078e020a */
[----:B------:R1:W2:Y:S01]  /*2550*/  LDG.E.U16 R200, [R6.64] ;  /* 0x0000000406c87981 */ /* 0x0002a2000c1e1500 */
[----:B------:R-:W-:Y:S02]  /*2560*/  LEA.HI.X.SX32 R5, R43, R181, 0x1, P0 ;  /* 0x000000b52b057211 */ /* 0x000fe400000f0eff */
[----:B------:R-:W-:-:S03]  /*2570*/  LEA R145, R150, R17, 0x1 ;  /* 0x0000001196917211 */ /* 0x000fc600078e08ff */
[----:B------:R0:W2:Y:S01]  /*2580*/  LDG.E.U16 R198, [R4.64] ;  /* 0x0000000404c67981 */ /* 0x0000a2000c1e1500 */
[----:B-1----:R-:W-:Y:S01]  /*2590*/  LEA R6, P0, R39, R180, 0x1 ;  /* 0x000000b427067211 */ /* 0x002fe200078008ff */
[----:B------:R-:W-:-:S03]  /*25a0*/  IMAD R24, R150, 0x2, R145 ;  /* 0x0000000296187824 */ /* 0x000fc600078e0291 */
[-C--:B------:R-:W-:Y:S02]  /*25b0*/  LEA.HI.X.SX32 R7, R39, R181.reuse, 0x1, P0 ;  /* 0x000000b527077211 */ /* 0x080fe400000f0eff */
[-C--:B0-----:R-:W-:Y:S02]  /*25c0*/  LEA R4, P0, R29, R180.reuse, 0x1 ;  /* 0x000000b41d047211 */ /* 0x081fe400078008ff */
[----:B------:R-:W-:Y:S01]  /*25d0*/  LEA R2, P1, R41, R180, 0x1 ;  /* 0x000000b429027211 */ /* 0x000fe200078208ff */
[----:B------:R0:W2:Y:S01]  /*25e0*/  LDG.E.U16 R197, [R6.64] ;  /* 0x0000000406c57981 */ /* 0x0000a2000c1e1500 */
[-C--:B------:R-:W-:Y:S01]  /*25f0*/  LEA.HI.X.SX32 R5, R29, R181.reuse, 0x1, P0 ;  /* 0x000000b51d057211 */ /* 0x080fe200000f0eff */
[----:B------:R-:W-:Y:S01]  /*2600*/  IMAD R29, R150, 0x2, R24 ;  /* 0x00000002961d7824 */ /* 0x000fe200078e0218 */
[----:B------:R-:W-:-:S03]  /*2610*/  LEA.HI.X.SX32 R3, R41, R181, 0x1, P1 ;  /* 0x000000b529037211 */ /* 0x000fc600008f0eff */
[----:B------:R1:W2:Y:S01]  /*2620*/  LDG.E.U16 R195, [R4.64] ;  /* 0x0000000404c37981 */ /* 0x0002a2000c1e1500 */
[----:B------:R-:W-:-:S03]  /*2630*/  LEA R16, R150, R29, 0x1 ;  /* 0x0000001d96107211 */ /* 0x000fc600078e08ff */
[----:B------:R0:W2:Y:S02]  /*2640*/  LDG.E.U16 R196, [R2.64] ;  /* 0x0000000402c47981 */ /* 0x0000a4000c1e1500 */
[----:B------:R-:W-:Y:S01]  /*2650*/  IMAD R147, R150, 0x2, R16 ;  /* 0x0000000296937824 */ /* 0x000fe200078e0210 */
[----:B0-----:R-:W-:-:S04]  /*2660*/  LEA R2, P0, R27, R180, 0x1 ;  /* 0x000000b41b027211 */ /* 0x001fc800078008ff */
[----:B------:R-:W-:Y:S01]  /*2670*/  LEA.HI.X.SX32 R3, R27, R181, 0x1, P0 ;  /* 0x000000b51b037211 */ /* 0x000fe200000f0eff */
[C---:B------:R-:W-:Y:S01]  /*2680*/  IMAD R27, R150.reuse, 0x2, R147 ;  /* 0x00000002961b7824 */ /* 0x040fe200078e0293 */
[-C--:B------:R-:W-:Y:S02]  /*2690*/  LEA R48, P0, R15, R180.reuse, 0x1 ;  /* 0x000000b40f307211 */ /* 0x080fe400078008ff */
[----:B------:R-:W-:Y:S01]  /*26a0*/  LEA R184, P1, R37, R180, 0x1 ;  /* 0x000000b425b87211 */ /* 0x000fe200078208ff */
[----:B------:R0:W2:Y:S01]  /*26b0*/  LDG.E.U16 R194, [R2.64] ;  /* 0x0000000402c27981 */ /* 0x0000a2000c1e1500 */
[----:B------:R-:W-:Y:S02]  /*26c0*/  LEA R30, R150, R27, 0x1 ;  /* 0x0000001b961e7211 */ /* 0x000fe400078e08ff */
[----:B------:R-:W-:-:S03]  /*26d0*/  LEA.HI.X.SX32 R49, R15, R181, 0x1, P0 ;  /* 0x000000b50f317211 */ /* 0x000fc600000f0eff */
[C---:B------:R-:W-:Y:S01]  /*26e0*/  IMAD R15, R150.reuse, 0x2, R30 ;  /* 0x00000002960f7824 */ /* 0x040fe200078e021e */
[-C--:B------:R-:W-:Y:S01]  /*26f0*/  LEA.HI.X.SX32 R185, R37, R181.reuse, 0x1, P1 ;  /* 0x000000b525b97211 */ /* 0x080fe200008f0eff */
[----:B------:R3:W2:Y:S01]  /*2700*/  LDG.E.U16 R48, [R48.64] ;  /* 0x0000000430307981 */ /* 0x0006a2000c1e1500 */
[-C--:B0-----:R-:W-:Y:S01]  /*2710*/  LEA R2, P1, R35, R180.reuse, 0x1 ;  /* 0x000000b423027211 */ /* 0x081fe200078208ff */
[C---:B------:R-:W-:Y:S01]  /*2720*/  IMAD R149, R150.reuse, 0x2, R15 ;  /* 0x0000000296957824 */ /* 0x040fe200078e020f */
[-C--:B-1----:R-:W-:Y:S01]  /*2730*/  LEA R4, P0, R23, R180.reuse, 0x1 ;  /* 0x000000b417047211 */ /* 0x082fe200078008ff */
[----:B------:R0:W2:Y:S01]  /*2740*/  LDG.E.U16 R184, [R184.64] ;  /* 0x00000004b8b87981 */ /* 0x0000a2000c1e1500 */
[----:B------:R-:W-:Y:S02]  /*2750*/  LEA.HI.X.SX32 R3, R35, R181, 0x1, P1 ;  /* 0x000000b523037211 */ /* 0x000fe400008f0eff */
[C---:B------:R-:W-:Y:S02]  /*2760*/  LEA R35, R150.reuse, R149, 0x1 ;  /* 0x0000009596237211 */ /* 0x040fe400078e08ff */
[-C--:B------:R-:W-:Y:S01]  /*2770*/  LEA.HI.X.SX32 R5, R23, R181.reuse, 0x1, P0 ;  /* 0x000000b517057211 */ /* 0x080fe200000f0eff */
[----:B------:R1:W2:Y:S02]  /*2780*/  LDG.E.U16 R183, [R2.64] ;  /* 0x0000000402b77981 */ /* 0x0002a4000c1e1500 */
[C---:B------:R-:W-:Y:S01]  /*2790*/  IMAD R39, R150.reuse, 0x2, R35 ;  /* 0x0000000296277824 */ /* 0x040fe200078e0223 */
[C---:B------:R-:W-:Y:S01]  /*27a0*/  LEA R6, P0, R33.reuse, R180, 0x1 ;  /* 0x000000b421067211 */ /* 0x040fe200078008ff */
        /* <DEDUP_REMOVED lines=11> */
[----:B------:R-:W-:Y:S02]  /*2860*/  LEA.HI.X.SX32 R7, R13, R181, 0x1, P0 ;  /* 0x000000b50d077211 */ /* 0x000fe400000f0eff */
[C---:B------:R-:W-:Y:S02]  /*2870*/  LEA R13, R150.reuse, R38, 0x1 ;  /* 0x00000026960d7211 */ /* 0x040fe400078e08ff */
[-C--:B------:R-:W-:Y:S01]  /*2880*/  LEA R2, P1, R31, R180.reuse, 0x1 ;  /* 0x000000b41f027211 */ /* 0x080fe200078208ff */
[----:B------:R1:W2:Y:S02]  /*2890*/  LDG.E.U16 R46, [R6.64] ;  /* 0x00000004062e7981 */ /* 0x0002a4000c1e1500 */
[----:B------:R-:W-:Y:S01]  /*28a0*/  IMAD R153, R150, 0x2, R13 ;  /* 0x0000000296997824 */ /* 0x000fe200078e020d */
[----:B0-----:R-:W-:-:S03]  /*28b0*/  LEA R4, P0, R21, R180, 0x1 ;  /* 0x000000b415047211 */ /* 0x001fc600078008ff */
[----:B------:R-:W-:Y:S01]  /*28c0*/  IMAD R37, R150, 0x2, R153 ;  /* 0x0000000296257824 */ /* 0x000fe200078e0299 */
[----:B------:R-:W-:Y:S02]  /*28d0*/  LEA.HI.X.SX32 R5, R21, R181, 0x1, P0 ;  /* 0x000000b515057211 */ /* 0x000fe400000f0eff */
[----:B-1----:R-:W-:Y:S02]  /*28e0*/  LEA R6, P0, R12, R180, 0x1 ;  /* 0x000000b40c067211 */ /* 0x002fe400078008ff */
[----:B------:R-:W-:Y:S01]  /*28f0*/  LEA R36, R150, R37, 0x1 ;  /* 0x0000002596247211 */ /* 0x000fe200078e08ff */
[----:B------:R0:W2:Y:S01]  /*2900*/  LDG.E.U16 R21, [R4.64] ;  /* 0x0000000404157981 */ /* 0x0000a2000c1e1500 */
[-C--:B------:R-:W-:Y:S02]  /*2910*/  LEA.HI.X.SX32 R3, R31, R181.reuse, 0x1, P1 ;  /* 0x000000b51f037211 */ /* 0x080fe400008f0eff */
[----:B------:R-:W-:Y:S01]  /*2920*/  LEA.HI.X.SX32 R7, R12, R181, 0x1, P0 ;  /* 0x000000b50c077211 */ /* 0x000fe200000f0eff */
[----:B------:R-:W-:-:S02]  /*2930*/  IMAD R12, R150, 0x2, R36 ;  /* 0x00000002960c7824 */ /* 0x000fc400078e0224 */
[----:B------:R1:W2:Y:S02]  /*2940*/  LDG.E.U16 R182, [R2.64] ;  /* 0x0000000402b67981 */ /* 0x0002a4000c1e1500 */
[----:B------:R-:W-:Y:S01]  /*2950*/  IMAD R155, R150, 0x2, R12 ;  /* 0x00000002969b7824 */ /* 0x000fe200078e020c */
[-C--:B0-----:R-:W-:Y:S01]  /*2960*/  LEA R4, P0, R11, R180.reuse, 0x1 ;  /* 0x000000b40b047211 */ /* 0x081fe200078008ff */
[----:B------:R0:W2:Y:S01]  /*2970*/  LDG.E.U16 R45, [R6.64] ;  /* 0x00000004062d7981 */ /* 0x0000a2000c1e1500 */
[----:B-1----:R-:W-:-:S04]  /*2980*/  LEA R2, P1, R26, R180, 0x1 ;  /* 0x000000b41a027211 */ /* 0x002fc800078208ff */
[----:B------:R-:W-:Y:S02]  /*2990*/  LEA.HI.X.SX32 R3, R26, R181, 0x1, P1 ;  /* 0x000000b51a037211 */ /* 0x000fe400008f0eff */
[----:B------:R-:W-:Y:S02]  /*29a0*/  LEA R26, R150, R155, 0x1 ;  /* 0x0000009b961a7211 */ /* 0x000fe400078e08ff */
[----:B------:R-:W-:Y:S01]  /*29b0*/  LEA.HI.X.SX32 R5, R11, R181, 0x1, P0 ;  /* 0x000000b50b057211 */ /* 0x000fe200000f0eff */
[----:B------:R1:W2:Y:S01]  /*29c0*/  LDG.E.U16 R69, [R2.64] ;  /* 0x0000000402457981 */ /* 0x0002a2000c1e1500 */
[----:B0-----:R-:W-:Y:S01]  /*29d0*/  LEA R6, P0, R8, R180, 0x1 ;  /* 0x000000b408067211 */ /* 0x001fe200078008ff */
[----:B------:R-:W-:-:S03]  /*29e0*/  IMAD R11, R150, 0x2, R26 ;  /* 0x00000002960b7824 */ /* 0x000fc600078e021a */
[----:B------:R-:W-:Y:S01]  /*29f0*/  LEA.HI.X.SX32 R7, R8, R181, 0x1, P0 ;  /* 0x000000b508077211 */ /* 0x000fe200000f0eff */
[----:B------:R-:W-:Y:S01]  /*2a00*/  IMAD R8, R150, 0x2, R11 ;  /* 0x0000000296087824 */ /* 0x000fe200078e020b */
[----:B-1----:R-:W-:-:S03]  /*2a10*/  LEA R2, P1, R20, R180, 0x1 ;  /* 0x000000b414027211 */ /* 0x002fc600078208ff */
[----:B------:R0:W2:Y:S01]  /*2a20*/  LDG.E.U16 R44, [R6.64] ;  /* 0x00000004062c7981 */ /* 0x0000a2000c1e1500 */
[----:B------:R-:W-:Y:S02]  /*2a30*/  LEA R157, R150, R8, 0x1 ;  /* 0x00000008969d7211 */ /* 0x000fe400078e08ff */
[----:B------:R-:W-:Y:S02]  /*2a40*/  LEA.HI.X.SX32 R3, R20, R181, 0x1, P1 ;  /* 0x000000b514037211 */ /* 0x000fe400008f0eff */
[----:B------:R1:W2:Y:S04]  /*2a50*/  LDG.E.U16 R20, [R4.64] ;  /* 0x0000000404147981 */ /* 0x0002a8000c1e1500 */
[----:B------:R0:W2:Y:S01]  /*2a60*/  LDG.E.U16 R68, [R2.64] ;  /* 0x0000000402447981 */ /* 0x0000a2000c1e1500 */
[----:B-1----:R-:W-:-:S04]  /*2a70*/  LEA R4, P0, R9, R180, 0x1 ;  /* 0x000000b409047211 */ /* 0x002fc800078008ff */
[----:B------:R-:W-:Y:S01]  /*2a80*/  LEA.HI.X.SX32 R5, R9, R181, 0x1, P0 ;  /* 0x000000b509057211 */ /* 0x000fe200000f0eff */
[----:B------:R-:W-:Y:S01]  /*2a90*/  IMAD R9, R150, 0x2, R157 ;  /* 0x0000000296097824 */ /* 0x000fe200078e029d */
[----:B0-----:R-:W-:-:S03]  /*2aa0*/  LEA R2, P1, R19, R180, 0x1 ;  /* 0x000000b413027211 */ /* 0x001fc600078208ff */
[----:B------:R-:W-:Y:S01]  /*2ab0*/  IMAD R33, R150, 0x2, R9 ;  /* 0x0000000296217824 */ /* 0x000fe200078e0209 */
[----:B------:R-:W-:Y:S02]  /*2ac0*/  LEA.HI.X.SX32 R3, R19, R181, 0x1, P1 ;  /* 0x000000b513037211 */ /* 0x000fe400008f0eff */
[----:B------:R-:W-:Y:S01]  /*2ad0*/  LEA R6, P0, R28, R180, 0x1 ;  /* 0x000000b41c067211 */ /* 0x000fe200078008ff */
[----:B------:R0:W2:Y:S01]  /*2ae0*/  LDG.E.U16 R19, [R4.64] ;  /* 0x0000000404137981 */ /* 0x0000a2000c1e1500 */
[----:B------:R-:W-:Y:S02]  /*2af0*/  LEA R32, R150, R33, 0x1 ;  /* 0x0000002196207211 */ /* 0x000fe400078e08ff */
[----:B------:R-:W-:Y:S01]  /*2b00*/  LEA.HI.X.SX32 R7, R28, R181, 0x1, P0 ;  /* 0x000000b51c077211 */ /* 0x000fe200000f0eff */
[----:B------:R1:W2:Y:S02]  /*2b10*/  LDG.E.U16 R67, [R2.64] ;  /* 0x0000000402437981 */ /* 0x0002a4000c1e1500 */
[----:B------:R-:W-:-:S02]  /*2b20*/  IMAD R159, R150, 0x2, R32 ;  /* 0x00000002969f7824 */ /* 0x000fc400078e0220 */
[----:B------:R3:W2:Y:S01]  /*2b30*/  LDG.E.U16 R43, [R6.64] ;  /* 0x00000004062b7981 */ /* 0x0006a2000c1e1500 */
[CC--:B0-----:R-:W-:Y:S02]  /*2b40*/  LEA R4, P0, R18.reuse, R180.reuse, 0x1 ;  /* 0x000000b412047211 */ /* 0x0c1fe400078008ff */
[CC--:B-1----:R-:W-:Y:S02]  /*2b50*/  LEA R2, P1, R25.reuse, R180.reuse, 0x1 ;  /* 0x000000b419027211 */ /* 0x0c2fe400078208ff */
[-C--:B------:R-:W-:Y:S02]  /*2b60*/  LEA.HI.X.SX32 R5, R18, R181.reuse, 0x1, P0 ;  /* 0x000000b512057211 */ /* 0x080fe400000f0eff */
[-C--:B------:R-:W-:Y:S01]  /*2b70*/  LEA.HI.X.SX32 R3, R25, R181.reuse, 0x1, P1 ;  /* 0x000000b519037211 */ /* 0x080fe200008f0eff */
[----:B------:R-:W-:Y:S01]  /*2b80*/  IMAD R25, R150, 0x2, R159 ;  /* 0x0000000296197824 */ /* 0x000fe200078e029f */
[C---:B---3--:R-:W-:Y:S01]  /*2b90*/  LEA R6, P0, R10.reuse, R180, 0x1 ;  /* 0x000000b40a067211 */ /* 0x048fe200078008ff */
[----:B------:R0:W3:Y:S03]  /*2ba0*/  LDG.E.U16 R18, [R4.64] ;  /* 0x0000000404127981 */ /* 0x0000e6000c1e1500 */
[----:B------:R-:W-:Y:S01]  /*2bb0*/  LEA.HI.X.SX32 R7, R10, R181, 0x1, P0 ;  /* 0x000000b50a077211 */ /* 0x000fe200000f0eff */
[----:B------:R1:W2:Y:S01]  /*2bc0*/  LDG.E.U16 R66, [R2.64] ;  /* 0x0000000402427981 */ /* 0x0002a2000c1e1500 */
[----:B------:R-:W-:-:S03]  /*2bd0*/  LEA R10, R150, R25, 0x1 ;  /* 0x00000019960a7211 */ /* 0x000fc600078e08ff */
[----:B------:R4:W2:Y:S02]  /*2be0*/  LDG.E.U16 R42, [R6.64] ;  /* 0x00000004062a7981 */ /* 0x0008a4000c1e1500 */
[----:B------:R-:W-:Y:S01]  /*2bf0*/  IMAD R28, R150, 0x2, R10 ;  /* 0x00000002961c7824 */ /* 0x000fe200078e020a */
[----:B-1----:R-:W-:-:S03]  /*2c00*/  LEA R2, P1, R24, R180, 0x1 ;  /* 0x000000b418027211 */ /* 0x002fc600078208ff */
[----:B------:R-:W-:Y:S01]  /*2c10*/  IMAD R161, R150, 0x2, R28 ;  /* 0x0000000296a17824 */ /* 0x000fe200078e021c */
[CC--:B0-----:R-:W-:Y:S02]  /*2c20*/  LEA R4, P0, R17.reuse, R180.reuse, 0x1 ;  /* 0x000000b411047211 */ /* 0x0c1fe400078008ff */
[----:B------:R-:W-:Y:S02]  /*2c30*/  LEA.HI.X.SX32 R3, R24, R181, 0x1, P1 ;  /* 0x000000b518037211 */ /* 0x000fe400008f0eff */
[C---:B------:R-:W-:Y:S02]  /*2c40*/  LEA R24, R150.reuse, R161, 0x1 ;  /* 0x000000a196187211 */ /* 0x040fe400078e08ff */
[----:B------:R-:W-:Y:S01]  /*2c50*/  LEA.HI.X.SX32 R5, R17, R181, 0x1, P0 ;  /* 0x000000b511057211 */ /* 0x000fe200000f0eff */
[----:B------:R0:W2:Y:S01]  /*2c60*/  LDG.E.U16 R65, [R2.64] ;  /* 0x0000000402417981 */ /* 0x0000a2000c1e1500 */
[----:B----4-:R-:W-:Y:S01]  /*2c70*/  LEA R6, P0, R29, R180, 0x1 ;  /* 0x000000b41d067211 */ /* 0x010fe200078008ff */
[----:B------:R-:W-:-:S02]  /*2c80*/  IMAD R31, R150, 0x2, R24 ;  /* 0x00000002961f7824 */ /* 0x000fc400078e0218 */
[----:B------:R1:W4:Y:S01]  /*2c90*/  LDG.E.U16 R17, [R4.64] ;  /* 0x0000000404117981 */ /* 0x000322000c1e1500 */
[----:B------:R-:W-:Y:S01]  /*2ca0*/  LEA.HI.X.SX32 R7, R29, R181, 0x1, P0 ;  /* 0x000000b51d077211 */ /* 0x000fe200000f0eff */
[----:B------:R-:W-:Y:S01]  /*2cb0*/  IMAD R29, R150, 0x2, R31 ;  /* 0x00000002961d7824 */ /* 0x000fe200078e021f */
[----:B0-----:R-:W-:-:S03]  /*2cc0*/  LEA R2, P1, R27, R180, 0x1 ;  /* 0x000000b41b027211 */ /* 0x001fc600078208ff */
[----:B------:R0:W2:Y:S01]  /*2cd0*/  LDG.E.U16 R41, [R6.64] ;  /* 0x0000000406297981 */ /* 0x0000a2000c1e1500 */
[----:B------:R-:W-:Y:S02]  /*2ce0*/  LEA R163, R150, R29, 0x1 ;  /* 0x0000001d96a37211 */ /* 0x000fe400078e08ff */
[CC--:B-1----:R-:W-:Y:S02]  /*2cf0*/  LEA R4, P0, R16.reuse, R180.reuse, 0x1 ;  /* 0x000000b410047211 */ /* 0x0c2fe400078008ff */
[-C--:B------:R-:W-:Y:S02]  /*2d00*/  LEA.HI.X.SX32 R3, R27, R181.reuse, 0x1, P1 ;  /* 0x000000b51b037211 */ /* 0x080fe400008f0eff */
[-C--:B------:R-:W-:Y:S01]  /*2d10*/  LEA.HI.X.SX32 R5, R16, R181.reuse, 0x1, P0 ;  /* 0x000000b510057211 */ /* 0x080fe200000f0eff */
[----:B------:R-:W-:Y:S01]  /*2d20*/  IMAD R27, R150, 0x2, R163 ;  /* 0x00000002961b7824 */ /* 0x000fe200078e02a3 */
[C---:B0-----:R-:W-:Y:S01]  /*2d30*/  LEA R6, P0, R30.reuse, R180, 0x1 ;  /* 0x000000b41e067211 */ /* 0x041fe200078008ff */
[----:B------:R0:W2:Y:S03]  /*2d40*/  LDG.E.U16 R64, [R2.64] ;  /* 0x0000000402407981 */ /* 0x0000a6000c1e1500 */
[----:B------:R-:W-:Y:S01]  /*2d50*/  LEA.HI.X.SX32 R7, R30, R181, 0x1, P0 ;  /* 0x000000b51e077211 */ /* 0x000fe200000f0eff */
[C---:B------:R-:W-:Y:S01]  /*2d60*/  IMAD R30, R150.reuse, 0x2, R27 ;  /* 0x00000002961e7824 */ /* 0x040fe200078e021b */
[----:B------:R1:W2:Y:S04]  /*2d70*/  LDG.E.U16 R16, [R4.64] ;  /* 0x0000000404107981 */ /* 0x0002a8000c1e1500 */
[----:B------:R-:W-:Y:S01]  /*2d80*/  LEA R76, R150, R30, 0x1 ;  /* 0x0000001e964c7211 */ /* 0x000fe200078e08ff */
[----:B------:R1:W2:Y:S01]  /*2d90*/  LDG.E.U16 R40, [R6.64] ;  /* 0x0000000406287981 */ /* 0x0002a2000c1e1500 */
[----:B0-----:R-:W-:-:S03]  /*2da0*/  LEA R2, P1, R35, R180, 0x1 ;  /* 0x000000b423027211 */ /* 0x001fc600078208ff */
[----:B------:R-:W-:Y:S01]  /*2db0*/  IMAD R165, R150, 0x2, R76 ;  /* 0x0000000296a57824 */ /* 0x000fe200078e024c */
[----:B------:R-:W-:-:S03]  /*2dc0*/  LEA.HI.X.SX32 R3, R35, R181, 0x1, P1 ;  /* 0x000000b523037211 */ /* 0x000fc600008f0eff */
[C---:B------:R-:W-:Y:S02]  /*2dd0*/  IMAD R35, R150.reuse, 0x2, R165 ;  /* 0x0000000296237824 */ /* 0x040fe400078e02a5 */
[----:B------:R0:W2:Y:S03]  /*2de0*/  LDG.E.U16 R63, [R2.64] ;  /* 0x00000004023f7981 */ /* 0x0000a6000c1e1500 */
[----:B------:R-:W-:-:S05]  /*2df0*/  LEA R70, R150, R35, 0x1 ;  /* 0x0000002396467211 */ /* 0x000fca00078e08ff */
[----:B------:R-:W-:Y:S01]  /*2e00*/  IMAD R77, R150, 0x2, R70 ;  /* 0x00000002964d7824 */ /* 0x000fe200078e0246 */
[----:B0-----:R-:W-:-:S03]  /*2e10*/  LEA R2, P1, R34, R180, 0x1 ;  /* 0x000000b422027211 */ /* 0x001fc600078208ff */
[----:B------:R-:W-:Y:S01]  /*2e20*/  IMAD R167, R150, 0x2, R77 ;  /* 0x0000000296a77824 */ /* 0x000fe200078e024d */
[----:B------:R-:W-:-:S04]  /*2e30*/  LEA.HI.X.SX32 R3, R34, R181, 0x1, P1 ;  /* 0x000000b522037211 */ /* 0x000fc800008f0eff */
[C---:B------:R-:W-:Y:S02]  /*2e40*/  LEA R34, R150.reuse, R167, 0x1 ;  /* 0x000000a796227211 */ /* 0x040fe400078e08ff */
[----:B-1----:R-:W-:Y:S01]  /*2e50*/  LEA R4, P0, R15, R180, 0x1 ;  /* 0x000000b40f047211 */ /* 0x002fe200078008ff */
[----:B------:R0:W2:Y:S02]  /*2e60*/  LDG.E.U16 R62, [R2.64] ;  /* 0x00000004023e7981 */ /* 0x0000a4000c1e1500 */
[----:B------:R-:W-:-:S04]  /*2e70*/  IMAD R71, R150, 0x2, R34 ;  /* 0x0000000296477824 */ /* 0x000fc800078e0222 */
[----:B------:R-:W-:-:S05]  /*2e80*/  IMAD R152, R150, 0x2, R71 ;  /* 0x0000000296987824 */ /* 0x000fca00078e0247 */
[----:B------:R-:W-:Y:S02]  /*2e90*/  LEA R169, R150, R152, 0x1 ;  /* 0x0000009896a97211 */ /* 0x000fe400078e08ff */
[----:B0-----:R-:W-:-:S03]  /*2ea0*/  LEA R2, P1, R37, R180, 0x1 ;  /* 0x000000b425027211 */ /* 0x001fc600078208ff */
[----:B------:R-:W-:Y:S01]  /*2eb0*/  IMAD R49, R150, 0x2, R169 ;  /* 0x0000000296317824 */ /* 0x000fe200078e02a9 */
[----:B------:R-:W-:-:S03]  /*2ec0*/  LEA.HI.X.SX32 R5, R15, R181, 0x1, P0 ;  /* 0x000000b50f057211 */ /* 0x000fc600000f0eff */
[C---:B------:R-:W-:Y:S01]  /*2ed0*/  IMAD R164, R150.reuse, 0x2, R49 ;  /* 0x0000000296a47824 */ /* 0x040fe200078e0231 */
[----:B------:R-:W-:Y:S01]  /*2ee0*/  LEA R6, P0, R39, R180, 0x1 ;  /* 0x000000b427067211 */ /* 0x000fe200078008ff */
[----:B------:R0:W2:Y:S01]  /*2ef0*/  LDG.E.U16 R15, [R4.64] ;  /* 0x00000004040f7981 */ /* 0x0000a2000c1e1500 */
[-C--:B------:R-:W-:Y:S02]  /*2f00*/  LEA.HI.X.SX32 R3, R37, R181.reuse, 0x1, P1 ;  /* 0x000000b525037211 */ /* 0x080fe400008f0eff */
[----:B------:R-:W-:Y:S02]  /*2f10*/  LEA R154, R150, R164, 0x1 ;  /* 0x000000a4969a7211 */ /* 0x000fe400078e08ff */
[----:B------:R-:W-:Y:S01]  /*2f20*/  LEA.HI.X.SX32 R7, R39, R181, 0x1, P0 ;  /* 0x000000b527077211 */ /* 0x000fe200000f0eff */
[----:B------:R1:W2:Y:S01]  /*2f30*/  LDG.E.U16 R61, [R2.64] ;  /* 0x00000004023d7981 */ /* 0x0002a2000c1e1500 */
[----:B0-----:R-:W-:Y:S01]  /*2f40*/  LEA R4, P0, R14, R180, 0x1 ;  /* 0x000000b40e047211 */ /* 0x001fe200078008ff */
[----:B------:R-:W-:-:S02]  /*2f50*/  IMAD R171, R150, 0x2, R154 ;  /* 0x0000000296ab7824 */ /* 0x000fc400078e029a */
[----:B------:R0:W2:Y:S01]  /*2f60*/  LDG.E.U16 R39, [R6.64] ;  /* 0x0000000406277981 */ /* 0x0000a2000c1e1500 */
[----:B------:R-:W-:Y:S02]  /*2f70*/  LEA.HI.X.SX32 R5, R14, R181, 0x1, P0 ;  /* 0x000000b50e057211 */ /* 0x000fe400000f0eff */
[----:B-1----:R-:W-:-:S03]  /*2f80*/  LEA R2, P1, R26, R180, 0x1 ;  /* 0x000000b41a027211 */ /* 0x002fc600078208ff */
[----:B------:R1:W3:Y:S01]  /*2f90*/  LDG.E.U16 R14, [R4.64] ;  /* 0x00000004040e7981 */ /* 0x0002e2000c1e1500 */
[-C--:B------:R-:W-:Y:S02]  /*2fa0*/  LEA.HI.X.SX32 R3, R26, R181.reuse, 0x1, P1 ;  /* 0x000000b51a037211 */ /* 0x080fe400008f0eff */
[-C--:B0-----:R-:W-:Y:S01]  /*2fb0*/  LEA R6, P0, R38, R180.reuse, 0x1 ;  /* 0x000000b426067211 */ /* 0x081fe200078008ff */
[----:B------:R-:W-:Y:S02]  /*2fc0*/  IMAD R26, R150, 0x2, R171 ;  /* 0x00000002961a7824 */ /* 0x000fe400078e02ab */
[----:B------:R0:W3:Y:S01]  /*2fd0*/  LDG.E.U16 R60, [R2.64] ;  /* 0x00000004023c7981 */ /* 0x0000e2000c1e1500 */
[-C--:B------:R-:W-:Y:S02]  /*2fe0*/  LEA.HI.X.SX32 R7, R38, R181.reuse, 0x1, P0 ;  /* 0x000000b526077211 */ /* 0x080fe400000f0eff */
[C---:B-1----:R-:W-:Y:S02]  /*2ff0*/  LEA R4, P0, R13.reuse, R180, 0x1 ;  /* 0x000000b40d047211 */ /* 0x042fe400078008ff */
[----:B------:R-:W-:Y:S01]  /*3000*/  LEA R166, R150, R26, 0x1 ;  /* 0x0000001a96a67211 */ /* 0x000fe200078e08ff */
[----:B------:R1:W3:Y:S01]  /*3010*/  LDG.E.U16 R38, [R6.64] ;  /* 0x0000000406267981 */ /* 0x0002e2000c1e1500 */
[----:B------:R-:W-:-:S03]  /*3020*/  LEA.HI.X.SX32 R5, R13, R181, 0x1, P0 ;  /* 0x000000b50d057211 */ /* 0x000fc600000f0eff */
[----:B------:R-:W-:Y:S02]  /*3030*/  IMAD R156, R150, 0x2, R166 ;  /* 0x00000002969c7824 */ /* 0x000fe400078e02a6 */
[----:B------:R0:W3:Y:S01]  /*3040*/  LDG.E.U16 R13, [R4.64] ;  /* 0x00000004040d7981 */ /* 0x0000e2000c1e1500 */
[----:B-1----:R-:W-:Y:S01]  /*3050*/  LEA R6, P0, R36, R180, 0x1 ;  /* 0x000000b424067211 */ /* 0x002fe200078008ff */
[----:B------:R-:W-:-:S03]  /*3060*/  IMAD R173, R150, 0x2, R156 ;  /* 0x0000000296ad7824 */ /* 0x000fc600078e029c */
[----:B------:R-:W-:Y:S02]  /*3070*/  LEA.HI.X.SX32 R7, R36, R181, 0x1, P0 ;  /* 0x000000b524077211 */ /* 0x000fe400000f0eff */
[----:B0-----:R-:W-:-:S03]  /*3080*/  LEA R4, P0, R12, R180, 0x1 ;  /* 0x000000b40c047211 */ /* 0x001fc600078008ff */
[----:B------:R0:W3:Y:S01]  /*3090*/  LDG.E.U16 R37, [R6.64] ;  /* 0x0000000406257981 */ /* 0x0000e2000c1e1500 */
[----:B------:R-:W-:Y:S02]  /*30a0*/  LEA.HI.X.SX32 R5, R12, R181, 0x1, P0 ;  /* 0x000000b50c057211 */ /* 0x000fe400000f0eff */
[C---:B------:R-:W-:Y:S02]  /*30b0*/  LEA R50, R150.reuse, R173, 0x1 ;  /* 0x000000ad96327211 */ /* 0x040fe400078e08ff */
[-C--:B------:R-:W-:Y:S01]  /*30c0*/  LEA R2, P1, R9, R180.reuse, 0x1 ;  /* 0x000000b409027211 */ /* 0x080fe200078208ff */
[----:B------:R1:W3:Y:S01]  /*30d0*/  LDG.E.U16 R12, [R4.64] ;  /* 0x00000004040c7981 */ /* 0x0002e2000c1e1500 */
[----:B0-----:R-:W-:Y:S01]  /*30e0*/  LEA R6, P0, R11, R180, 0x1 ;  /* 0x000000b40b067211 */ /* 0x001fe200078008ff */
[----:B------:R-:W-:-:S03]  /*30f0*/  IMAD R170, R150, 0x2, R50 ;  /* 0x0000000296aa7824 */ /* 0x000fc600078e0232 */
[-C--:B------:R-:W-:Y:S02]  /*3100*/  LEA.HI.X.SX32 R7, R11, R181.reuse, 0x1, P0 ;  /* 0x000000b50b077211 */ /* 0x080fe400000f0eff */
[----:B-1----:R-:W-:Y:S01]  /*3110*/  LEA R4, P0, R8, R180, 0x1 ;  /* 0x000000b408047211 */ /* 0x002fe200078008ff */
[----:B------:R-:W-:Y:S01]  /*3120*/  IMAD R158, R150, 0x2, R170 ;  /* 0x00000002969e7824 */ /* 0x000fe200078e02aa */
[-C--:B------:R-:W-:Y:S01]  /*3130*/  LEA.HI.X.SX32 R3, R9, R181.reuse, 0x1, P1 ;  /* 0x000000b509037211 */ /* 0x080fe200008f0eff */
[----:B------:R0:W3:Y:S01]  /*3140*/  LDG.E.U16 R36, [R6.64] ;  /* 0x0000000406247981 */ /* 0x0000e2000c1e1500 */
[----:B------:R-:W-:-:S03]  /*3150*/  LEA.HI.X.SX32 R5, R8, R181, 0x1, P0 ;  /* 0x000000b508057211 */ /* 0x000fc600000f0eff */
[----:B------:R1:W3:Y:S04]  /*3160*/  LDG.E.U16 R59, [R2.64] ;  /* 0x00000004023b7981 */ /* 0x0002e8000c1e1500 */
[----:B------:R0:W3:Y:S01]  /*3170*/  LDG.E.U16 R11, [R4.64] ;  /* 0x00000004040b7981 */ /* 0x0000e2000c1e1500 */
[----:B------:R-:W-:Y:S02]  /*3180*/  LEA R8, P0, R25, R180, 0x1 ;  /* 0x000000b419087211 */ /* 0x000fe400078008ff */
[----:B-1----:R-:W-:Y:S02]  /*3190*/  LEA R2, R150, R158, 0x1 ;  /* 0x0000009e96027211 */ /* 0x002fe400078e08ff */
[----:B0-----:R-:W-:-:S04]  /*31a0*/  LEA R4, P1, R27, R180, 0x1 ;  /* 0x000000b41b047211 */ /* 0x001fc800078208ff */
[-C--:B------:R-:W-:Y:S01]  /*31b0*/  LEA.HI.X.SX32 R5, R27, R181.reuse, 0x1, P1 ;  /* 0x000000b51b057211 */ /* 0x080fe200008f0eff */
[----:B------:R-:W-:Y:S01]  /*31c0*/  IMAD R27, R150, 0x2, R2 ;  /* 0x00000002961b7824 */ /* 0x000fe200078e0202 */
[-C--:B------:R-:W-:Y:S02]  /*31d0*/  LEA.HI.X.SX32 R9, R25, R181.reuse, 0x1, P0 ;  /* 0x000000b519097211 */ /* 0x080fe400000f0eff */
[----:B------:R-:W-:Y:S01]  /*31e0*/  LEA R6, P0, R24, R180, 0x1 ;  /* 0x000000b418067211 */ /* 0x000fe200078008ff */
[----:B------:R-:W-:Y:S01]  /*31f0*/  IMAD R168, R150, 0x2, R27 ;  /* 0x0000000296a87824 */ /* 0x000fe200078e021b */
[----:B------:R0:W3:Y:S02]  /*3200*/  LDG.E.U16 R56, [R4.64] ;  /* 0x0000000404387981 */ /* 0x0000e4000c1e1500 */
[----:B------:R-:W-:Y:S02]  /*3210*/  LEA.HI.X.SX32 R7, R24, R181, 0x1, P0 ;  /* 0x000000b518077211 */ /* 0x000fe400000f0eff */
[----:B------:R1:W3:Y:S01]  /*3220*/  LDG.E.U16 R58, [R8.64] ;  /* 0x00000004083a7981 */ /* 0x0002e2000c1e1500 */
[----:B------:R-:W-:-:S03]  /*3230*/  LEA R160, R150, R168, 0x1 ;  /* 0x000000a896a07211 */ /* 0x000fc600078e08ff */
[----:B------:R0:W3:Y:S01]  /*3240*/  LDG.E.U16 R57, [R6.64] ;  /* 0x0000000406397981 */ /* 0x0000e2000c1e1500 */
[----:B-1----:R-:W-:Y:S01]  /*3250*/  LEA R8, P0, R35, R180, 0x1 ;  /* 0x000000b423087211 */ /* 0x002fe200078008ff */
[----:B------:R-:W-:-:S03]  /*3260*/  IMAD R3, R150, 0x2, R160 ;  /* 0x0000000296037824 */ /* 0x000fc600078e02a0 */
[-C--:B------:R-:W-:Y:S02]  /*3270*/  LEA.HI.X.SX32 R9, R35, R181.reuse, 0x1, P0 ;  /* 0x000000b523097211 */ /* 0x080fe400000f0eff */
[CC--:B0-----:R-:W-:Y:S02]  /*3280*/  LEA R6, P0, R34.reuse, R180.reuse, 0x1 ;  /* 0x000000b422067211 */ /* 0x0c1fe400078008ff */
[CC--:B------:R-:W-:Y:S01]  /*3290*/  LEA R4, P1, R49.reuse, R180.reuse, 0x1 ;  /* 0x000000b431047211 */ /* 0x0c0fe200078208ff */
[----:B------:R0:W3:Y:S01]  /*32a0*/  LDG.E.U16 R55, [R8.64] ;  /* 0x0000000408377981 */ /* 0x0000e2000c1e1500 */
[-C--:B------:R-:W-:Y:S01]  /*32b0*/  LEA.HI.X.SX32 R7, R34, R181.reuse, 0x1, P0 ;  /* 0x000000b522077211 */ /* 0x080fe200000f0eff */
[----:B------:R-:W-:Y:S01]  /*32c0*/  IMAD R34, R150, 0x2, R3 ;  /* 0x0000000296227824 */ /* 0x000fe200078e0203 */
[----:B------:R-:W-:Y:S02]  /*32d0*/  LEA.HI.X.SX32 R5, R49, R181, 0x1, P1 ;  /* 0x000000b531057211 */ /* 0x000fe400008f0eff */
[----:B------:R-:W-:Y:S01]  /*32e0*/  LEA R24, P0, R26, R180, 0x1 ;  /* 0x000000b41a187211 */ /* 0x000fe200078008ff */
[----:B------:R1:W3:Y:S01]  /*32f0*/  LDG.E.U16 R54, [R6.64] ;  /* 0x0000000406367981 */ /* 0x0002e2000c1e1500 */
[----:B------:R-:W-:-:S02]  /*3300*/  LEA R172, R150, R34, 0x1 ;  /* 0x0000002296ac7211 */ /* 0x000fc400078e08ff */
[----:B------:R-:W-:Y:S01]  /*3310*/  LEA.HI.X.SX32 R25, R26, R181, 0x1, P0 ;  /* 0x000000b51a197211 */ /* 0x000fe200000f0eff */
[----:B------:R5:W3:Y:S02]  /*3320*/  LDG.E.U16 R53, [R4.64] ;  /* 0x0000000404357981 */ /* 0x000ae4000c1e1500 */
[----:B------:R-:W-:Y:S01]  /*3330*/  IMAD R162, R150, 0x2, R172 ;  /* 0x0000000296a27824 */ /* 0x000fe200078e02ac */
[-C--:B0-----:R-:W-:Y:S01]  /*3340*/  LEA R8, P1, R27, R180.reuse, 0x1 ;  /* 0x000000b41b087211 */ /* 0x081fe200078208ff */
[----:B------:R0:W3:Y:S01]  /*3350*/  LDG.E.U16 R52, [R24.64] ;  /* 0x0000000418347981 */ /* 0x0000e2000c1e1500 */
[----:B-1----:R-:W-:Y:S01]  /*3360*/  LEA R6, P0, R50, R180, 0x1 ;  /* 0x000000b432067211 */ /* 0x002fe200078008ff */
[----:B-----5:R-:W-:-:S03]  /*3370*/  IMAD R4, R150, 0x2, R162 ;  /* 0x0000000296047824 */ /* 0x020fc600078e02a2 */
[-C--:B------:R-:W-:Y:S02]  /*3380*/  LEA.HI.X.SX32 R7, R50, R181.reuse, 0x1, P0 ;  /* 0x000000b532077211 */ /* 0x080fe400000f0eff */
[----:B------:R-:W-:Y:S02]  /*3390*/  LEA.HI.X.SX32 R9, R27, R181, 0x1, P1 ;  /* 0x000000b51b097211 */ /* 0x000fe400008f0eff */
[----:B0-----:R-:W-:Y:S01]  /*33a0*/  LEA R24, R150, R4, 0x1 ;  /* 0x0000000496187211 */ /* 0x001fe200078e08ff */
[----:B------:R0:W5:Y:S01]  /*33b0*/  LDG.E.U16 R25, [R6.64] ;  /* 0x0000000406197981 */ /* 0x000162000c1e1500 */
[----:B------:R-:W-:-:S03]  /*33c0*/  LEA R26, P0, R34, R180, 0x1 ;  /* 0x000000b4221a7211 */ /* 0x000fc600078008ff */
[----:B------:R1:W3:Y:S01]  /*33d0*/  LDG.E.U16 R51, [R8.64] ;  /* 0x0000000408337981 */ /* 0x0002e2000c1e1500 */
[----:B------:R-:W-:Y:S02]  /*33e0*/  LEA.HI.X.SX32 R27, R34, R181, 0x1, P0 ;  /* 0x000000b5221b7211 */ /* 0x000fe400000f0eff */
[----:B0-----:R-:W-:-:S03]  /*33f0*/  LEA R6, P1, R24, R180, 0x1 ;  /* 0x000000b418067211 */ /* 0x001fc600078208ff */
[----:B------:R0:W3:Y:S01]  /*3400*/  LDG.E.U16 R50, [R26.64] ;  /* 0x000000041a327981 */ /* 0x0000e2000c1e1500 */
[CC--:B-1----:R-:W-:Y:S02]  /*3410*/  LEA R8, P0, R33.reuse, R180.reuse, 0x1 ;  /* 0x000000b421087211 */ /* 0x0c2fe400078008ff */
[-C--:B------:R-:W-:Y:S02]  /*3420*/  LEA.HI.X.SX32 R7, R24, R181.reuse, 0x1, P1 ;  /* 0x000000b518077211 */ /* 0x080fe400008f0eff */
[-C--:B------:R-:W-:Y:S02]  /*3430*/  LEA.HI.X.SX32 R9, R33, R181.reuse, 0x1, P0 ;  /* 0x000000b521097211 */ /* 0x080fe400000f0eff */
[CC--:B0-----:R-:W-:Y:S01]  /*3440*/  LEA R26, P0, R32.reuse, R180.reuse, 0x1 ;  /* 0x000000b4201a7211 */ /* 0x0c1fe200078008ff */
[----:B------:R0:W3:Y:S03]  /*3450*/  LDG.E.U16 R49, [R6.64] ;  /* 0x0000000406317981 */ /* 0x0000e6000c1e1500 */
[----:B------:R-:W-:Y:S01]  /*3460*/  LEA.HI.X.SX32 R27, R32, R181, 0x1, P0 ;  /* 0x000000b5201b7211 */ /* 0x000fe200000f0eff */
[----:B------:R1:W3:Y:S01]  /*3470*/  LDG.E.U16 R35, [R8.64] ;  /* 0x0000000408237981 */ /* 0x0002e2000c1e1500 */
[----:B0-----:R-:W-:-:S04]  /*3480*/  LEA R6, P1, R10, R180, 0x1 ;  /* 0x000000b40a067211 */ /* 0x001fc800078208ff */
[-C--:B------:R-:W-:Y:S02]  /*3490*/  LEA.HI.X.SX32 R7, R10, R181.reuse, 0x1, P1 ;  /* 0x000000b50a077211 */ /* 0x080fe400008f0eff */
[CC--:B-1----:R-:W-:Y:S01]  /*34a0*/  LEA R8, P0, R28.reuse, R180.reuse, 0x1 ;  /* 0x000000b41c087211 */ /* 0x0c2fe200078008ff */
[----:B------:R0:W3:Y:S03]  /*34b0*/  LDG.E.U16 R10, [R26.64] ;  /* 0x000000041a0a7981 */ /* 0x0000e6000c1e1500 */
[----:B------:R-:W-:Y:S01]  /*34c0*/  LEA.HI.X.SX32 R9, R28, R181, 0x1, P0 ;  /* 0x000000b51c097211 */ /* 0x000fe200000f0eff */
[----:B------:R1:W3:Y:S05]  /*34d0*/  LDG.E.U16 R34, [R6.64] ;  /* 0x0000000406227981 */ /* 0x0002ea000c1e1500 */
[----:B------:R1:W3:Y:S01]  /*34e0*/  LDG.E.U16 R9, [R8.64] ;  /* 0x0000000408097981 */ /* 0x0002e2000c1e1500 */
[----:B0-----:R-:W-:-:S02]  /*34f0*/  LEA R26, P1, R31, R180, 0x1 ;  /* 0x000000b41f1a7211 */ /* 0x001fc400078208ff */
[-C--:B-1----:R-:W-:Y:S02]  /*3500*/  LEA R6, P0, R29, R180.reuse, 0x1 ;  /* 0x000000b41d067211 */ /* 0x082fe400078008ff */
[-C--:B------:R-:W-:Y:S02]  /*3510*/  LEA.HI.X.SX32 R27, R31, R181.reuse, 0x1, P1 ;  /* 0x000000b51f1b7211 */ /* 0x080fe400008f0eff */
[-C--:B------:R-:W-:Y:S02]  /*3520*/  LEA.HI.X.SX32 R7, R29, R181.reuse, 0x1, P0 ;  /* 0x000000b51d077211 */ /* 0x080fe400000f0eff */
[CC--:B------:R-:W-:Y:S01]  /*3530*/  LEA R28, P1, R30.reuse, R180.reuse, 0x1 ;  /* 0x000000b41e1c7211 */ /* 0x0c0fe200078208ff */
[----:B------:R0:W3:Y:S03]  /*3540*/  LDG.E.U16 R33, [R26.64] ;  /* 0x000000041a217981 */ /* 0x0000e6000c1e1500 */
[----:B------:R-:W-:Y:S01]  /*3550*/  LEA.HI.X.SX32 R29, R30, R181, 0x1, P1 ;  /* 0x000000b51e1d7211 */ /* 0x000fe200008f0eff */
[----:B------:R1:W3:Y:S04]  /*3560*/  LDG.E.U16 R8, [R6.64] ;  /* 0x0000000406087981 */ /* 0x0002e8000c1e1500 */
[----:B------:R4:W3:Y:S01]  /*3570*/  LDG.E.U16 R32, [R28.64] ;  /* 0x000000041c207981 */ /* 0x0008e2000c1e1500 */
[----:B0-----:R-:W-:-:S02]  /*3580*/  LEA R26, P0, R70, R180, 0x1 ;  /* 0x000000b4461a7211 */ /* 0x001fc400078008ff */
[CC--:B-1----:R-:W-:Y:S02]  /*3590*/  LEA R6, P1, R71.reuse, R180.reuse, 0x1 ;  /* 0x000000b447067211 */ /* 0x0c2fe400078208ff */
[-C--:B------:R-:W-:Y:S02]  /*35a0*/  LEA.HI.X.SX32 R27, R70, R181.reuse, 0x1, P0 ;  /* 0x000000b5461b7211 */ /* 0x080fe400000f0eff */
[-C--:B------:R-:W-:Y:S02]  /*35b0*/  LEA.HI.X.SX32 R7, R71, R181.reuse, 0x1, P1 ;  /* 0x000000b547077211 */ /* 0x080fe400008f0eff */
[CC--:B----4-:R-:W-:Y:S01]  /*35c0*/  LEA R28, P0, R164.reuse, R180.reuse, 0x1 ;  /* 0x000000b4a41c7211 */ /* 0x0d0fe200078008ff */
[----:B------:R0:W4:Y:S03]  /*35d0*/  LDG.E.U16 R31, [R26.64] ;  /* 0x000000041a1f7981 */ /* 0x000126000c1e1500 */
[----:B------:R-:W-:Y:S01]  /*35e0*/  LEA.HI.X.SX32 R29, R164, R181, 0x1, P0 ;  /* 0x000000b5a41d7211 */ /* 0x000fe200000f0eff */
[----:B------:R1:W3:Y:S01]  /*35f0*/  LDG.E.U16 R30, [R6.64] ;  /* 0x00000004061e7981 */ /* 0x0002e2000c1e1500 */
[----:B0-----:R-:W-:-:S04]  /*3600*/  LEA R26, P1, R166, R180, 0x1 ;  /* 0x000000b4a61a7211 */ /* 0x001fc800078208ff */
[----:B------:R0:W3:Y:S01]  /*3610*/  LDG.E.U16 R29, [R28.64] ;  /* 0x000000041c1d7981 */ /* 0x0000e2000c1e1500 */
[----:B-1----:R-:W-:Y:S02]  /*3620*/  LEA R6, P0, R170, R180, 0x1 ;  /* 0x000000b4aa067211 */ /* 0x002fe400078008ff */
[-C--:B------:R-:W-:Y:S02]  /*3630*/  LEA.HI.X.SX32 R27, R166, R181.reuse, 0x1, P1 ;  /* 0x000000b5a61b7211 */ /* 0x080fe400008f0eff */
[----:B------:R-:W-:-:S03]  /*3640*/  LEA.HI.X.SX32 R7, R170, R181, 0x1, P0 ;  /* 0x000000b5aa077211 */ /* 0x000fc600000f0eff */
[----:B0-----:R0:W3:Y:S01]  /*3650*/  LDG.E.U16 R28, [R26.64] ;  /* 0x000000041a1c7981 */ /* 0x0010e2000c1e1500 */
[----:B------:R-:W-:-:S03]  /*3660*/  IMAD R164, R150, 0x2, R24 ;  /* 0x0000000296a47824 */ /* 0x000fc600078e0218 */
[----:B------:R1:W3:Y:S01]  /*3670*/  LDG.E.U16 R5, [R6.64] ;  /* 0x0000000406057981 */ /* 0x0002e2000c1e1500 */
[-C--:B0-----:R-:W-:Y:S02]  /*3680*/  LEA R26, P0, R168, R180.reuse, 0x1 ;  /* 0x000000b4a81a7211 */ /* 0x081fe400078008ff */
[-C--:B-1----:R-:W-:Y:S02]  /*3690*/  LEA R6, P1, R172, R180.reuse, 0x1 ;  /* 0x000000b4ac067211 */ /* 0x082fe400078208ff */
[-C--:B------:R-:W-:Y:S02]  /*36a0*/  LEA.HI.X.SX32 R27, R168, R181.reuse, 0x1, P0 ;  /* 0x000000b5a81b7211 */ /* 0x080fe400000f0eff */
[-C--:B------:R-:W-:Y:S02]  /*36b0*/  LEA.HI.X.SX32 R7, R172, R181.reuse, 0x1, P1 ;  /* 0x000000b5ac077211 */ /* 0x080fe400008f0eff */
[C---:B------:R-:W-:Y:S02]  /*36c0*/  LEA R70, P0, R164.reuse, R180, 0x1 ;  /* 0x000000b4a4467211 */ /* 0x040fe400078008ff */
[----:B------:R0:W3:Y:S02]  /*36d0*/  LDG.E.U16 R27, [R26.64] ;  /* 0x000000041a1b7981 */ /* 0x0000e4000c1e1500 */
[----:B------:R-:W-:-:S05]  /*36e0*/  LEA.HI.X.SX32 R71, R164, R181, 0x1, P0 ;  /* 0x000000b5a4477211 */ /* 0x000fca00000f0eff */
[----:B------:R1:W3:Y:S04]  /*36f0*/  LDG.E.U16 R24, [R70.64] ;  /* 0x0000000446187981 */ /* 0x0002e8000c1e1500 */
[----:B0-----:R0:W3:Y:S02]  /*3700*/  LDG.E.U16 R26, [R6.64] ;  /* 0x00000004061a7981 */ /* 0x0010e4000c1e1500 */
[----:B0-----:R-:W-:-:S04]  /*3710*/  LEA R6, P0, R76, R180, 0x1 ;  /* 0x000000b44c067211 */ /* 0x001fc800078008ff */
[----:B------:R-:W-:Y:S02]  /*3720*/  LEA.HI.X.SX32 R7, R76, R181, 0x1, P0 ;  /* 0x000000b54c077211 */ /* 0x000fe400000f0eff */
[----:B------:R-:W-:-:S04]  /*3730*/  LEA R76, P0, R77, R180, 0x1 ;  /* 0x000000b44d4c7211 */ /* 0x000fc800078008ff */
[-C--:B------:R-:W-:Y:S01]  /*3740*/  LEA.HI.X.SX32 R77, R77, R181.reuse, 0x1, P0 ;  /* 0x000000b54d4d7211 */ /* 0x080fe200000f0eff */
[----:B------:R-:W-:Y:S01]  /*3750*/  IMAD R164, R150, 0x2, R164 ;  /* 0x0000000296a47824 */ /* 0x000fe200078e02a4 */
[CC--:B-1----:R-:W-:Y:S01]  /*3760*/  LEA R70, P0, R152.reuse, R180.reuse, 0x1 ;  /* 0x000000b498467211 */ /* 0x0c2fe200078008ff */
[----:B------:R0:W3:Y:S03]  /*3770*/  LDG.E.U16 R7, [R6.64] ;  /* 0x0000000406077981 */ /* 0x0000e6000c1e1500 */
[----:B------:R-:W-:Y:S02]  /*3780*/  LEA.HI.X.SX32 R71, R152, R181, 0x1, P0 ;  /* 0x000000b598477211 */ /* 0x000fe400000f0eff */
[----:B------:R-:W-:-:S03]  /*3790*/  LEA R186, P0, R154, R180, 0x1 ;  /* 0x000000b49aba7211 */ /* 0x000fc600078008ff */
[----:B------:R1:W3:Y:S01]  /*37a0*/  LDG.E.U16 R185, [R70.64] ;  /* 0x0000000446b97981 */ /* 0x0002e2000c1e1500 */
[----:B------:R-:W-:-:S03]  /*37b0*/  LEA.HI.X.SX32 R187, R154, R181, 0x1, P0 ;  /* 0x000000b59abb7211 */ /* 0x000fc600000f0eff */
[----:B--2---:R2:W-:Y:S04]  /*37c0*/  STS.U16 [R0+0x8400], R74 ;  /* 0x0084004a00007388 */ /* 0x0045e80000000400 */
[----:B------:R2:W3:Y:S01]  /*37d0*/  LDG.E.U16 R186, [R186.64] ;  /* 0x00000004baba7981 */ /* 0x0004e2000c1e1500 */
[----:B-1----:R-:W-:-:S03]  /*37e0*/  LEA R70, P0, R156, R180, 0x1 ;  /* 0x000000b49c467211 */ /* 0x002fc600078008ff */
[----:B0-----:R0:W3:Y:S01]  /*37f0*/  LDG.E.U16 R6, [R76.64] ;  /* 0x000000044c067981 */ /* 0x0010e2000c1e1500 */
[----:B------:R-:W-:Y:S02]  /*3800*/  LEA.HI.X.SX32 R71, R156, R181, 0x1, P0 ;  /* 0x000000b59c477211 */ /* 0x000fe400000f0eff */
[----:B------:R-:W-:-:S03]  /*3810*/  LEA R188, P0, R158, R180, 0x1 ;  /* 0x000000b49ebc7211 */ /* 0x000fc600078008ff */
[----:B--2---:R1:W2:Y:S01]  /*3820*/  LDG.E.U16 R187, [R70.64] ;  /* 0x0000000446bb7981 */ /* 0x0042a2000c1e1500 */
[----:B------:R-:W-:-:S05]  /*3830*/  LEA.HI.X.SX32 R189, R158, R181, 0x1, P0 ;  /* 0x000000b59ebd7211 */ /* 0x000fca00000f0eff */
[----:B------:R0:W2:Y:S01]  /*3840*/  LDG.E.U16 R188, [R188.64] ;  /* 0x00000004bcbc7981 */ /* 0x0000a2000c1e1500 */
[----:B-1----:R-:W-:-:S04]  /*3850*/  LEA R70, P0, R160, R180, 0x1 ;  /* 0x000000b4a0467211 */ /* 0x002fc800078008ff */
[----:B------:R-:W-:Y:S02]  /*3860*/  LEA.HI.X.SX32 R71, R160, R181, 0x1, P0 ;  /* 0x000000b5a0477211 */ /* 0x000fe400000f0eff */
[----:B------:R-:W-:-:S03]  /*3870*/  LEA R190, P0, R162, R180, 0x1 ;  /* 0x000000b4a2be7211 */ /* 0x000fc600078008ff */
[----:B0-----:R0:W2:Y:S01]  /*3880*/  LDG.E.U16 R189, [R70.64] ;  /* 0x0000000446bd7981 */ /* 0x0010a2000c1e1500 */
[-C--:B------:R-:W-:Y:S02]  /*3890*/  LEA.HI.X.SX32 R191, R162, R181.reuse, 0x1, P0 ;  /* 0x000000b5a2bf7211 */ /* 0x080fe400000f0eff */
[CC--:B------:R-:W-:Y:S02]  /*38a0*/  LEA R192, P0, R164.reuse, R180.reuse, 0x1 ;  /* 0x000000b4a4c07211 */ /* 0x0c0fe400078008ff */
[-C--:B------:R-:W-:Y:S01]  /*38b0*/  LEA R74, P1, R75, R180.reuse, 0x1 ;  /* 0x000000b44b4a7211 */ /* 0x080fe200078208ff */
[----:B------:R1:W-:Y:S01]  /*38c0*/  STS.U16 [R0+0x8c00], R82 ;  /* 0x008c005200007388 */ /* 0x0003e20000000400 */
[----:B------:R-:W-:Y:S02]  /*38d0*/  LEA.HI.X.SX32 R193, R164, R181, 0x1, P0 ;  /* 0x000000b5a4c17211 */ /* 0x000fe400000f0eff */
[-C--:B0-----:R-:W-:Y:S01]  /*38e0*/  LEA R70, P0, R72, R180.reuse, 0x1 ;  /* 0x000000b448467211 */ /* 0x081fe200078008ff */
[----:B------:R0:W-:Y:S01]  /*38f0*/  STS.U16 [R0], R84 ;  /* 0x0000005400007388 */ /* 0x0001e20000000400 */
[----:B------:R-:W-:-:S02]  /*3900*/  LEA R76, P2, R80, R180, 0x1 ;  /* 0x000000b4504c7211 */ /* 0x000fc400078408ff */
[-C--:B------:R-:W-:Y:S01]  /*3910*/  LEA.HI.X.SX32 R71, R72, R181.reuse, 0x1, P0 ;  /* 0x000000b548477211 */ /* 0x080fe200000f0eff */
[----:B------:R0:W-:Y:S01]  /*3920*/  STS.U16 [R0+0xc00], R90 ;  /* 0x000c005a00007388 */ /* 0x0001e20000000400 */
[-C--:B------:R-:W-:Y:S02]  /*3930*/  LEA R72, P0, R73, R180.reuse, 0x1 ;  /* 0x000000b449487211 */ /* 0x080fe400078008ff */
[-C--:B------:R-:W-:Y:S01]  /*3940*/  LEA.HI.X.SX32 R75, R75, R181.reuse, 0x1, P1 ;  /* 0x000000b54b4b7211 */ /* 0x080fe200008f0eff */
[----:B------:R0:W-:Y:S01]  /*3950*/  STS.U16 [R0+0x800], R88 ;  /* 0x0008005800007388 */ /* 0x0001e20000000400 */
[-C--:B------:R-:W-:Y:S02]  /*3960*/  LEA.HI.X.SX32 R73, R73, R181.reuse, 0x1, P0 ;  /* 0x000000b549497211 */ /* 0x080fe400000f0eff */
[----:B------:R-:W-:Y:S01]  /*3970*/  LEA.HI.X.SX32 R77, R80, R181, 0x1, P2 ;  /* 0x000000b5504d7211 */ /* 0x000fe200010f0eff */
[----:B------:R0:W-:Y:S01]  /*3980*/  STS.U16 [R0+0x1000], R92 ;  /* 0x0010005c00007388 */ /* 0x0001e20000000400 */
[----:B-1----:R-:W-:-:S02]  /*3990*/  LEA R82, P1, R83, R180, 0x1 ;  /* 0x000000b453527211 */ /* 0x002fc400078208ff */
[-C--:B------:R-:W-:Y:S01]  /*39a0*/  LEA R80, P0, R81, R180.reuse, 0x1 ;  /* 0x000000b451507211 */ /* 0x080fe200078008ff */
[----:B------:R1:W-:Y:S01]  /*39b0*/  STS.U16 [R0+0x1c00], R98 ;  /* 0x001c006200007388 */ /* 0x0003e20000000400 */
[-C--:B0-----:R-:W-:Y:S02]  /*39c0*/  LEA R84, P2, R85, R180.reuse, 0x1 ;  /* 0x000000b455547211 */ /* 0x081fe400078408ff */
[-C--:B------:R-:W-:Y:S01]  /*39d0*/  LEA.HI.X.SX32 R83, R83, R181.reuse, 0x1, P1 ;  /* 0x000000b553537211 */ /* 0x080fe200008f0eff */
[----:B------:R0:W-:Y:S01]  /*39e0*/  STS.U16 [R0+0x1800], R96 ;  /* 0x0018006000007388 */ /* 0x0001e20000000400 */
[-C--:B------:R-:W-:Y:S02]  /*39f0*/  LEA.HI.X.SX32 R81, R81, R181.reuse, 0x1, P0 ;  /* 0x000000b551517211 */ /* 0x080fe400000f0eff */
[----:B------:R-:W-:Y:S01]  /*3a00*/  LEA.HI.X.SX32 R85, R85, R181, 0x1, P2 ;  /* 0x000000b555557211 */ /* 0x000fe200010f0eff */
[----:B------:R0:W-:Y:S01]  /*3a10*/  STS.U16 [R0+0x2000], R100 ;  /* 0x0020006400007388 */ /* 0x0001e20000000400 */
[----:B------:R-:W-:-:S02]  /*3a20*/  LEA R90, P1, R91, R180, 0x1 ;  /* 0x000000b45b5a7211 */ /* 0x000fc400078208ff */
[-C--:B------:R-:W-:Y:S01]  /*3a30*/  LEA R88, P0, R89, R180.reuse, 0x1 ;  /* 0x000000b459587211 */ /* 0x080fe200078008ff */
        /* <DEDUP_REMOVED lines=8> */
[-C--:B0-----:R-:W-:Y:S01]  /*3ac0*/  LEA R96, P0, R97, R180.reuse, 0x1 ;  /* 0x000000b461607211 */ /* 0x081fe200078008ff */
[----:B------:R0:W-:Y:S01]  /*3ad0*/  STS.U16 [R0+0x3c00], R114 ;  /* 0x003c007200007388 */ /* 0x0001e20000000400 */
[-C--:B------:R-:W-:Y:S02]  /*3ae0*/  LEA R100, P2, R101, R180.reuse, 0x1 ;  /* 0x000000b465647211 */ /* 0x080fe400078408ff */
        /* <DEDUP_REMOVED lines=14> */
[----:B0-----:R-:W-:-:S02]  /*3bd0*/  LEA R114, P1, R115, R180, 0x1 ;  /* 0x000000b473727211 */ /* 0x001fc400078208ff */
[-C--:B-1----:R-:W-:Y:S01]  /*3be0*/  LEA R112, P0, R113, R180.reuse, 0x1 ;  /* 0x000000b471707211 */ /* 0x082fe200078008ff */
[----:B------:R0:W-:Y:S01]  /*3bf0*/  STS.U16 [R0+0x5000], R124 ;  /* 0x0050007c00007388 */ /* 0x0001e20000000400 */
[-C--:B------:R-:W-:Y:S02]  /*3c00*/  LEA R116, P2, R117, R180.reuse, 0x1 ;  /* 0x000000b475747211 */ /* 0x080fe400078408ff */
[----:B------:R-:W-:Y:S01]  /*3c10*/  LEA R78, P3, R79, R180, 0x1 ;  /* 0x000000b44f4e7211 */ /* 0x000fe200078608ff */
[----:B------:R1:W-:Y:S01]  /*3c20*/  STS.U16 [R0+0x400], R86 ;  /* 0x0004005600007388 */ /* 0x0003e20000000400 */
[-C--:B------:R-:W-:Y:S02]  /*3c30*/  LEA.HI.X.SX32 R115, R115, R181.reuse, 0x1, P1 ;  /* 0x000000b573737211 */ /* 0x080fe400008f0eff */
[-C--:B------:R-:W-:Y:S01]  /*3c40*/  LEA.HI.X.SX32 R113, R113, R181.reuse, 0x1, P0 ;  /* 0x000000b571717211 */ /* 0x080fe200000f0eff */
[----:B------:R1:W-:Y:S01]  /*3c50*/  STS.U16 [R0+0x5c00], R130 ;  /* 0x005c008200007388 */ /* 0x0003e20000000400 */
[----:B------:R-:W-:-:S02]  /*3c60*/  LEA.HI.X.SX32 R117, R117, R181, 0x1, P2 ;  /* 0x000000b575757211 */ /* 0x000fc400010f0eff */
[-C--:B------:R-:W-:Y:S01]  /*3c70*/  LEA R122, P1, R123, R180.reuse, 0x1 ;  /* 0x000000b47b7a7211 */ /* 0x080fe200078208ff */
[----:B------:R5:W-:Y:S01]  /*3c80*/  STS.U16 [R0+0x5800], R128 ;  /* 0x0058008000007388 */ /* 0x000be20000000400 */
[-C--:B------:R-:W-:Y:S02]  /*3c90*/  LEA.HI.X.SX32 R79, R79, R181.reuse, 0x1, P3 ;  /* 0x000000b54f4f7211 */ /* 0x080fe400018f0eff */
[-C--:B------:R-:W-:Y:S01]  /*3ca0*/  LEA R120, P0, R121, R180.reuse, 0x1 ;  /* 0x000000b479787211 */ /* 0x080fe200078008ff */
[----:B------:R5:W-:Y:S01]  /*3cb0*/  STS.U16 [R0+0x6000], R132 ;  /* 0x0060008400007388 */ /* 0x000be20000000400 */
[-C--:B0-----:R-:W-:Y:S02]  /*3cc0*/  LEA R124, P2, R125, R180.reuse, 0x1 ;  /* 0x000000b47d7c7211 */ /* 0x081fe400078408ff */
[----:B-1----:R-:W-:Y:S01]  /*3cd0*/  LEA R86, P3, R87, R180, 0x1 ;  /* 0x000000b457567211 */ /* 0x002fe200078608ff */
[----:B------:R0:W-:Y:S01]  /*3ce0*/  STS.U16 [R0+0x1400], R94 ;  /* 0x0014005e00007388 */ /* 0x0001e20000000400 */
[----:B------:R-:W-:-:S02]  /*3cf0*/  LEA.HI.X.SX32 R123, R123, R181, 0x1, P1 ;  /* 0x000000b57b7b7211 */ /* 0x000fc400008f0eff */
[-C--:B------:R-:W-:Y:S01]  /*3d00*/  LEA.HI.X.SX32 R121, R121, R181.reuse, 0x1, P0 ;  /* 0x000000b579797211 */ /* 0x080fe200000f0eff */
[----:B------:R1:W-:Y:S01]  /*3d10*/  STS.U16 [R0+0x6c00], R138 ;  /* 0x006c008a00007388 */ /* 0x0003e20000000400 */
[-C--:B------:R-:W-:Y:S02]  /*3d20*/  LEA.HI.X.SX32 R125, R125, R181.reuse, 0x1, P2 ;  /* 0x000000b57d7d7211 */ /* 0x080fe400010f0eff */
[-C--:B------:R-:W-:Y:S01]  /*3d30*/  LEA R130, P1, R131, R180.reuse, 0x1 ;  /* 0x000000b483827211 */ /* 0x080fe200078208ff */
[----:B------:R1:W-:Y:S01]  /*3d40*/  STS.U16 [R0+0x6800], R136 ;  /* 0x0068008800007388 */ /* 0x0003e20000000400 */
[----:B------:R-:W-:Y:S02]  /*3d50*/  LEA.HI.X.SX32 R87, R87, R181, 0x1, P3 ;  /* 0x000000b557577211 */ /* 0x000fe400018f0eff */
[-C--:B-----5:R-:W-:Y:S01]  /*3d60*/  LEA R128, P0, R129, R180.reuse, 0x1 ;  /* 0x000000b481807211 */ /* 0x0a0fe200078008ff */
[----:B------:R5:W-:Y:S01]  /*3d70*/  STS.U16 [R0+0x7000], R140 ;  /* 0x0070008c00007388 */ /* 0x000be20000000400 */
[----:B------:R-:W-:-:S02]  /*3d80*/  LEA R132, P2, R133, R180, 0x1 ;  /* 0x000000b485847211 */ /* 0x000fc400078408ff */
[-C--:B0-----:R-:W-:Y:S01]  /*3d90*/  LEA R94, P3, R95, R180.reuse, 0x1 ;  /* 0x000000b45f5e7211 */ /* 0x081fe200078608ff */
[----:B------:R0:W-:Y:S01]  /*3da0*/  STS.U16 [R0+0x2400], R102 ;  /* 0x0024006600007388 */ /* 0x0001e20000000400 */
[-C--:B------:R-:W-:Y:S02]  /*3db0*/  LEA.HI.X.SX32 R131, R131, R181.reuse, 0x1, P1 ;  /* 0x000000b583837211 */ /* 0x080fe400008f0eff */
[-C--:B------:R-:W-:Y:S01]  /*3dc0*/  LEA.HI.X.SX32 R129, R129, R181.reuse, 0x1, P0 ;  /* 0x000000b581817211 */ /* 0x080fe200000f0eff */
[----:B------:R0:W-:Y:S01]  /*3dd0*/  STS.U16 [R0+0x7c00], R146 ;  /* 0x007c009200007388 */ /* 0x0001e20000000400 */
[-C--:B------:R-:W-:Y:S02]  /*3de0*/  LEA.HI.X.SX32 R133, R133, R181.reuse, 0x1, P2 ;  /* 0x000000b585857211 */ /* 0x080fe400010f0eff */
[----:B-1----:R-:W-:Y:S01]  /*3df0*/  LEA R138, P1, R139, R180, 0x1 ;  /* 0x000000b48b8a7211 */ /* 0x002fe200078208ff */
[----:B------:R1:W-:Y:S01]  /*3e00*/  STS.U16 [R0+0x7800], R144 ;  /* 0x0078009000007388 */ /* 0x0003e20000000400 */
[----:B------:R-:W-:-:S02]  /*3e10*/  LEA.HI.X.SX32 R95, R95, R181, 0x1, P3 ;  /* 0x000000b55f5f7211 */ /* 0x000fc400018f0eff */
[-C--:B------:R-:W-:Y:S01]  /*3e20*/  LEA R136, P0, R137, R180.reuse, 0x1 ;  /* 0x000000b489887211 */ /* 0x080fe200078008ff */
[----:B------:R1:W-:Y:S01]  /*3e30*/  STS.U16 [R0+0x8000], R148 ;  /* 0x0080009400007388 */ /* 0x0003e20000000400 */
[-C--:B-----5:R-:W-:Y:S02]  /*3e40*/  LEA R140, P2, R141, R180.reuse, 0x1 ;  /* 0x000000b48d8c7211 */ /* 0x0a0fe400078408ff */
[----:B0-----:R-:W-:Y:S01]  /*3e50*/  LEA R102, P3, R103, R180, 0x1 ;  /* 0x000000b467667211 */ /* 0x001fe200078608ff */
[----:B------:R0:W-:Y:S01]  /*3e60*/  STS.U16 [R0+0x3400], R110 ;  /* 0x0034006e00007388 */ /* 0x0001e20000000400 */
[-C--:B------:R-:W-:Y:S02]  /*3e70*/  LEA.HI.X.SX32 R139, R139, R181.reuse, 0x1, P1 ;  /* 0x000000b58b8b7211 */ /* 0x080fe400008f0eff */
[-C--:B------:R-:W-:Y:S01]  /*3e80*/  LEA.HI.X.SX32 R137, R137, R181.reuse, 0x1, P0 ;  /* 0x000000b589897211 */ /* 0x080fe200000f0eff */
[----:B------:R5:W2:Y:S01]  /*3e90*/  LDG.E.U16 R190, [R190.64] ;  /* 0x00000004bebe7981 */ /* 0x000aa2000c1e1500 */
[----:B------:R-:W-:-:S02]  /*3ea0*/  LEA.HI.X.SX32 R141, R141, R181, 0x1, P2 ;  /* 0x000000b58d8d7211 */ /* 0x000fc400010f0eff */
[-C--:B------:R-:W-:Y:S01]  /*3eb0*/  LEA R146, P1, R147, R180.reuse, 0x1 ;  /* 0x000000b493927211 */ /* 0x080fe200078208ff */
[----:B------:R5:W-:Y:S01]  /*3ec0*/  STS.U16 [R0+0x4400], R118 ;  /* 0x0044007600007388 */ /* 0x000be20000000400 */
[-C--:B------:R-:W-:Y:S02]  /*3ed0*/  LEA.HI.X.SX32 R103, R103, R181.reuse, 0x1, P3 ;  /* 0x000000b567677211 */ /* 0x080fe400018f0eff */
[-C--:B-1----:R-:W-:Y:S01]  /*3ee0*/  LEA R144, P0, R145, R180.reuse, 0x1 ;  /* 0x000000b491907211 */ /* 0x082fe200078008ff */
[----:B------:R1:W-:Y:S01]  /*3ef0*/  STS.U16 [R0+0x5400], R126 ;  /* 0x0054007e00007388 */ /* 0x0003e20000000400 */
[-C--:B------:R-:W-:Y:S02]  /*3f00*/  LEA R148, P2, R149, R180.reuse, 0x1 ;  /* 0x000000b495947211 */ /* 0x080fe400078408ff */
[----:B0-----:R-:W-:Y:S01]  /*3f10*/  LEA R110, P3, R111, R180, 0x1 ;  /* 0x000000b46f6e7211 */ /* 0x001fe200078608ff */
[----:B------:R0:W-:Y:S01]  /*3f20*/  STS.U16 [R0+0x6400], R134 ;  /* 0x0064008600007388 */ /* 0x0001e20000000400 */
[----:B------:R-:W-:-:S02]  /*3f30*/  LEA.HI.X.SX32 R147, R147, R181, 0x1, P1 ;  /* 0x000000b593937211 */ /* 0x000fc400008f0eff */
[----:B-----5:R-:W-:Y:S01]  /*3f40*/  LEA R191, R150, R164, 0x1 ;  /* 0x000000a496bf7211 */ /* 0x020fe200078e08ff */
[----:B------:R5:W-:Y:S01]  /*3f50*/  STS.U16 [R0+0x7400], R142 ;  /* 0x0074008e00007388 */ /* 0x000be20000000400 */
[-C--:B------:R-:W-:Y:S02]  /*3f60*/  LEA.HI.X.SX32 R145, R145, R181.reuse, 0x1, P0 ;  /* 0x000000b591917211 */ /* 0x080fe400000f0eff */
[-C--:B------:R-:W-:Y:S01]  /*3f70*/  LEA.HI.X.SX32 R149, R149, R181.reuse, 0x1, P2 ;  /* 0x000000b595957211 */ /* 0x080fe200010f0eff */
[----:B------:R0:W2:Y:S01]  /*3f80*/  LDG.E.U16 R192, [R192.64] ;  /* 0x00000004c0c07981 */ /* 0x0000a2000c1e1500 */
[-C--:B------:R-:W-:Y:S02]  /*3f90*/  LEA R152, P1, R153, R180.reuse, 0x1 ;  /* 0x000000b499987211 */ /* 0x080fe400078208ff */
[----:B------:R-:W-:Y:S02]  /*3fa0*/  LEA.HI.X.SX32 R111, R111, R181, 0x1, P3 ;  /* 0x000000b56f6f7211 */ /* 0x000fe400018f0eff */
[----:B------:R-:W-:-:S02]  /*3fb0*/  LEA R150, P0, R151, R180, 0x1 ;  /* 0x000000b497967211 */ /* 0x000fc400078008ff */
[-C--:B------:R-:W-:Y:S02]  /*3fc0*/  LEA R154, P2, R155, R180.reuse, 0x1 ;  /* 0x000000b49b9a7211 */ /* 0x080fe400078408ff */
[-C--:B------:R-:W-:Y:S01]  /*3fd0*/  LEA R118, P3, R119, R180.reuse, 0x1 ;  /* 0x000000b477767211 */ /* 0x080fe200078608ff */
[----:B0-----:R-:W2:Y:S01]  /*3fe0*/  LDL.LU R193, [R1+0x4] ;  /* 0x0000040001c17983 */ /* 0x001ea20000300800 */
[-C--:B------:R-:W-:Y:S02]  /*3ff0*/  LEA.HI.X.SX32 R153, R153, R181.reuse, 0x1, P1 ;  /* 0x000000b599997211 */ /* 0x080fe400008f0eff */
[-C--:B------:R-:W-:Y:S02]  /*4000*/  LEA.HI.X.SX32 R151, R151, R181.reuse, 0x1, P0 ;  /* 0x000000b597977211 */ /* 0x080fe400000f0eff */
[----:B------:R-:W-:Y:S02]  /*4010*/  LEA.HI.X.SX32 R155, R155, R181, 0x1, P2 ;  /* 0x000000b59b9b7211 */ /* 0x000fe400010f0eff */
[----:B------:R-:W-:-:S02]  /*4020*/  LEA R158, P1, R159, R180, 0x1 ;  /* 0x000000b49f9e7211 */ /* 0x000fc400078208ff */
[-C--:B------:R-:W-:Y:S02]  /*4030*/  LEA.HI.X.SX32 R119, R119, R181.reuse, 0x1, P3 ;  /* 0x000000b577777211 */ /* 0x080fe400018f0eff */
[-C--:B------:R-:W-:Y:S02]  /*4040*/  LEA R156, P0, R157, R180.reuse, 0x1 ;  /* 0x000000b49d9c7211 */ /* 0x080fe400078008ff */
[-C--:B------:R-:W-:Y:S02]  /*4050*/  LEA R160, P2, R161, R180.reuse, 0x1 ;  /* 0x000000b4a1a07211 */ /* 0x080fe400078408ff */
[----:B-1----:R-:W-:Y:S02]  /*4060*/  LEA R126, P3, R127, R180, 0x1 ;  /* 0x000000b47f7e7211 */ /* 0x002fe400078608ff */
[-C--:B------:R-:W-:Y:S02]  /*4070*/  LEA.HI.X.SX32 R159, R159, R181.reuse, 0x1, P1 ;  /* 0x000000b59f9f7211 */ /* 0x080fe400008f0eff */
[----:B------:R-:W-:-:S02]  /*4080*/  LEA.HI.X.SX32 R157, R157, R181, 0x1, P0 ;  /* 0x000000b59d9d7211 */ /* 0x000fc400000f0eff */
[-C--:B------:R-:W-:Y:S02]  /*4090*/  LEA.HI.X.SX32 R161, R161, R181.reuse, 0x1, P2 ;  /* 0x000000b5a1a17211 */ /* 0x080fe400010f0eff */
[-C--:B------:R-:W-:Y:S02]  /*40a0*/  LEA R164, P1, R165, R180.reuse, 0x1 ;  /* 0x000000b4a5a47211 */ /* 0x080fe400078208ff */
[----:B------:R-:W-:Y:S02]  /*40b0*/  LEA.HI.X.SX32 R127, R127, R181, 0x1, P3 ;  /* 0x000000b57f7f7211 */ /* 0x000fe400018f0eff */
[-C--:B------:R-:W-:Y:S02]  /*40c0*/  LEA R162, P0, R163, R180.reuse, 0x1 ;  /* 0x000000b4a3a27211 */ /* 0x080fe400078008ff */
[-C--:B------:R-:W-:Y:S02]  /*40d0*/  LEA R166, P2, R167, R180.reuse, 0x1 ;  /* 0x000000b4a7a67211 */ /* 0x080fe400078408ff */
[----:B------:R-:W-:-:S02]  /*40e0*/  LEA R134, P3, R135, R180, 0x1 ;  /* 0x000000b487867211 */ /* 0x000fc400078608ff */
[-C--:B------:R-:W-:Y:S02]  /*40f0*/  LEA.HI.X.SX32 R165, R165, R181.reuse, 0x1, P1 ;  /* 0x000000b5a5a57211 */ /* 0x080fe400008f0eff */
[-C--:B------:R-:W-:Y:S02]  /*4100*/  LEA.HI.X.SX32 R163, R163, R181.reuse, 0x1, P0 ;  /* 0x000000b5a3a37211 */ /* 0x080fe400000f0eff */
[-C--:B------:R-:W-:Y:S02]  /*4110*/  LEA.HI.X.SX32 R167, R167, R181.reuse, 0x1, P2 ;  /* 0x000000b5a7a77211 */ /* 0x080fe400010f0eff */
[-C--:B------:R-:W-:Y:S02]  /*4120*/  LEA R170, P1, R171, R180.reuse, 0x1 ;  /* 0x000000b4abaa7211 */ /* 0x080fe400078208ff */
[----:B------:R-:W-:Y:S02]  /*4130*/  LEA.HI.X.SX32 R135, R135, R181, 0x1, P3 ;  /* 0x000000b587877211 */ /* 0x000fe400018f0eff */
[----:B------:R-:W-:-:S02]  /*4140*/  LEA R168, P0, R169, R180, 0x1 ;  /* 0x000000b4a9a87211 */ /* 0x000fc400078008ff */
[-C--:B------:R-:W-:Y:S02]  /*4150*/  LEA R172, P2, R173, R180.reuse, 0x1 ;  /* 0x000000b4adac7211 */ /* 0x080fe400078408ff */
[-C--:B-----5:R-:W-:Y:S02]  /*4160*/  LEA R142, P3, R143, R180.reuse, 0x1 ;  /* 0x000000b48f8e7211 */ /* 0x0a0fe400078608ff */
[-C--:B------:R-:W-:Y:S02]  /*4170*/  LEA.HI.X.SX32 R171, R171, R181.reuse, 0x1, P1 ;  /* 0x000000b5abab7211 */ /* 0x080fe400008f0eff */
[-C--:B------:R-:W-:Y:S02]  /*4180*/  LEA.HI.X.SX32 R169, R169, R181.reuse, 0x1, P0 ;  /* 0x000000b5a9a97211 */ /* 0x080fe400000f0eff */
[----:B------:R-:W-:Y:S02]  /*4190*/  LEA.HI.X.SX32 R173, R173, R181, 0x1, P2 ;  /* 0x000000b5adad7211 */ /* 0x000fe400010f0eff */
[----:B------:R-:W-:-:S02]  /*41a0*/  LEA R176, P1, R3, R180, 0x1 ;  /* 0x000000b403b07211 */ /* 0x000fc400078208ff */
[-C--:B------:R-:W-:Y:S02]  /*41b0*/  LEA.HI.X.SX32 R143, R143, R181.reuse, 0x1, P3 ;  /* 0x000000b58f8f7211 */ /* 0x080fe400018f0eff */
[-C--:B------:R-:W-:Y:S02]  /*41c0*/  LEA R174, P0, R2, R180.reuse, 0x1 ;  /* 0x000000b402ae7211 */ /* 0x080fe400078008ff */
[-C--:B------:R-:W-:Y:S02]  /*41d0*/  LEA R178, P2, R4, R180.reuse, 0x1 ;  /* 0x000000b404b27211 */ /* 0x080fe400078408ff */
[----:B------:R-:W-:Y:S02]  /*41e0*/  LEA R180, P3, R191, R180, 0x1 ;  /* 0x000000b4bfb47211 */ /* 0x000fe400078608ff */
[-C--:B------:R-:W-:Y:S02]  /*41f0*/  LEA.HI.X.SX32 R177, R3, R181.reuse, 0x1, P1 ;  /* 0x000000b503b17211 */ /* 0x080fe400008f0eff */
[-C--:B------:R-:W-:Y:S01]  /*4200*/  LEA.HI.X.SX32 R175, R2, R181.reuse, 0x1, P0 ;  /* 0x000000b502af7211 */ /* 0x080fe200000f0eff */
[----:B------:R-:W5:Y:S01]  /*4210*/  LDL.LU R3, [R1+0xc] ;  /* 0x00000c0001037983 */ /* 0x000f620000300800 */
[----:B------:R-:W-:-:S02]  /*4220*/  LEA.HI.X.SX32 R179, R4, R181, 0x1, P2 ;  /* 0x000000b504b37211 */ /* 0x000fc400010f0eff */
[----:B------:R-:W-:Y:S01]  /*4230*/  LEA.HI.X.SX32 R181, R191, R181, 0x1, P3 ;  /* 0x000000b5bfb57211 */ /* 0x000fe200018f0eff */
[----:B------:R-:W4:Y:S04]  /*4240*/  LDL.LU R4, [R1+0x14] ;  /* 0x0000140001047983 */ /* 0x000f280000300800 */
[----:B------:R-:W4:Y:S04]  /*4250*/  LDL.LU R191, [R1+0x20] ;  /* 0x0000200001bf7983 */ /* 0x000f280000300800 */
[----:B------:R0:W-:Y:S04]  /*4260*/  STS.U16 [R0+0x9000], R202 ;  /* 0x009000ca00007388 */ /* 0x0001e80000000400 */
[----:B------:R1:W-:Y:S04]  /*4270*/  STS.U16 [R0+0x9400], R199 ;  /* 0x009400c700007388 */ /* 0x0003e80000000400 */
[----:B------:R1:W-:Y:S04]  /*4280*/  STS.U16 [R0+0x9800], R196 ;  /* 0x009800c400007388 */ /* 0x0003e80000000400 */
[----:B0-----:R-:W4:Y:S04]  /*4290*/  LDL.LU R202, [R1+0x2c] ;  /* 0x00002c0001ca7983 */ /* 0x001f280000300800 */
[----:B-1----:R-:W4:Y:S04]  /*42a0*/  LDL.LU R199, [R1+0x38] ;  /* 0x0000380001c77983 */ /* 0x002f280000300800 */
[----:B------:R-:W4:Y:S04]  /*42b0*/  LDL.LU R196, [R1+0x44] ;  /* 0x0000440001c47983 */ /* 0x000f280000300800 */
[----:B------:R0:W-:Y:S04]  /*42c0*/  STS.U16 [R0+0x9c00], R184 ;  /* 0x009c00b800007388 */ /* 0x0001e80000000400 */
[----:B------:R1:W-:Y:S04]  /*42d0*/  STS.U16 [R0+0xa000], R183 ;  /* 0x00a000b700007388 */ /* 0x0003e80000000400 */
[----:B------:R3:W-:Y:S04]  /*42e0*/  STS.U16 [R0+0xa400], R182 ;  /* 0x00a400b600007388 */ /* 0x0007e80000000400 */
[----:B0-----:R-:W4:Y:S04]  /*42f0*/  LDL.LU R184, [R1+0x50] ;  /* 0x0000500001b87983 */ /* 0x001f280000300800 */
[----:B-1----:R-:W4:Y:S04]  /*4300*/  LDL.LU R183, [R1+0x5c] ;  /* 0x00005c0001b77983 */ /* 0x002f280000300800 */
[----:B---3--:R-:W3:Y:S04]  /*4310*/  LDL.LU R182, [R1+0x68] ;  /* 0x0000680001b67983 */ /* 0x008ee80000300800 */
[----:B------:R0:W-:Y:S04]  /*4320*/  STS.U16 [R0+0xa800], R69 ;  /* 0x00a8004500007388 */ /* 0x0001e80000000400 */
[----:B0-----:R-:W3:Y:S01]  /*4330*/  LDL.LU R69, [R1+0x74] ;  /* 0x0000740001457983 */ /* 0x001ee20000300800 */
[----:B------:R-:W-:-:S03]  /*4340*/  LOP3.LUT R2, R0, 0x20, RZ, 0x3c, !PT ;  /* 0x0000002000027812 */ /* 0x000fc600078e3cff */
[----:B------:R0:W-:Y:S04]  /*4350*/  STS.U16 [R0+0xac00], R68 ;  /* 0x00ac004400007388 */ /* 0x0001e80000000400 */
[----:B------:R-:W-:Y:S04]  /*4360*/  STS.U16 [R0+0xb000], R67 ;  /* 0x00b0004300007388 */ /* 0x000fe80000000400 */
        /* <DEDUP_REMOVED lines=19> */
[----:B0-----:R-:W3:Y:S04]  /*44a0*/  LDL.LU R68, [R1+0x70] ;  /* 0x0000700001447983 */ /* 0x001ee80000300800 */
[----:B--2---:R-:W-:Y:S04]  /*44b0*/  STS.U16 [R2+0x2900], R193 ;  /* 0x002900c102007388 */ /* 0x004fe80000000400 */
[----:B-----5:R-:W-:Y:S04]  /*44c0*/  STS.U16 [R2+0x2500], R3 ;  /* 0x0025000302007388 */ /* 0x020fe80000000400 */
[----:B----4-:R-:W-:Y:S04]  /*44d0*/  STS.U16 [R2+0x1d00], R191 ;  /* 0x001d00bf02007388 */ /* 0x010fe80000000400 */
[----:B------:R-:W-:Y:S04]  /*44e0*/  STS.U16 [R2+0x1900], R202 ;  /* 0x001900ca02007388 */ /* 0x000fe80000000400 */
[----:B------:R-:W-:Y:S04]  /*44f0*/  STS.U16 [R2+0x1500], R199 ;  /* 0x001500c702007388 */ /* 0x000fe80000000400 */
[----:B------:R-:W-:Y:S04]  /*4500*/  STS.U16 [R2+0x1100], R196 ;  /* 0x001100c402007388 */ /* 0x000fe80000000400 */
[----:B------:R-:W-:Y:S04]  /*4510*/  STS.U16 [R2+0xd00], R184 ;  /* 0x000d00b802007388 */ /* 0x000fe80000000400 */
[----:B------:R-:W-:Y:S04]  /*4520*/  STS.U16 [R2+0x900], R183 ;  /* 0x000900b702007388 */ /* 0x000fe80000000400 */
[----:B---3--:R-:W-:Y:S04]  /*4530*/  STS.U16 [R2+0x500], R182 ;  /* 0x000500b602007388 */ /* 0x008fe80000000400 */
[----:B------:R0:W-:Y:S04]  /*4540*/  STS.U16 [R2+0x100], R69 ;  /* 0x0001004502007388 */ /* 0x0001e80000000400 */
[----:B0-----:R-:W2:Y:S04]  /*4550*/  LDL.LU R69, [R1+0x64] ;  /* 0x0000640001457983 */ /* 0x001ea80000300800 */
[----:B------:R-:W3:Y:S04]  /*4560*/  LDL.LU R182, [R1+0x58] ;  /* 0x0000580001b67983 */ /* 0x000ee80000300800 */
[----:B------:R-:W4:Y:S04]  /*4570*/  LDL.LU R183, [R1+0x4c] ;  /* 0x00004c0001b77983 */ /* 0x000f280000300800 */
[----:B------:R-:W5:Y:S04]  /*4580*/  LDL.LU R184, [R1+0x40] ;  /* 0x0000400001b87983 */ /* 0x000f680000300800 */
[----:B------:R-:W2:Y:S04]  /*4590*/  LDL.LU R196, [R1+0x34] ;  /* 0x0000340001c47983 */ /* 0x000ea80000300800 */
[----:B------:R-:W2:Y:S04]  /*45a0*/  LDL.LU R199, [R1+0x28] ;  /* 0x0000280001c77983 */ /* 0x000ea80000300800 */
[----:B------:R-:W2:Y:S04]  /*45b0*/  LDL.LU R202, [R1+0x1c] ;  /* 0x00001c0001ca7983 */ /* 0x000ea80000300800 */
[----:B------:R-:W2:Y:S04]  /*45c0*/  LDL.LU R191, [R1+0x10] ;  /* 0x0000100001bf7983 */ /* 0x000ea80000300800 */
[----:B------:R-:W2:Y:S04]  /*45d0*/  LDL.LU R3, [R1+0x8] ;  /* 0x0000080001037983 */ /* 0x000ea80000300800 */
[----:B------:R-:W2:Y:S04]  /*45e0*/  LDL.LU R193, [R1] ;  /* 0x0000000001c17983 */ /* 0x000ea80000300800 */
[----:B------:R0:W-:Y:S04]  /*45f0*/  STS.U16 [R2+0x2100], R4 ;  /* 0x0021000402007388 */ /* 0x0001e80000000400 */
[----:B------:R-:W-:Y:S01]  /*4600*/  STS.U16 [R2+0x2d00], R252 ;  /* 0x002d00fc02007388 */ /* 0x000fe20000000400 */
[----:B0-----:R-:W-:-:S03]  /*4610*/  LOP3.LUT R4, R0, 0x40, RZ, 0x3c, !PT ;  /* 0x0000004000047812 */ /* 0x001fc600078e3cff */
        /* <DEDUP_REMOVED lines=52> */
[----:B---3--:R0:W-:Y:S04]  /*4960*/  STS.U16 [R4+0xa00], R182 ;  /* 0x000a00b604007388 */ /* 0x0081e80000000400 */
[----:B----4-:R1:W-:Y:S04]  /*4970*/  STS.U16 [R4+0xe00], R183 ;  /* 0x000e00b704007388 */ /* 0x0103e80000000400 */
[----:B-----5:R3:W-:Y:S04]  /*4980*/  STS.U16 [R4+0x1200], R184 ;  /* 0x001200b804007388 */ /* 0x0207e80000000400 */
[----:B0-----:R-:W4:Y:S04]  /*4990*/  LDL.LU R182, [R1+0x6c] ;  /* 0x00006c0001b67983 */ /* 0x001f280000300800 */
[----:B-1----:R-:W5:Y:S04]  /*49a0*/  LDL.LU R183, [R1+0x60] ;  /* 0x0000600001b77983 */ /* 0x002f680000300800 */
[----:B--2---:R0:W-:Y:S04]  /*49b0*/  STS.U16 [R4+0x1600], R196 ;  /* 0x001600c404007388 */ /* 0x0041e80000000400 */
[----:B---3--:R-:W2:Y:S04]  /*49c0*/  LDL.LU R184, [R1+0x54] ;  /* 0x0000540001b87983 */ /* 0x008ea80000300800 */
[----:B------:R1:W-:Y:S04]  /*49d0*/  STS.U16 [R4+0x1a00], R199 ;  /* 0x001a00c704007388 */ /* 0x0003e80000000400 */
[----:B0-----:R-:W3:Y:S04]  /*49e0*/  LDL.LU R196, [R1+0x48] ;  /* 0x0000480001c47983 */ /* 0x001ee80000300800 */
[----:B------:R0:W-:Y:S04]  /*49f0*/  STS.U16 [R4+0x1e00], R202 ;  /* 0x001e00ca04007388 */ /* 0x0001e80000000400 */
[----:B-1----:R-:W3:Y:S04]  /*4a00*/  LDL.LU R199, [R1+0x3c] ;  /* 0x00003c0001c77983 */ /* 0x002ee80000300800 */
[----:B------:R1:W-:Y:S04]  /*4a10*/  STS.U16 [R4+0x2200], R191 ;  /* 0x002200bf04007388 */ /* 0x0003e80000000400 */
[----:B0-----:R-:W3:Y:S04]  /*4a20*/  LDL.LU R202, [R1+0x30] ;  /* 0x0000300001ca7983 */ /* 0x001ee80000300800 */
[----:B------:R0:W-:Y:S04]  /*4a30*/  STS.U16 [R4+0x2a00], R193 ;  /* 0x002a00c104007388 */ /* 0x0001e80000000400 */
[----:B-1----:R-:W3:Y:S04]  /*4a40*/  LDL.LU R191, [R1+0x24] ;  /* 0x0000240001bf7983 */ /* 0x002ee80000300800 */
[----:B0-----:R-:W3:Y:S04]  /*4a50*/  LDL.LU R193, [R1+0x18] ;  /* 0x0000180001c17983 */ /* 0x001ee80000300800 */
        /* <DEDUP_REMOVED lines=56> */
[----:B------:R0:W-:Y:S04]  /*4de0*/  STS.U16 [R4+0xfe00], R192 ;  /* 0x00fe00c004007388 */ /* 0x0001e80000000400 */
[----:B----4-:R-:W-:Y:S04]  /*4df0*/  STS.U16 [R3+0x300], R182 ;  /* 0x000300b603007388 */ /* 0x010fe80000000400 */
[----:B-----5:R-:W-:Y:S04]  /*4e00*/  STS.U16 [R3+0x700], R183 ;  /* 0x000700b703007388 */ /* 0x020fe80000000400 */
[----:B--2---:R-:W-:Y:S04]  /*4e10*/  STS.U16 [R3+0xb00], R184 ;  /* 0x000b00b803007388 */ /* 0x004fe80000000400 */
[----:B---3--:R-:W-:Y:S04]  /*4e20*/  STS.U16 [R3+0xf00], R196 ;  /* 0x000f00c403007388 */ /* 0x008fe80000000400 */
[----:B------:R-:W-:Y:S04]  /*4e30*/  STS.U16 [R3+0x1300], R199 ;  /* 0x001300c703007388 */ /* 0x000fe80000000400 */
[----:B------:R-:W-:Y:S04]  /*4e40*/  STS.U16 [R3+0x1700], R202 ;  /* 0x001700ca03007388 */ /* 0x000fe80000000400 */
[----:B------:R-:W-:Y:S04]  /*4e50*/  STS.U16 [R3+0x1b00], R191 ;  /* 0x001b00bf03007388 */ /* 0x000fe80000000400 */
[----:B------:R-:W-:Y:S04]  /*4e60*/  STS.U16 [R3+0x1f00], R193 ;  /* 0x001f00c103007388 */ /* 0x000fe80000000400 */
[----:B------:R-:W2:Y:S04]  /*4e70*/  LDG.E.U16 R70, [R70.64] ;  /* 0x0000000446467981 */ /* 0x000ea8000c1e1500 */
[----:B------:R-:W3:Y:S04]  /*4e80*/  LDG.E.U16 R72, [R72.64] ;  /* 0x0000000448487981 */ /* 0x000ee8000c1e1500 */
[----:B------:R-:W4:Y:S04]  /*4e90*/  LDG.E.U16 R74, [R74.64] ;  /* 0x000000044a4a7981 */ /* 0x000f28000c1e1500 */
[----:B------:R-:W5:Y:S04]  /*4ea0*/  LDG.E.U16 R76, [R76.64] ;  /* 0x000000044c4c7981 */ /* 0x000f68000c1e1500 */
        /* <DEDUP_REMOVED lines=51> */
[----:B------:R-:W5:Y:S01]  /*51e0*/  LDG.E.U16 R180, [R180.64] ;  /* 0x00000004b4b47981 */ /* 0x000f62000c1e1500 */
[----:B------:R-:W-:-:S02]  /*51f0*/  IMAD.MOV.U32 R2, RZ, RZ, c[0x0][0x1d0] ;  /* 0x00007400ff027624 */ /* 0x000fc400078e00ff */
[----:B0-----:R-:W-:-:S03]  /*5200*/  IMAD.MOV.U32 R4, RZ, RZ, -0x800000 ;  /* 0xff800000ff047424 */ /* 0x001fc600078e00ff */
[----:B------:R-:W-:Y:S02]  /*5210*/  ISETP.GE.AND P0, PT, R2, 0x1, PT ;  /* 0x000000010200780c */ /* 0x000fe40003f06270 */
[----:B------:R-:W-:Y:S01]  /*5220*/  MOV R2, 0xff800000 ;  /* 0xff80000000027802 */ /* 0x000fe20000000f00 */
[----:B--2---:R-:W-:Y:S04]  /*5230*/  STS.U16 [R3+0x2300], R70 ;  /* 0x0023004603007388 */ /* 0x004fe80000000400 */
[----:B---3--:R-:W-:Y:S04]  /*5240*/  STS.U16 [R3+0x2700], R72 ;  /* 0x0027004803007388 */ /* 0x008fe80000000400 */
[----:B----4-:R-:W-:Y:S04]  /*5250*/  STS.U16 [R3+0x2b00], R74 ;  /* 0x002b004a03007388 */ /* 0x010fe80000000400 */
[----:B-----5:R-:W-:Y:S04]  /*5260*/  STS.U16 [R3+0x2f00], R76 ;  /* 0x002f004c03007388 */ /* 0x020fe80000000400 */
        /* <DEDUP_REMOVED lines=51> */
[----:B------:R0:W-:Y:S02]  /*55a0*/  STS.U16 [R3+0xff00], R180 ;  /* 0x00ff00b403007388 */ /* 0x0001e40000000400 */
[----:B0-----:R-:W-:-:S05]  /*55b0*/  IMAD.MOV.U32 R3, RZ, RZ, 0x3f800000 ;  /* 0x3f800000ff037424 */ /* 0x001fca00078e00ff */
[----:B------:R0:W-:Y:S04]  /*55c0*/  STL [R1+0x1c4], R3 ;  /* 0x0001c40301007387 */ /* 0x0001e80000100800 */
[----:B------:R-:W-:Y:S01]  /*55d0*/  STL [R1+0x8c], R2 ;  /* 0x00008c0201007387 */ /* 0x000fe20000100800 */
[----:B0-----:R-:W-:-:S03]  /*55e0*/  IMAD.MOV.U32 R3, RZ, RZ, -0x800000 ;  /* 0xff800000ff037424 */ /* 0x001fc600078e00ff */
[----:B------:R0:W-:Y:S04]  /*55f0*/  STL [R1+0x88], R4 ;  /* 0x0000880401007387 */ /* 0x0001e80000100800 */
[----:B------:R1:W-:Y:S04]  /*5600*/  STL [R1+0x84], R3 ;  /* 0x0000840301007387 */ /* 0x0003e80000100800 */
[----:B------:R2:W-:Y:S01]  /*5610*/  STL [R1+0x80], R2 ;  /* 0x0000800201007387 */ /* 0x0005e20000100800 */
[----:B0-----:R-:W-:Y:S01]  /*5620*/  IMAD.MOV.U32 R4, RZ, RZ, 0x3f800000 ;  /* 0x3f800000ff047424 */ /* 0x001fe200078e00ff */
[----:B-1----:R-:W-:Y:S01]  /*5630*/  MOV R3, 0x3f800000 ;  /* 0x3f80000000037802 */ /* 0x002fe20000000f00 */
[----:B--2---:R-:W-:-:S05]  /*5640*/  IMAD.MOV.U32 R2, RZ, RZ, 0x3f800000 ;  /* 0x3f800000ff027424 */ /* 0x004fca00078e00ff */
[----:B------:R-:W-:Y:S04]  /*5650*/  STL [R1+0x1c0], R2 ;  /* 0x0001c00201007387 */ /* 0x000fe80000100800 */
[----:B------:R-:W-:Y:S04]  /*5660*/  STL [R1+0x1bc], R4 ;  /* 0x0001bc0401007387 */ /* 0x000fe80000100800 */
[----:B------:R-:W-:Y:S04]  /*5670*/  STL [R1+0x1b8], R3 ;  /* 0x0001b80301007387 */ /* 0x000fe80000100800 */
[----:B------:R-:W-:Y:S04]  /*5680*/  STL [R1+0x1b4], R2 ;  /* 0x0001b40201007387 */ /* 0x000fe80000100800 */
[----:B------:R0:W-:Y:S04]  /*5690*/  STL [R1+0x1b0], R4 ;  /* 0x0001b00401007387 */ /* 0x0001e80000100800 */
[----:B------:R1:W-:Y:S04]  /*56a0*/  STL [R1+0x1ac], R3 ;  /* 0x0001ac0301007387 */ /* 0x0003e80000100800 */
[----:B------:R1:W-:Y:S04]  /*56b0*/  STL [R1+0x1a8], R2 ;  /* 0x0001a80201007387 */ /* 0x0003e80000100800 */
[----:B------:R1:W-:Y:S04]  /*56c0*/  STL [R1+0xf0], RZ ;  /* 0x0000f0ff01007387 */ /* 0x0003e80000100800 */
        /* <DEDUP_REMOVED lines=43> */
[----:B------:R1:W-:Y:S04]  /*5980*/  STL [R1], RZ ;  /* 0x000000ff01007387 */ /* 0x0003e80000100800 */
        /* <DEDUP_REMOVED lines=11> */
[----:B------:R-:W2:Y:S04]  /*5a40*/  S2R R193, SR_TID.X ;  /* 0x0000000000c17919 */ /* 0x000ea80000002100 */
[----:B------:R1:W-:Y:S04]  /*5a50*/  STL [R1+0x30], RZ ;  /* 0x000030ff01007387 */ /* 0x0003e80000100800 */
[----:B------:R1:W-:Y:S04]  /*5a60*/  STL [R1+0x34], RZ ;  /* 0x000034ff01007387 */ /* 0x0003e80000100800 */
[----:B------:R1:W-:Y:S04]  /*5a70*/  STL [R1+0x38], RZ ;  /* 0x000038ff01007387 */ /* 0x0003e80000100800 */
[----:B------:R1:W-:Y:S01]  /*5a80*/  STL [R1+0x3c], RZ ;  /* 0x00003cff01007387 */ /* 0x0003e20000100800 */
[----:B------:R-:W-:Y:S01]  /*5a90*/  MOV R239, 0xff800000 ;  /* 0xff80000000ef7802 */ /* 0x000fe20000000f00 */
[----:B------:R-:W-:Y:S01]  /*5aa0*/  IMAD.MOV.U32 R238, RZ, RZ, -0x800000 ;  /* 0xff800000ffee7424 */ /* 0x000fe200078e00ff */
[----:B------:R-:W-:Y:S01]  /*5ab0*/  MOV R236, 0xff800000 ;  /* 0xff80000000ec7802 */ /* 0x000fe20000000f00 */
[----:B------:R-:W-:Y:S01]  /*5ac0*/  IMAD.MOV.U32 R237, RZ, RZ, -0x800000 ;  /* 0xff800000ffed7424 */ /* 0x000fe200078e00ff */
[----:B------:R-:W-:Y:S01]  /*5ad0*/  CS2R R100, SRZ ;  /* 0x0000000000647805 */ /* 0x000fe2000001ff00 */
        /* <DEDUP_REMOVED lines=57> */
[----:B0-----:R-:W-:Y:S01]  /*5e70*/  CS2R R4, SRZ ;  /* 0x0000000000047805 */ /* 0x001fe2000001ff00 */
        /* <DEDUP_REMOVED lines=39> */
[C---:B--2---:R-:W-:Y:S01]  /*60f0*/  LOP3.LUT R167, R193.reuse, 0x7f, RZ, 0xc0, !PT ;  /* 0x0000007fc1a77812 */ /* 0x044fe200078ec0ff */
[----:B------:R-:W-:Y:S01]  /*6100*/  IMAD.SHL.U32 R191, R193, 0x20, RZ ;  /* 0x00000020c1bf7824 */ /* 0x000fe200078e00ff */
[----:B------:R-:W-:Y:S05]  /*6110*/  @!P0 BRA `(.L_x_0) ;  /* 0x000092c000008947 */ /* 0x000fea0003800000 */
[C---:B-1----:R-:W-:Y:S01]  /*6120*/  LOP3.LUT R5, R193.reuse, 0x7, RZ, 0xc0, !PT ;  /* 0x00000007c1057812 */ /* 0x042fe200078ec0ff */
[C---:B------:R-:W-:Y:S01]  /*6130*/  IMAD.SHL.U32 R166, R193.reuse, 0x2, RZ ;  /* 0x00000002c1a67824 */ /* 0x040fe200078e00ff */
[----:B------:R-:W-:Y:S01]  /*6140*/  SHF.R.S32.HI R2, RZ, 0x4, R193 ;  /* 0x00000004ff027819 */ /* 0x000fe200000114c1 */
[----:B------:R-:W0:Y:S01]  /*6150*/  S2R R199, SR_CTAID.Y ;  /* 0x0000000000c77919 */ /* 0x000e220000002600 */
[----:B------:R-:W-:Y:S01]  /*6160*/  LOP3.LUT R4, R193, 0x20, RZ, 0xc0, !PT ;  /* 0x00000020c1047812 */ /* 0x000fe200078ec0ff */
[----:B------:R-:W-:Y:S01]  /*6170*/  IMAD.SHL.U32 R3, R5, 0x10, RZ ;  /* 0x0000001005037824 */ /* 0x000fe200078e00ff */
[----:B------:R-:W-:Y:S01]  /*6180*/  SHF.L.U32 R8, R193, 0x3, RZ ;  /* 0x00000003c1087819 */ /* 0x000fe200000006ff */
[----:B------:R-:W-:Y:S01]  /*6190*/  IMAD.MOV.U32 R19, RZ, RZ, c[0x0][0x1a8] ;  /* 0x00006a00ff137624 */ /* 0x000fe200078e00ff */
[----:B------:R-:W-:Y:S01]  /*61a0*/  SGXT R2, R2, 0x1 ;  /* 0x000000010202781a */ /* 0x000fe20000000200 */
[----:B------:R-:W-:Y:S01]  /*61b0*/  IMAD.SHL.U32 R190, R167, 0x2, RZ ;  /* 0x00000002a7be7824 */ /* 0x000fe200078e00ff */
[--C-:B------:R-:W-:Y:S01]  /*61c0*/  SHF.R.U32.HI R7, RZ, 0x1, R4.reuse ;  /* 0x00000001ff077819 */ /* 0x100fe20000011604 */
[----:B------:R-:W-:Y:S01]  /*61d0*/  IMAD R4, R5, 0x4, R4 ;  /* 0x0000000405047824 */ /* 0x000fe200078e0204 */
[----:B------:R-:W-:Y:S01]  /*61e0*/  LOP3.LUT P0, R9, R193, 0x3, RZ, 0xc0, !PT ;  /* 0x00000003c1097812 */ /* 0x000fe2000780c0ff */
[----:B------:R-:W-:Y:S01]  /*61f0*/  IMAD R5, R5, 0x90, RZ ;  /* 0x0000009005057824 */ /* 0x000fe200078e02ff */
[----:B------:R-:W-:Y:S01]  /*6200*/  LOP3.LUT R6, R8, 0x60, RZ, 0xc0, !PT ;  /* 0x0000006008067812 */ /* 0x000fe200078ec0ff */
[----:B------:R-:W-:Y:S01]  /*6210*/  IMAD.MOV.U32 R165, RZ, RZ, c[0x0][0x1a4] ;  /* 0x00006900ffa57624 */ /* 0x000fe200078e00ff */
[----:B------:R-:W-:Y:S01]  /*6220*/  LOP3.LUT R3, R3, 0x30, R166, 0x78, !PT ;  /* 0x0000003003037812 */ /* 0x000fe200078e78a6 */
[----:B------:R-:W-:Y:S01]  /*6230*/  CS2R R100, SRZ ;  /* 0x0000000000647805 */ /* 0x000fe2000001ff00 */
[----:B------:R-:W-:Y:S01]  /*6240*/  LOP3.LUT R2, R7, 0x90, R2, 0x78, !PT ;  /* 0x0000009007027812 */ /* 0x000fe200078e7802 */
[----:B------:R-:W-:Y:S01]  /*6250*/  IMAD.SHL.U32 R168, R165, 0x4, RZ ;  /* 0x00000004a5a87824 */ /* 0x000fe200078e00ff */
[----:B------:R-:W-:Y:S01]  /*6260*/  LEA R7, R9, R6, 0x2 ;  /* 0x0000000609077211 */ /* 0x000fe200078e10ff */
[----:B------:R-:W-:Y:S01]  /*6270*/  IMAD.U32 R188, R4, 0x100, R3 ;  /* 0x0000010004bc7824 */ /* 0x000fe200078e0003 */
[----:B------:R-:W-:Y:S01]  /*6280*/  MOV R35, c[0x0][0x1b8] ;  /* 0x00006e0000237a02 */ /* 0x000fe20000000f00 */
[----:B------:R-:W-:Y:S01]  /*6290*/  IMAD R169, R165, 0x5, RZ ;  /* 0x00000005a5a97824 */ /* 0x000fe200078e02ff */
[----:B------:R-:W-:Y:S01]  /*62a0*/  SHF.R.S32.HI R164, RZ, 0x2, R193 ;  /* 0x00000002ffa47819 */ /* 0x000fe200000114c1 */
[----:B------:R-:W-:Y:S01]  /*62b0*/  IMAD.IADD R3, R2, 0x1, R7 ;  /* 0x0000000102037824 */ /* 0x000fe200078e0207 */
[----:B------:R-:W-:Y:S01]  /*62c0*/  SHF.R.U32.HI R2, RZ, 0x4, R193 ;  /* 0x00000004ff027819 */ /* 0x000fe200000116c1 */
[----:B0-----:R-:W-:Y:S01]  /*62d0*/  IMAD R4, R199, c[0x0][0x1b0], RZ ;  /* 0x00006c00c7047a24 */ /* 0x001fe200078e02ff */
[----:B------:R-:W-:Y:S01]  /*62e0*/  LOP3.LUT R6, R193, 0x10, RZ, 0xc0, !PT ;  /* 0x00000010c1067812 */ /* 0x000fe200078ec0ff */
[----:B------:R-:W-:Y:S01]  /*62f0*/  IMAD R170, R165, 0x6, RZ ;  /* 0x00000006a5aa7824 */ /* 0x000fe200078e02ff */
[----:B------:R-:W-:Y:S01]  /*6300*/  SGXT.U32 R2, R2, 0x3 ;  /* 0x000000030202781a */ /* 0x000fe20000000000 */
[----:B------:R0:W-:Y:S01]  /*6310*/  STL [R1+0x124], R3 ;  /* 0x0001240301007387 */ /* 0x0001e20000100800 */
[----:B------:R-:W-:Y:S01]  /*6320*/  SGXT R164, R164, 0x1 ;  /* 0x00000001a4a4781a */ /* 0x000fe20000000200 */
[----:B------:R-:W-:Y:S01]  /*6330*/  IMAD.SHL.U32 R6, R6, 0x40, RZ ;  /* 0x0000004006067824 */ /* 0x000fe200078e00ff */
[----:B------:R-:W-:Y:S01]  /*6340*/  LOP3.LUT R8, R8, 0x300, RZ, 0xc0, !PT ;  /* 0x0000030008087812 */ /* 0x000fe200078ec0ff */
[----:B------:R-:W-:Y:S01]  /*6350*/  IMAD R11, R2, c[0x0][0x1b8], RZ ;  /* 0x00006e00020b7a24 */ /* 0x000fe200078e02ff */
[----:B------:R-:W-:Y:S01]  /*6360*/  LOP3.LUT R164, R164, 0x90, RZ, 0xc0, !PT ;  /* 0x00000090a4a47812 */ /* 0x000fe200078ec0ff */
[----:B------:R-:W-:Y:S01]  /*6370*/  IMAD.SHL.U32 R2, R4, 0x2, RZ ;  /* 0x0000000204027824 */ /* 0x000fe200078e00ff */
[----:B------:R-:W-:Y:S01]  /*6380*/  STL [R1+0x100], R188 ;  /* 0x000100bc01007387 */ /* 0x000fe20000100800 */
[----:B------:R-:W-:Y:S01]  /*6390*/  IMAD R12, R35, 0x8, R11 ;  /* 0x00000008230c7824 */ /* 0x000fe200078e020b */
[----:B------:R-:W-:Y:S01]  /*63a0*/  SHF.R.U32.HI R252, RZ, 0x3, R193 ;  /* 0x00000003fffc7819 */ /* 0x000fe200000116c1 */
[----:B------:R-:W-:Y:S01]  /*63b0*/  IMAD R10, R9, 0x20, R6 ;  /* 0x00000020090a7824 */ /* 0x000fe200078e0206 */
[----:B0-----:R-:W-:Y:S01]  /*63c0*/  LOP3.LUT R3, R193, 0xf, RZ, 0xc0, !PT ;  /* 0x0000000fc1037812 */ /* 0x001fe200078ec0ff */
[----:B------:R-:W-:Y:S01]  /*63d0*/  IMAD R171, R165, 0x7, RZ ;  /* 0x00000007a5ab7824 */ /* 0x000fe200078e02ff */
[----:B------:R-:W-:Y:S01]  /*63e0*/  LEA R13, R35, R12, 0x3 ;  /* 0x0000000c230d7211 */ /* 0x000fe200078e18ff */
[----:B------:R-:W-:Y:S01]  /*63f0*/  IMAD.SHL.U32 R172, R165, 0x8, RZ ;  /* 0x00000008a5ac7824 */ /* 0x000fe200078e00ff */
[C-C-:B------:R-:W-:Y:S01]  /*6400*/  LOP3.LUT R9, R164.reuse, 0x10, R166.reuse, 0x78, !PT ;  /* 0x00000010a4097812 */ /* 0x140fe200078e78a6 */
[----:B------:R-:W-:Y:S01]  /*6410*/  IMAD R7, R3, c[0x0][0x1b4], RZ ;  /* 0x00006d0003077a24 */ /* 0x000fe200078e02ff */
[----:B------:R-:W-:Y:S01]  /*6420*/  LOP3.LUT R3, R5, 0x10, R166, 0x78, !PT ;  /* 0x0000001005037812 */ /* 0x000fe200078e78a6 */
[----:B------:R-:W-:Y:S01]  /*6430*/  IMAD R14, R35, 0x8, R13 ;  /* 0x00000008230e7824 */ /* 0x000fe200078e020d */
[----:B------:R-:W-:Y:S01]  /*6440*/  LOP3.LUT R164, R164, 0x160, R191, 0xf8, !PT ;  /* 0x00000160a4a47812 */ /* 0x000fe200078ef8bf */
[----:B------:R-:W-:Y:S01]  /*6450*/  IMAD R173, R165, 0x9, RZ ;  /* 0x00000009a5ad7824 */ /* 0x000fe200078e02ff */
[C---:B------:R-:W-:Y:S01]  /*6460*/  SHF.L.U32 R5, R7.reuse, 0x1, RZ ;  /* 0x0000000107057819 */ /* 0x040fe200000006ff */
[----:B------:R-:W-:Y:S01]  /*6470*/  IMAD.HI R7, R7, 0x2, RZ ;  /* 0x0000000207077827 */ /* 0x000fe200078e02ff */
[----:B------:R-:W-:Y:S01]  /*6480*/  LEA R15, R35, R14, 0x3 ;  /* 0x0000000e230f7211 */ /* 0x000fe200078e18ff */
[----:B------:R-:W-:Y:S01]  /*6490*/  CS2R R102, SRZ ;  /* 0x0000000000667805 */ /* 0x000fe2000001ff00 */
[----:B------:R-:W-:Y:S01]  /*64a0*/  LOP3.LUT R3, R3, R6, RZ, 0xfc, !PT ;  /* 0x0000000603037212 */ /* 0x000fe200078efcff */
[----:B------:R-:W-:Y:S01]  /*64b0*/  IMAD.HI R6, R4, 0x2, RZ ;  /* 0x0000000204067827 */ /* 0x000fe200078e02ff */
[----:B------:R-:W-:Y:S01]  /*64c0*/  IADD3 R31, P2, P3, R5, c[0x0][0x170], R2 ;  /* 0x00005c00051f7a10 */ /* 0x000fe20007b5e002 */
[----:B------:R-:W-:Y:S01]  /*64d0*/  CS2R R96, SRZ ;  /* 0x0000000000607805 */ /* 0x000fe2000001ff00 */
[----:B------:R-:W-:Y:S01]  /*64e0*/  IADD3 R4, R9, R10, R8 ;  /* 0x0000000a09047210 */ /* 0x000fe20007ffe008 */
[----:B------:R-:W-:Y:S01]  /*64f0*/  IMAD R2, R199, c[0x0][0x1a0], RZ ;  /* 0x00006800c7027a24 */ /* 0x000fe200078e02ff */
[----:B------:R-:W-:Y:S01]  /*6500*/  IADD3.X R33, R7, c[0x0][0x174], R6, P2, P3 ;  /* 0x00005d0007217a10 */ /* 0x000fe200017e6406 */
[----:B------:R-:W-:Y:S01]  /*6510*/  IMAD R5, R167, c[0x0][0x1a8], RZ ;  /* 0x00006a00a7057a24 */ /* 0x000fe200078e02ff */
[----:B------:R-:W-:Y:S01]  /*6520*/  LEA.HI R8, R193, 0x178, RZ, 0x1c ;  /* 0x00000178c1087811 */ /* 0x000fe200078fe0ff */
[----:B------:R-:W-:Y:S01]  /*6530*/  IMAD R16, R35, 0x8, R15 ;  /* 0x0000000823107824 */ /* 0x000fe200078e020f */
[----:B------:R-:W-:Y:S01]  /*6540*/  LEA R9, P1, R2, c[0x0][0x168], 0x1 ;  /* 0x00005a0002097a11 */ /* 0x000fe200078208ff */
[----:B------:R0:W-:Y:S01]  /*6550*/  STL [R1+0x120], R4 ;  /* 0x0001200401007387 */ /* 0x0001e20000100800 */
[----:B------:R-:W-:Y:S01]  /*6560*/  LEA.HI R10, R193, 0x1f8, RZ, 0x1c ;  /* 0x000001f8c10a7811 */ /* 0x000fe200078fe0ff */
[----:B------:R-:W-:Y:S01]  /*6570*/  IMAD R28, R8, c[0x0][0x1b8], RZ ;  /* 0x00006e00081c7a24 */ /* 0x000fe200078e02ff */
[----:B------:R-:W-:Y:S01]  /*6580*/  LEA R17, R35, R16, 0x3 ;  /* 0x0000001023117211 */ /* 0x000fe200078e18ff */
[----:B------:R-:W-:Y:S01]  /*6590*/  IMAD R174, R165, 0xa, RZ ;  /* 0x0000000aa5ae7824 */ /* 0x000fe200078e02ff */
[----:B------:R-:W-:Y:S01]  /*65a0*/  LEA.HI.X.SX32 R7, R2, c[0x0][0x16c], 0x1, P1 ;  /* 0x00005b0002077a11 */ /* 0x000fe200008f0eff */
[----:B------:R-:W-:Y:S01]  /*65b0*/  IMAD R30, R10, c[0x0][0x1b8], RZ ;  /* 0x00006e000a1e7a24 */ /* 0x000fe200078e02ff */
[----:B------:R-:W-:Y:S01]  /*65c0*/  LEA R186, P1, R5, R9, 0x1 ;  /* 0x0000000905ba7211 */ /* 0x000fe200078208ff */
[----:B------:R-:W-:Y:S01]  /*65d0*/  IMAD R18, R35, 0x10, R17 ;  /* 0x0000001023127824 */ /* 0x000fe200078e0211 */
[----:B------:R-:W-:Y:S01]  /*65e0*/  LOP3.LUT R192, R190, 0x10, RZ, 0x3c, !PT ;  /* 0x00000010bec07812 */ /* 0x000fe200078e3cff */
[----:B0-----:R-:W-:Y:S01]  /*65f0*/  IMAD R4, R19, 0x80, R5 ;  /* 0x0000008013047824 */ /* 0x001fe200078e0205 */
[----:B------:R-:W-:Y:S01]  /*6600*/  LEA.HI.X.SX32 R187, R5, R7, 0x1, P1 ;  /* 0x0000000705bb7211 */ /* 0x000fe200008f0eff */
[----:B------:R-:W-:Y:S01]  /*6610*/  IMAD R175, R165, 0xb, RZ ;  /* 0x0000000ba5af7824 */ /* 0x000fe200078e02ff */
[----:B------:R-:W-:Y:S01]  /*6620*/  LEA.HI R5, R193, 0xb8, RZ, 0x1c ;  /* 0x000000b8c1057811 */ /* 0x000fe200078fe0ff */
[----:B------:R-:W-:Y:S01]  /*6630*/  IMAD R2, R19, 0x80, R4 ;  /* 0x0000008013027824 */ /* 0x000fe200078e0204 */
[----:B------:R-:W-:Y:S01]  /*6640*/  LEA R184, P2, R4, R9, 0x1 ;  /* 0x0000000904b87211 */ /* 0x000fe200078408ff */
[----:B------:R-:W-:Y:S01]  /*6650*/  STL.64 [R1+0x178], R186 ;  /* 0x000178ba01007387 */ /* 0x000fe20000100a00 */
[----:B------:R-:W-:Y:S01]  /*6660*/  LOP3.LUT R194, R190, 0x20, RZ, 0x3c, !PT ;  /* 0x00000020bec27812 */ /* 0x000fe200078e3cff */
[----:B------:R-:W-:Y:S01]  /*6670*/  IMAD R25, R5, c[0x0][0x1b8], RZ ;  /* 0x00006e0005197a24 */ /* 0x000fe200078e02ff */
[----:B------:R-:W-:Y:S01]  /*6680*/  LEA R6, R19, R2, 0x7 ;  /* 0x0000000213067211 */ /* 0x000fe200078e38ff */
[----:B------:R-:W-:Y:S01]  /*6690*/  IMAD R19, R35, 0x8, R18 ;  /* 0x0000000823137824 */ /* 0x000fe200078e0212 */
[----:B------:R-:W-:Y:S01]  /*66a0*/  LEA.HI.X.SX32 R185, R4, R7, 0x1, P2 ;  /* 0x0000000704b97211 */ /* 0x000fe200010f0eff */
[----:B------:R-:W-:Y:S01]  /*66b0*/  IMAD R176, R165, 0xc, RZ ;  /* 0x0000000ca5b07824 */ /* 0x000fe200078e02ff */
[----:B------:R-:W-:Y:S01]  /*66c0*/  LEA.HI R4, R193, 0x78, RZ, 0x1c ;  /* 0x00000078c1047811 */ /* 0x000fe200078fe0ff */
[C---:B------:R-:W-:Y:S01]  /*66d0*/  IMAD R20, R35.reuse, 0x8, R19 ;  /* 0x0000000823147824 */ /* 0x040fe200078e0213 */
[-C--:B------:R-:W-:Y:S01]  /*66e0*/  LEA R182, P1, R2, R9.reuse, 0x1 ;  /* 0x0000000902b67211 */ /* 0x080fe200078208ff */
[----:B------:R-:W-:Y:S01]  /*66f0*/  STL.64 [R1+0x170], R184 ;  /* 0x000170b801007387 */ /* 0x000fe20000100a00 */
[----:B------:R-:W-:Y:S01]  /*6700*/  LEA R180, P3, R6, R9, 0x1 ;  /* 0x0000000906b47211 */ /* 0x000fe200078608ff */
[----:B------:R-:W-:Y:S01]  /*6710*/  IMAD R24, R4, c[0x0][0x1b8], RZ ;  /* 0x00006e0004187a24 */ /* 0x000fe200078e02ff */
[----:B------:R-:W-:Y:S01]  /*6720*/  LEA R21, R35, R20, 0x3 ;  /* 0x0000001423157211 */ /* 0x000fe200078e18ff */
[C---:B------:R-:W-:Y:S01]  /*6730*/  IMAD R177, R165.reuse, 0xd, RZ ;  /* 0x0000000da5b17824 */ /* 0x040fe200078e02ff */
[-C--:B------:R-:W-:Y:S01]  /*6740*/  LEA.HI.X.SX32 R183, R2, R7.reuse, 0x1, P1 ;  /* 0x0000000702b77211 */ /* 0x080fe200008f0eff */
[----:B------:R-:W-:Y:S01]  /*6750*/  IMAD R178, R165, 0xe, RZ ;  /* 0x0000000ea5b27824 */ /* 0x000fe200078e02ff */
[----:B------:R-:W-:Y:S01]  /*6760*/  LEA.HI R2, R193, 0x38, RZ, 0x1c ;  /* 0x00000038c1027811 */ /* 0x000fe200078fe0ff */
[----:B------:R-:W-:Y:S01]  /*6770*/  IMAD R22, R35, 0x8, R21 ;  /* 0x0000000823167824 */ /* 0x000fe200078e0215 */
[----:B------:R-:W-:Y:S01]  /*6780*/  LEA.HI.X.SX32 R181, R6, R7, 0x1, P3 ;  /* 0x0000000706b57211 */ /* 0x000fe200018f0eff */
[----:B------:R-:W-:Y:S01]  /*6790*/  STL.64 [R1+0x168], R182 ;  /* 0x000168b601007387 */ /* 0x000fe20000100a00 */
[----:B------:R-:W-:Y:S01]  /*67a0*/  LEA.HI R6, R193, 0xf8, RZ, 0x1c ;  /* 0x000000f8c1067811 */ /* 0x000fe200078fe0ff */
[----:B------:R-:W-:Y:S01]  /*67b0*/  IMAD R23, R35, 0x8, R22 ;  /* 0x0000000823177824 */ /* 0x000fe200078e0216 */
[----:B------:R-:W-:Y:S01]  /*67c0*/  LEA R42, P3, R11, R31, 0x1 ;  /* 0x0000001f0b2a7211 */ /* 0x000fe200078608ff */
[----:B------:R-:W-:Y:S01]  /*67d0*/  IMAD R2, R2, c[0x0][0x1b8], RZ ;  /* 0x00006e0002027a24 */ /* 0x000fe200078e02ff */
[----:B------:R-:W-:Y:S01]  /*67e0*/  LEA.HI R7, R193, 0x138, RZ, 0x1c ;  /* 0x00000138c1077811 */ /* 0x000fe200078fe0ff */
[----:B------:R-:W-:Y:S01]  /*67f0*/  IMAD R26, R6, c[0x0][0x1b8], RZ ;  /* 0x00006e00061a7a24 */ /* 0x000fe200078e02ff */
[----:B------:R-:W-:Y:S01]  /*6800*/  LEA R4, R35, R23, 0x3 ;  /* 0x0000001723047211 */ /* 0x000fe200078e18ff */
[----:B------:R-:W-:Y:S01]  /*6810*/  STL.64 [R1+0x160], R180 ;  /* 0x000160b401007387 */ /* 0x000fe20000100a00 */
[-C--:B------:R-:W-:Y:S01]  /*6820*/  LEA R40, P2, R12, R31.reuse, 0x1 ;  /* 0x0000001f0c287211 */ /* 0x080fe200078408ff */
[----:B------:R-:W-:Y:S01]  /*6830*/  IMAD R27, R7, c[0x0][0x1b8], RZ ;  /* 0x00006e00071b7a24 */ /* 0x000fe200078e02ff */
[----:B------:R-:W-:Y:S01]  /*6840*/  LEA.HI R9, R193, 0x1b8, RZ, 0x1c ;  /* 0x000001b8c1097811 */ /* 0x000fe200078fe0ff */
[----:B------:R-:W-:Y:S01]  /*6850*/  IMAD R5, R35, 0x10, R4 ;  /* 0x0000001023057824 */ /* 0x000fe200078e0204 */
[-C--:B------:R-:W-:Y:S01]  /*6860*/  LEA R38, P6, R2, R31.reuse, 0x1 ;  /* 0x0000001f02267211 */ /* 0x080fe200078c08ff */
[----:B------:R-:W-:Y:S01]  /*6870*/  IMAD R179, R165, 0xf, RZ ;  /* 0x0000000fa5b37824 */ /* 0x000fe200078e02ff */
[----:B------:R-:W-:Y:S01]  /*6880*/  LEA R36, P5, R24, R31, 0x1 ;  /* 0x0000001f18247211 */ /* 0x000fe200078a08ff */
[----:B------:R-:W-:Y:S01]  /*6890*/  IMAD R6, R35, 0x8, R5 ;  /* 0x0000000823067824 */ /* 0x000fe200078e0205 */
[-C--:B------:R-:W-:Y:S01]  /*68a0*/  LEA.HI.X.SX32 R43, R11, R33.reuse, 0x1, P3 ;  /* 0x000000210b2b7211 */ /* 0x080fe200018f0eff */
[----:B------:R-:W-:Y:S01]  /*68b0*/  IMAD R29, R9, c[0x0][0x1b8], RZ ;  /* 0x00006e00091d7a24 */ /* 0x000fe200078e02ff */
[-C--:B------:R-:W-:Y:S01]  /*68c0*/  LEA.HI.X.SX32 R41, R12, R33.reuse, 0x1, P2 ;  /* 0x000000210c297211 */ /* 0x080fe200010f0eff */
[----:B------:R-:W-:Y:S01]  /*68d0*/  CS2R R98, SRZ ;  /* 0x0000000000627805 */ /* 0x000fe2000001ff00 */
[----:B------:R-:W-:Y:S01]  /*68e0*/  LEA R7, R35, R6, 0x3 ;  /* 0x0000000623077211 */ /* 0x000fe200078e18ff */
[----:B------:R0:W-:Y:S01]  /*68f0*/  STL.64 [R1+0x3c0], R42 ;  /* 0x0003c02a01007387 */ /* 0x0001e20000100a00 */
[-C--:B------:R-:W-:Y:S01]  /*6900*/  LEA.HI.X.SX32 R39, R2, R33.reuse, 0x1, P6 ;  /* 0x0000002102277211 */ /* 0x080fe200030f0eff */
[----:B------:R-:W-:Y:S01]  /*6910*/  CS2R R92, SRZ ;  /* 0x00000000005c7805 */ /* 0x000fe2000001ff00 */
[----:B------:R-:W-:Y:S01]  /*6920*/  LEA.HI.X.SX32 R37, R24, R33, 0x1, P5 ;  /* 0x0000002118257211 */ /* 0x000fe200028f0eff */
[----:B------:R1:W-:Y:S01]  /*6930*/  STL.64 [R1+0x3b8], R40 ;  /* 0x0003b82801007387 */ /* 0x0003e20000100a00 */
[-C--:B------:R-:W-:Y:S01]  /*6940*/  LEA R46, P1, R25, R31.reuse, 0x1 ;  /* 0x0000001f192e7211 */ /* 0x080fe200078208ff */
[----:B------:R-:W-:Y:S01]  /*6950*/  IMAD R8, R35, 0x8, R7 ;  /* 0x0000000823087824 */ /* 0x000fe200078e0207 */
[C---:B------:R-:W-:Y:S01]  /*6960*/  LEA R44, P4, R26.reuse, R31, 0x1 ;  /* 0x0000001f1a2c7211 */ /* 0x040fe200078808ff */
[----:B------:R2:W-:Y:S01]  /*6970*/  STL.64 [R1+0x388], R38 ;  /* 0x0003882601007387 */ /* 0x0005e20000100a00 */
[-C--:B------:R-:W-:Y:S01]  /*6980*/  LEA.HI.X.SX32 R47, R25, R33.reuse, 0x1, P1 ;  /* 0x00000021192f7211 */ /* 0x080fe200008f0eff */
[----:B------:R-:W-:Y:S01]  /*6990*/  IMAD R9, R35, 0x8, R8 ;  /* 0x0000000823097824 */ /* 0x000fe200078e0208 */
[----:B------:R-:W-:Y:S01]  /*69a0*/  LEA.HI.X.SX32 R45, R26, R33, 0x1, P4 ;  /* 0x000000211a2d7211 */ /* 0x000fe200020f0eff */
[----:B------:R3:W-:Y:S01]  /*69b0*/  STL.64 [R1+0x348], R36 ;  /* 0x0003482401007387 */ /* 0x0007e20000100a00 */
[-C--:B0-----:R-:W-:Y:S01]  /*69c0*/  LEA R42, P3, R27, R31.reuse, 0x1 ;  /* 0x0000001f1b2a7211 */ /* 0x081fe200078608ff */
[----:B------:R-:W-:Y:S01]  /*69d0*/  CS2R R94, SRZ ;  /* 0x00000000005e7805 */ /* 0x000fe2000001ff00 */
[-C--:B------:R-:W-:Y:S01]  /*69e0*/  LEA R26, P1, R13, R31.reuse, 0x1 ;  /* 0x0000001f0d1a7211 */ /* 0x080fe200078208ff */
[----:B------:R-:W-:Y:S01]  /*69f0*/  STL.64 [R1+0x308], R46 ;  /* 0x0003082e01007387 */ /* 0x000fe20000100a00 */
[C---:B-1----:R-:W-:Y:S01]  /*6a00*/  LEA R40, P2, R28.reuse, R31, 0x1 ;  /* 0x0000001f1c287211 */ /* 0x042fe200078408ff */
[----:B------:R-:W-:Y:S01]  /*6a10*/  CS2R R88, SRZ ;  /* 0x0000000000587805 */ /* 0x000fe2000001ff00 */
[----:B------:R-:W-:Y:S01]  /*6a20*/  LEA.HI.X.SX32 R43, R27, R33, 0x1, P3 ;  /* 0x000000211b2b7211 */ /* 0x000fe200018f0eff */
[----:B------:R-:W-:Y:S01]  /*6a30*/  STL.64 [R1+0x2c8], R44 ;  /* 0x0002c82c01007387 */ /* 0x000fe20000100a00 */
[C---:B--2---:R-:W-:Y:S01]  /*6a40*/  LEA R38, P6, R29.reuse, R31, 0x1 ;  /* 0x0000001f1d267211 */ /* 0x044fe200078c08ff */
[----:B------:R-:W-:Y:S01]  /*6a50*/  CS2R R90, SRZ ;  /* 0x00000000005a7805 */ /* 0x000fe2000001ff00 */
[----:B------:R-:W-:Y:S01]  /*6a60*/  LEA.HI.X.SX32 R41, R28, R33, 0x1, P2 ;  /* 0x000000211c297211 */ /* 0x000fe200010f0eff */
[----:B------:R-:W-:Y:S01]  /*6a70*/  STL.64 [R1+0x288], R42 ;  /* 0x0002882a01007387 */ /* 0x000fe20000100a00 */
[-C--:B---3--:R-:W-:Y:S01]  /*6a80*/  LEA R36, P5, R30, R31.reuse, 0x1 ;  /* 0x0000001f1e247211 */ /* 0x088fe200078a08ff */
[----:B------:R-:W-:Y:S01]  /*6a90*/  CS2R R84, SRZ ;  /* 0x0000000000547805 */ /* 0x000fe2000001ff00 */
[----:B------:R-:W-:Y:S01]  /*6aa0*/  LEA R24, P2, R14, R31, 0x1 ;  /* 0x0000001f0e187211 */ /* 0x000fe200078408ff */
[----:B------:R-:W-:Y:S01]  /*6ab0*/  STL.64 [R1+0x248], R40 ;  /* 0x0002482801007387 */ /* 0x000fe20000100a00 */
[-C--:B------:R-:W-:Y:S01]  /*6ac0*/  LEA.HI.X.SX32 R39, R29, R33.reuse, 0x1, P6 ;  /* 0x000000211d277211 */ /* 0x080fe200030f0eff */
[----:B------:R-:W-:Y:S01]  /*6ad0*/  CS2R R86, SRZ ;  /* 0x0000000000567805 */ /* 0x000fe2000001ff00 */
[-C--:B------:R-:W-:Y:S01]  /*6ae0*/  LEA.HI.X.SX32 R37, R30, R33.reuse, 0x1, P5 ;  /* 0x000000211e257211 */ /* 0x080fe200028f0eff */
[----:B------:R-:W-:Y:S01]  /*6af0*/  CS2R R80, SRZ ;  /* 0x0000000000507805 */ /* 0x000fe2000001ff00 */
[-C--:B------:R-:W-:Y:S01]  /*6b00*/  LEA.HI.X.SX32 R27, R13, R33.reuse, 0x1, P1 ;  /* 0x000000210d1b7211 */ /* 0x080fe200008f0eff */
[----:B------:R-:W-:Y:S01]  /*6b10*/  STL.64 [R1+0x208], R38 ;  /* 0x0002082601007387 */ /* 0x000fe20000100a00 */
[----:B------:R-:W-:Y:S01]  /*6b20*/  LEA.HI.X.SX32 R25, R14, R33, 0x1, P2 ;  /* 0x000000210e197211 */ /* 0x000fe200010f0eff */
[----:B------:R-:W-:Y:S01]  /*6b30*/  CS2R R82, SRZ ;  /* 0x0000000000527805 */ /* 0x000fe2000001ff00 */
[----:B------:R-:W-:Y:S01]  /*6b40*/  LEA R2, R35, R9, 0x3 ;  /* 0x0000000923027211 */ /* 0x000fe200078e18ff */
[----:B------:R-:W-:Y:S01]  /*6b50*/  STL.64 [R1+0x1c8], R36 ;  /* 0x0001c82401007387 */ /* 0x000fe20000100a00 */
[----:B------:R-:W-:Y:S01]  /*6b60*/  LEA R28, P1, R15, R31, 0x1 ;  /* 0x0000001f0f1c7211 */ /* 0x000fe200078208ff */
[----:B------:R-:W-:Y:S01]  /*6b70*/  CS2R R76, SRZ ;  /* 0x00000000004c7805 */ /* 0x000fe2000001ff00 */
[C---:B------:R-:W-:Y:S01]  /*6b80*/  LOP3.LUT R192, R190.reuse, 0x40, RZ, 0x3c, !PT ;  /* 0x00000040bec07812 */ /* 0x040fe200078e3cff */
[----:B------:R0:W-:Y:S01]  /*6b90*/  STL.64 [R1+0x3b0], R26 ;  /* 0x0003b01a01007387 */ /* 0x0001e20000100a00 */
[----:B------:R-:W-:Y:S01]  /*6ba0*/  IMAD R10, R35, 0x8, R2 ;  /* 0x00000008230a7824 */ /* 0x000fe200078e0202 */
[----:B------:R-:W-:Y:S01]  /*6bb0*/  LEA.HI.X.SX32 R29, R15, R33, 0x1, P1 ;  /* 0x000000210f1d7211 */ /* 0x000fe200008f0eff */
[----:B------:R-:W-:Y:S01]  /*6bc0*/  CS2R R78, SRZ ;  /* 0x00000000004e7805 */ /* 0x000fe2000001ff00 */
[----:B------:R1:W-:Y:S01]  /*6bd0*/  STL.64 [R1+0x3a8], R24 ;  /* 0x0003a81801007387 */ /* 0x0003e20000100a00 */
[C---:B------:R-:W-:Y:S01]  /*6be0*/  IMAD R11, R35.reuse, 0x10, R10 ;  /* 0x00000010230b7824 */ /* 0x040fe200078e020a */
[C---:B------:R-:W-:Y:S01]  /*6bf0*/  LOP3.LUT R195, R190.reuse, 0x30, RZ, 0x3c, !PT ;  /* 0x00000030bec37812 */ /* 0x040fe200078e3cff */
[----:B------:R-:W-:Y:S01]  /*6c00*/  CS2R R72, SRZ ;  /* 0x0000000000487805 */ /* 0x000fe2000001ff00 */
[----:B------:R2:W-:Y:S01]  /*6c10*/  STL.64 [R1+0x3a0], R28 ;  /* 0x0003a01c01007387 */ /* 0x0005e20000100a00 */
[----:B------:R-:W-:Y:S01]  /*6c20*/  LOP3.LUT R194, R190, 0x50, RZ, 0x3c, !PT ;  /* 0x00000050bec27812 */ /* 0x000fe200078e3cff */
[----:B------:R-:W-:Y:S01]  /*6c30*/  CS2R R74, SRZ ;  /* 0x00000000004a7805 */ /* 0x000fe2000001ff00 */
[C---:B------:R-:W-:Y:S01]  /*6c40*/  LEA R12, R35.reuse, R11, 0x3 ;  /* 0x0000000b230c7211 */ /* 0x040fe200078e18ff */
[----:B------:R-:W-:Y:S01]  /*6c50*/  CS2R R68, SRZ ;  /* 0x0000000000447805 */ /* 0x000fe2000001ff00 */
[-C--:B0-----:R-:W-:Y:S01]  /*6c60*/  LEA R26, P2, R16, R31.reuse, 0x1 ;  /* 0x0000001f101a7211 */ /* 0x081fe200078408ff */
[----:B------:R-:W-:Y:S01]  /*6c70*/  CS2R R70, SRZ ;  /* 0x0000000000467805 */ /* 0x000fe2000001ff00 */
[----:B------:R-:W-:Y:S01]  /*6c80*/  LOP3.LUT R192, R190, 0x60, RZ, 0x3c, !PT ;  /* 0x00000060bec07812 */ /* 0x000fe200078e3cff */
[----:B------:R-:W-:Y:S01]  /*6c90*/  IMAD R13, R35, 0x8, R12 ;  /* 0x00000008230d7824 */ /* 0x000fe200078e020c */
[----:B-1----:R-:W-:Y:S01]  /*6ca0*/  LEA R24, P3, R17, R31, 0x1 ;  /* 0x0000001f11187211 */ /* 0x002fe200078608ff */
[----:B------:R-:W-:Y:S01]  /*6cb0*/  CS2R R64, SRZ ;  /* 0x0000000000407805 */ /* 0x000fe2000001ff00 */
[-C--:B------:R-:W-:Y:S01]  /*6cc0*/  LEA.HI.X.SX32 R27, R16, R33.reuse, 0x1, P2 ;  /* 0x00000021101b7211 */ /* 0x080fe200010f0eff */
[----:B------:R-:W-:Y:S01]  /*6cd0*/  IMAD R14, R35, 0x8, R13 ;  /* 0x00000008230e7824 */ /* 0x000fe200078e020d */
[----:B------:R-:W-:Y:S01]  /*6ce0*/  LEA.HI.X.SX32 R25, R17, R33, 0x1, P3 ;  /* 0x0000002111197211 */ /* 0x000fe200018f0eff */
[----:B------:R-:W-:Y:S01]  /*6cf0*/  CS2R R66, SRZ ;  /* 0x0000000000427805 */ /* 0x000fe2000001ff00 */
[C---:B--2---:R-:W-:Y:S01]  /*6d00*/  LEA R28, P1, R18.reuse, R31, 0x1 ;  /* 0x0000001f121c7211 */ /* 0x044fe200078208ff */
[----:B------:R0:W-:Y:S01]  /*6d10*/  STL.64 [R1+0x398], R26 ;  /* 0x0003981a01007387 */ /* 0x0001e20000100a00 */
[C---:B------:R-:W-:Y:S01]  /*6d20*/  LEA R15, R35.reuse, R14, 0x3 ;  /* 0x0000000e230f7211 */ /* 0x040fe200078e18ff */
[----:B------:R-:W-:Y:S01]  /*6d30*/  CS2R R60, SRZ ;  /* 0x00000000003c7805 */ /* 0x000fe2000001ff00 */
[----:B------:R-:W-:Y:S01]  /*6d40*/  LEA.HI.X.SX32 R29, R18, R33, 0x1, P1 ;  /* 0x00000021121d7211 */ /* 0x000fe200008f0eff */
[----:B------:R1:W-:Y:S01]  /*6d50*/  STL.64 [R1+0x390], R24 ;  /* 0x0003901801007387 */ /* 0x0003e20000100a00 */
[----:B------:R-:W-:Y:S01]  /*6d60*/  LOP3.LUT R191, R190, 0x70, RZ, 0x3c, !PT ;  /* 0x00000070bebf7812 */ /* 0x000fe200078e3cff */
[C---:B------:R-:W-:Y:S01]  /*6d70*/  IMAD R16, R35.reuse, 0x8, R15 ;  /* 0x0000000823107824 */ /* 0x040fe200078e020f */
[----:B------:R-:W-:Y:S01]  /*6d80*/  LOP3.LUT R252, R252, 0x4, RZ, 0xc0, !PT ;  /* 0x00000004fcfc7812 */ /* 0x000fe200078ec0ff */
[----:B------:R2:W-:Y:S01]  /*6d90*/  STL.64 [R1+0x380], R28 ;  /* 0x0003801c01007387 */ /* 0x0005e20000100a00 */
[----:B------:R-:W-:Y:S01]  /*6da0*/  LOP3.LUT R189, R166, 0x38, RZ, 0xc0, !PT ;  /* 0x00000038a6bd7812 */ /* 0x000fe200078ec0ff */
[----:B------:R-:W-:Y:S01]  /*6db0*/  IMAD R17, R35, 0x8, R16 ;  /* 0x0000000823117824 */ /* 0x000fe200078e0210 */
[----:B------:R-:W-:Y:S01]  /*6dc0*/  LOP3.LUT R190, R164, 0x10, R193, 0x78, !PT ;  /* 0x00000010a4be7812 */ /* 0x000fe200078e78c1 */
[----:B------:R-:W-:Y:S01]  /*6dd0*/  CS2R R62, SRZ ;  /* 0x00000000003e7805 */ /* 0x000fe2000001ff00 */
[----:B0-----:R-:W-:Y:S01]  /*6de0*/  LEA R26, P2, R19, R31, 0x1 ;  /* 0x0000001f131a7211 */ /* 0x001fe200078408ff */
[----:B------:R-:W-:Y:S01]  /*6df0*/  CS2R R56, SRZ ;  /* 0x0000000000387805 */ /* 0x000fe2000001ff00 */
[----:B------:R-:W-:Y:S01]  /*6e00*/  LEA R18, R35, R17, 0x4 ;  /* 0x0000001123127211 */ /* 0x000fe200078e20ff */
[----:B------:R-:W-:Y:S01]  /*6e10*/  CS2R R58, SRZ ;  /* 0x00000000003a7805 */ /* 0x000fe2000001ff00 */
[C---:B-1----:R-:W-:Y:S01]  /*6e20*/  LEA R24, P3, R20.reuse, R31, 0x1 ;  /* 0x0000001f14187211 */ /* 0x042fe200078608ff */
[----:B------:R-:W-:Y:S01]  /*6e30*/  CS2R R52, SRZ ;  /* 0x0000000000347805 */ /* 0x000fe2000001ff00 */
[-C--:B------:R-:W-:Y:S01]  /*6e40*/  LEA.HI.X.SX32 R27, R19, R33.reuse, 0x1, P2 ;  /* 0x00000021131b7211 */ /* 0x080fe200010f0eff */
[----:B------:R-:W-:Y:S01]  /*6e50*/  IMAD R19, R35, 0x8, R18 ;  /* 0x0000000823137824 */ /* 0x000fe200078e0212 */
[----:B------:R-:W-:Y:S01]  /*6e60*/  LEA.HI.X.SX32 R25, R20, R33, 0x1, P3 ;  /* 0x0000002114197211 */ /* 0x000fe200018f0eff */
[----:B------:R-:W-:Y:S01]  /*6e70*/  CS2R R54, SRZ ;  /* 0x0000000000367805 */ /* 0x000fe2000001ff00 */
[----:B--2---:R-:W-:Y:S01]  /*6e80*/  LEA R28, P1, R21, R31, 0x1 ;  /* 0x0000001f151c7211 */ /* 0x004fe200078208ff */
[----:B------:R0:W-:Y:S01]  /*6e90*/  STL.64 [R1+0x378], R26 ;  /* 0x0003781a01007387 */ /* 0x0001e20000100a00 */
[----:B------:R-:W-:Y:S01]  /*6ea0*/  IMAD R20, R35, 0x8, R19 ;  /* 0x0000000823147824 */ /* 0x000fe200078e0213 */
[----:B------:R-:W-:Y:S01]  /*6eb0*/  IADD3 R252, R189, R252, RZ ;  /* 0x000000fcbdfc7210 */ /* 0x000fe20007ffe0ff */
[----:B------:R-:W-:Y:S01]  /*6ec0*/  CS2R R48, SRZ ;  /* 0x0000000000307805 */ /* 0x000fe2000001ff00 */
[----:B------:R1:W-:Y:S01]  /*6ed0*/  STL.64 [R1+0x370], R24 ;  /* 0x0003701801007387 */ /* 0x0003e20000100a00 */
[----:B------:R-:W-:Y:S01]  /*6ee0*/  LEA.HI.X.SX32 R29, R21, R33, 0x1, P1 ;  /* 0x00000021151d7211 */ /* 0x000fe200008f0eff */
[----:B------:R-:W-:Y:S01]  /*6ef0*/  CS2R R50, SRZ ;  /* 0x0000000000327805 */ /* 0x000fe2000001ff00 */
[C---:B------:R-:W-:Y:S01]  /*6f00*/  LOP3.LUT R189, R3.reuse, 0x40, RZ, 0x3c, !PT ;  /* 0x0000004003bd7812 */ /* 0x040fe200078e3cff */
[----:B------:R-:W-:Y:S01]  /*6f10*/  CS2R R44, SRZ ;  /* 0x00000000002c7805 */ /* 0x000fe2000001ff00 */
[----:B------:R-:W-:Y:S01]  /*6f20*/  LOP3.LUT R164, R3, 0x20, RZ, 0x3c, !PT ;  /* 0x0000002003a47812 */ /* 0x000fe200078e3cff */
[----:B------:R2:W-:Y:S01]  /*6f30*/  STL.64 [R1+0x368], R28 ;  /* 0x0003681c01007387 */ /* 0x0005e20000100a00 */
[----:B------:R-:W-:Y:S01]  /*6f40*/  LOP3.LUT R164, R188, 0x40, RZ, 0x3c, !PT ;  /* 0x00000040bca47812 */ /* 0x000fe200078e3cff */
[C---:B------:R-:W-:Y:S01]  /*6f50*/  IMAD.WIDE R188, R165.reuse, 0x2, R186 ;  /* 0x00000002a5bc7825 */ /* 0x040fe200078e02ba */
[CC--:B0-----:R-:W-:Y:S01]  /*6f60*/  LEA R26, P2, R22.reuse, R31.reuse, 0x1 ;  /* 0x0000001f161a7211 */ /* 0x0c1fe200078408ff */
[----:B------:R-:W-:Y:S01]  /*6f70*/  CS2R R46, SRZ ;  /* 0x00000000002e7805 */ /* 0x000fe2000001ff00 */
[----:B------:R-:W-:Y:S01]  /*6f80*/  SHF.L.U32 R166, R165, 0x1, RZ ;  /* 0x00000001a5a67819 */ /* 0x000fe200000006ff */
[----:B------:R-:W-:Y:S01]  /*6f90*/  CS2R R40, SRZ ;  /* 0x0000000000287805 */ /* 0x000fe2000001ff00 */
[C---:B-1----:R-:W-:Y:S01]  /*6fa0*/  LEA R24, P3, R23.reuse, R31, 0x1 ;  /* 0x0000001f17187211 */ /* 0x042fe200078608ff */
[----:B------:R-:W-:Y:S01]  /*6fb0*/  CS2R R42, SRZ ;  /* 0x00000000002a7805 */ /* 0x000fe2000001ff00 */
[-C--:B------:R-:W-:Y:S01]  /*6fc0*/  LEA.HI.X.SX32 R27, R22, R33.reuse, 0x1, P2 ;  /* 0x00000021161b7211 */ /* 0x080fe200010f0eff */
[----:B------:R-:W-:Y:S01]  /*6fd0*/  CS2R R36, SRZ ;  /* 0x0000000000247805 */ /* 0x000fe2000001ff00 */
[----:B------:R-:W-:Y:S01]  /*6fe0*/  LEA.HI.X.SX32 R25, R23, R33, 0x1, P3 ;  /* 0x0000002117197211 */ /* 0x000fe200018f0eff */
[----:B------:R-:W-:Y:S01]  /*6ff0*/  CS2R R38, SRZ ;  /* 0x0000000000267805 */ /* 0x000fe2000001ff00 */
[C---:B--2---:R-:W-:Y:S01]  /*7000*/  LEA R28, P1, R4.reuse, R31, 0x1 ;  /* 0x0000001f041c7211 */ /* 0x044fe200078208ff */
[----:B------:R0:W-:Y:S01]  /*7010*/  STL.64 [R1+0x360], R26 ;  /* 0x0003601a01007387 */ /* 0x0001e20000100a00 */
[----:B------:R-:W-:Y:S01]  /*7020*/  ISETP.LT.U32.AND P0, PT, R167, 0x40, !P0 ;  /* 0x00000040a700780c */ /* 0x000fe20004701070 */
[----:B------:R-:W-:Y:S01]  /*7030*/  IMAD R167, R165, 0x3, RZ ;  /* 0x00000003a5a77824 */ /* 0x000fe200078e02ff */
[----:B------:R-:W-:Y:S01]  /*7040*/  LEA.HI.X.SX32 R29, R4, R33, 0x1, P1 ;  /* 0x00000021041d7211 */ /* 0x000fe200008f0eff */
[----:B------:R1:W-:Y:S01]  /*7050*/  STL.64 [R1+0x358], R24 ;  /* 0x0003581801007387 */ /* 0x0003e20000100a00 */
[----:B------:R-:W-:Y:S01]  /*7060*/  LEA R4, R35, R20, 0x3 ;  /* 0x0000001423047211 */ /* 0x000fe200078e18ff */
[----:B------:R-:W-:Y:S01]  /*7070*/  CS2R R220, SRZ ;  /* 0x0000000000dc7805 */ /* 0x000fe2000001ff00 */
[----:B------:R-:W-:Y:S01]  /*7080*/  MOV R224, RZ ;  /* 0x000000ff00e07202 */ /* 0x000fe20000000f00 */
[----:B------:R2:W-:Y:S01]  /*7090*/  STL.64 [R1+0x350], R28 ;  /* 0x0003501c01007387 */ /* 0x0005e20000100a00 */
[----:B------:R-:W-:Y:S01]  /*70a0*/  CS2R R222, SRZ ;  /* 0x0000000000de7805 */ /* 0x000fe2000001ff00 */
[----:B------:R-:W-:Y:S01]  /*70b0*/  CS2R R216, SRZ ;  /* 0x0000000000d87805 */ /* 0x000fe2000001ff00 */
[----:B------:R-:W-:Y:S01]  /*70c0*/  CS2R R218, SRZ ;  /* 0x0000000000da7805 */ /* 0x000fe2000001ff00 */
[CC--:B0-----:R-:W-:Y:S01]  /*70d0*/  LEA R26, P2, R5.reuse, R31.reuse, 0x1 ;  /* 0x0000001f051a7211 */ /* 0x0c1fe200078408ff */
[----:B------:R-:W-:Y:S01]  /*70e0*/  CS2R R212, SRZ ;  /* 0x0000000000d47805 */ /* 0x000fe2000001ff00 */
[----:B------:R-:W-:Y:S01]  /*70f0*/  CS2R R214, SRZ ;  /* 0x0000000000d67805 */ /* 0x000fe2000001ff00 */
[----:B------:R-:W-:Y:S01]  /*7100*/  CS2R R208, SRZ ;  /* 0x0000000000d07805 */ /* 0x000fe2000001ff00 */
[C---:B-1----:R-:W-:Y:S01]  /*7110*/  LEA R24, P3, R6.reuse, R31, 0x1 ;  /* 0x0000001f06187211 */ /* 0x042fe200078608ff */
[----:B------:R-:W-:Y:S01]  /*7120*/  CS2R R210, SRZ ;  /* 0x0000000000d27805 */ /* 0x000fe2000001ff00 */
[-C--:B------:R-:W-:Y:S01]  /*7130*/  LEA.HI.X.SX32 R27, R5, R33.reuse, 0x1, P2 ;  /* 0x00000021051b7211 */ /* 0x080fe200010f0eff */
[----:B------:R-:W-:Y:S01]  /*7140*/  IMAD R5, R35, 0x8, R4 ;  /* 0x0000000823057824 */ /* 0x000fe200078e0204 */
[----:B------:R-:W-:Y:S01]  /*7150*/  LEA.HI.X.SX32 R25, R6, R33, 0x1, P3 ;  /* 0x0000002106197211 */ /* 0x000fe200018f0eff */
[----:B------:R-:W-:Y:S01]  /*7160*/  CS2R R204, SRZ ;  /* 0x0000000000cc7805 */ /* 0x000fe2000001ff00 */
[----:B------:R-:W-:Y:S01]  /*7170*/  LEA R22, P3, R9, R31, 0x1 ;  /* 0x0000001f09167211 */ /* 0x000fe200078608ff */
[----:B------:R0:W-:Y:S01]  /*7180*/  STL.64 [R1+0x340], R26 ;  /* 0x0003401a01007387 */ /* 0x0001e20000100a00 */
[----:B------:R-:W-:Y:S01]  /*7190*/  IMAD R6, R35, 0x8, R5 ;  /* 0x0000000823067824 */ /* 0x000fe200078e0205 */
[----:B------:R-:W-:Y:S01]  /*71a0*/  CS2R R206, SRZ ;  /* 0x0000000000ce7805 */ /* 0x000fe2000001ff00 */
[----:B------:R-:W-:Y:S01]  /*71b0*/  LEA.HI.X.SX32 R23, R9, R33, 0x1, P3 ;  /* 0x0000002109177211 */ /* 0x000fe200018f0eff */
[----:B------:R1:W-:Y:S01]  /*71c0*/  STL.64 [R1+0x338], R24 ;  /* 0x0003381801007387 */ /* 0x0003e20000100a00 */
[----:B--2---:R-:W-:Y:S01]  /*71d0*/  CS2R R28, SRZ ;  /* 0x00000000001c7805 */ /* 0x004fe2000001ff00 */
[----:B------:R-:W-:Y:S01]  /*71e0*/  CS2R R200, SRZ ;  /* 0x0000000000c87805 */ /* 0x000fe2000001ff00 */
[----:B------:R-:W-:Y:S01]  /*71f0*/  CS2R R202, SRZ ;  /* 0x0000000000ca7805 */ /* 0x000fe2000001ff00 */
[----:B------:R-:W-:Y:S01]  /*7200*/  CS2R R160, SRZ ;  /* 0x0000000000a07805 */ /* 0x000fe2000001ff00 */
        /* <DEDUP_REMOVED lines=10> */
[----:B------:R-:W-:Y:S01]  /*72b0*/  CS2R R112, SRZ ;  /* 0x0000000000707805 */ /* 0x000fe2000001ff00 */
[----:B------:R-:W-:Y:S01]  /*72c0*/  LEA.HI.X.SX32 R25, R8, R33, 0x1, P2 ;  /* 0x0000002108197211 */ /* 0x000fe200010f0eff */
[----:B------:R-:W-:Y:S01]  /*72d0*/  CS2R R114, SRZ ;  /* 0x0000000000727805 */ /* 0x000fe2000001ff00 */
[C---:B------:R-:W-:Y:S01]  /*72e0*/  LEA R7, R35.reuse, R6, 0x3 ;  /* 0x0000000623077211 */ /* 0x040fe200078e18ff */
[----:B------:R0:W-:Y:S01]  /*72f0*/  STL.64 [R1+0x330], R26 ;  /* 0x0003301a01007387 */ /* 0x0001e20000100a00 */
[----:B------:R-:W-:Y:S01]  /*7300*/  CS2R R152, SRZ ;  /* 0x0000000000987805 */ /* 0x000fe2000001ff00 */
[----:B------:R-:W-:Y:S01]  /*7310*/  CS2R R154, SRZ ;  /* 0x00000000009a7805 */ /* 0x000fe2000001ff00 */
[----:B------:R-:W-:Y:S01]  /*7320*/  CS2R R240, SRZ ;  /* 0x0000000000f07805 */ /* 0x000fe2000001ff00 */
        /* <DEDUP_REMOVED lines=8> */
[-C--:B0-----:R-:W-:Y:S01]  /*73b0*/  LEA R26, P1, R2, R31.reuse, 0x1 ;  /* 0x0000001f021a7211 */ /* 0x081fe200078208ff */
[----:B------:R-:W-:Y:S01]  /*73c0*/  CS2R R126, SRZ ;  /* 0x00000000007e7805 */ /* 0x000fe2000001ff00 */
[----:B------:R-:W-:Y:S01]  /*73d0*/  CS2R R244, SRZ ;  /* 0x0000000000f47805 */ /* 0x000fe2000001ff00 */
[----:B------:R-:W-:Y:S01]  /*73e0*/  CS2R R246, SRZ ;  /* 0x0000000000f67805 */ /* 0x000fe2000001ff00 */
[----:B-1----:R-:W-:Y:S01]  /*73f0*/  LEA R24, P2, R10, R31, 0x1 ;  /* 0x0000001f0a187211 */ /* 0x002fe200078408ff */
[----:B------:R-:W-:Y:S01]  /*7400*/  CS2R R128, SRZ ;  /* 0x0000000000807805 */ /* 0x000fe2000001ff00 */
[----:B------:R-:W-:Y:S01]  /*7410*/  LEA.HI.X.SX32 R27, R2, R33, 0x1, P1 ;  /* 0x00000021021b7211 */ /* 0x000fe200008f0eff */
[----:B------:R-:W-:Y:S01]  /*7420*/  IMAD R2, R35, 0x10, R7 ;  /* 0x0000001023027824 */ /* 0x000fe200078e0207 */
[C---:B--2---:R-:W-:Y:S01]  /*7430*/  LEA R22, P3, R11.reuse, R31, 0x1 ;  /* 0x0000001f0b167211 */ /* 0x044fe200078608ff */
[----:B------:R-:W-:Y:S01]  /*7440*/  CS2R R130, SRZ ;  /* 0x0000000000827805 */ /* 0x000fe2000001ff00 */
[-C--:B------:R-:W-:Y:S01]  /*7450*/  LEA.HI.X.SX32 R25, R10, R33.reuse, 0x1, P2 ;  /* 0x000000210a197211 */ /* 0x080fe200010f0eff */
[----:B------:R0:W-:Y:S01]  /*7460*/  STL.64 [R1+0x318], R26 ;  /* 0x0003181a01007387 */ /* 0x0001e20000100a00 */
[----:B------:R-:W-:Y:S01]  /*7470*/  LEA.HI.X.SX32 R23, R11, R33, 0x1, P3 ;  /* 0x000000210b177211 */ /* 0x000fe200018f0eff */
[C---:B------:R-:W-:Y:S01]  /*7480*/  IMAD R8, R35.reuse, 0x8, R2 ;  /* 0x0000000823087824 */ /* 0x040fe200078e0202 */
[----:B------:R-:W-:Y:S01]  /*7490*/  CS2R R248, SRZ ;  /* 0x0000000000f87805 */ /* 0x000fe2000001ff00 */
[----:B------:R1:W-:Y:S01]  /*74a0*/  STL.64 [R1+0x310], R24 ;  /* 0x0003101801007387 */ /* 0x0003e20000100a00 */
[----:B------:R-:W-:Y:S01]  /*74b0*/  CS2R R250, SRZ ;  /* 0x0000000000fa7805 */ /* 0x000fe2000001ff00 */
[----:B------:R-:W-:Y:S01]  /*74c0*/  CS2R R132, SRZ ;  /* 0x0000000000847805 */ /* 0x000fe2000001ff00 */
[C---:B------:R-:W-:Y:S01]  /*74d0*/  LEA R9, R35.reuse, R8, 0x3 ;  /* 0x0000000823097211 */ /* 0x040fe200078e18ff */
[----:B------:R2:W-:Y:S01]  /*74e0*/  STL.64 [R1+0x300], R22 ;  /* 0x0003001601007387 */ /* 0x0005e20000100a00 */
[----:B------:R-:W-:Y:S01]  /*74f0*/  CS2R R134, SRZ ;  /* 0x0000000000867805 */ /* 0x000fe2000001ff00 */
[----:B------:R-:W-:Y:S01]  /*7500*/  CS2R R136, SRZ ;  /* 0x0000000000887805 */ /* 0x000fe2000001ff00 */
[----:B------:R-:W-:Y:S01]  /*7510*/  CS2R R138, SRZ ;  /* 0x00000000008a7805 */ /* 0x000fe2000001ff00 */
[CC--:B0-----:R-:W-:Y:S01]  /*7520*/  LEA R26, P1, R12.reuse, R31.reuse, 0x1 ;  /* 0x0000001f0c1a7211 */ /* 0x0c1fe200078208ff */
[----:B------:R-:W-:Y:S01]  /*7530*/  IMAD R10, R35, 0x8, R9 ;  /* 0x00000008230a7824 */ /* 0x000fe200078e0209 */
[----:B------:R-:W-:Y:S01]  /*7540*/  CS2R R140, SRZ ;  /* 0x00000000008c7805 */ /* 0x000fe2000001ff00 */
[----:B------:R-:W-:Y:S01]  /*7550*/  CS2R R142, SRZ ;  /* 0x00000000008e7805 */ /* 0x000fe2000001ff00 */
[----:B-1----:R-:W-:Y:S01]  /*7560*/  LEA R24, P2, R13, R31, 0x1 ;  /* 0x0000001f0d187211 */ /* 0x002fe200078408ff */
[----:B------:R-:W-:Y:S01]  /*7570*/  IMAD R11, R35, 0x8, R10 ;  /* 0x00000008230b7824 */ /* 0x000fe200078e020a */
[----:B------:R-:W-:Y:S01]  /*7580*/  LEA.HI.X.SX32 R27, R12, R33, 0x1, P1 ;  /* 0x000000210c1b7211 */ /* 0x000fe200008f0eff */
[----:B------:R-:W-:Y:S01]  /*7590*/  CS2R R144, SRZ ;  /* 0x0000000000907805 */ /* 0x000fe2000001ff00 */
[C---:B--2---:R-:W-:Y:S01]  /*75a0*/  LEA R22, P3, R14.reuse, R31, 0x1 ;  /* 0x0000001f0e167211 */ /* 0x044fe200078608ff */
[----:B------:R-:W-:Y:S01]  /*75b0*/  CS2R R146, SRZ ;  /* 0x0000000000927805 */ /* 0x000fe2000001ff00 */
[-C--:B------:R-:W-:Y:S01]  /*75c0*/  LEA.HI.X.SX32 R25, R13, R33.reuse, 0x1, P2 ;  /* 0x000000210d197211 */ /* 0x080fe200010f0eff */
[----:B------:R0:W-:Y:S01]  /*75d0*/  STL.64 [R1+0x2f8], R26 ;  /* 0x0002f81a01007387 */ /* 0x0001e20000100a00 */
[----:B------:R-:W-:Y:S01]  /*75e0*/  LEA.HI.X.SX32 R23, R14, R33, 0x1, P3 ;  /* 0x000000210e177211 */ /* 0x000fe200018f0eff */
[----:B------:R-:W-:Y:S01]  /*75f0*/  CS2R R148, SRZ ;  /* 0x0000000000947805 */ /* 0x000fe2000001ff00 */
[----:B------:R-:W-:Y:S01]  /*7600*/  LEA R12, P3, R17, R31, 0x1 ;  /* 0x0000001f110c7211 */ /* 0x000fe200078608ff */
[----:B------:R1:W-:Y:S01]  /*7610*/  STL.64 [R1+0x2f0], R24 ;  /* 0x0002f01801007387 */ /* 0x0003e20000100a00 */
[----:B------:R-:W-:-:S02]  /*7620*/  CS2R R150, SRZ ;  /* 0x0000000000967805 */ /* 0x000fc4000001ff00 */
[----:B------:R-:W-:Y:S01]  /*7630*/  LEA.HI.X.SX32 R13, R17, R33, 0x1, P3 ;  /* 0x00000021110d7211 */ /* 0x000fe200018f0eff */
[----:B------:R2:W-:Y:S01]  /*7640*/  STL.64 [R1+0x2e8], R22 ;  /* 0x0002e81601007387 */ /* 0x0005e20000100a00 */
[-C--:B------:R-:W-:Y:S01]  /*7650*/  LEA R14, P3, R20, R31.reuse, 0x1 ;  /* 0x0000001f140e7211 */ /* 0x080fe200078608ff */
[----:B0-----:R-:W-:Y:S01]  /*7660*/  CS2R R26, SRZ ;  /* 0x00000000001a7805 */ /* 0x001fe2000001ff00 */
[CC--:B-1----:R-:W-:Y:S02]  /*7670*/  LEA R24, P1, R15.reuse, R31.reuse, 0x1 ;  /* 0x0000001f0f187211 */ /* 0x0c2fe400078208ff */
[C---:B--2---:R-:W-:Y:S02]  /*7680*/  LEA R22, P2, R16.reuse, R31, 0x1 ;  /* 0x0000001f10167211 */ /* 0x044fe400078408ff */
[-C--:B------:R-:W-:Y:S02]  /*7690*/  LEA.HI.X.SX32 R25, R15, R33.reuse, 0x1, P1 ;  /* 0x000000210f197211 */ /* 0x080fe400008f0eff */
[----:B------:R-:W-:-:S02]  /*76a0*/  LEA.HI.X.SX32 R23, R16, R33, 0x1, P2 ;  /* 0x0000002110177211 */ /* 0x000fc400010f0eff */
[----:B------:R-:W-:Y:S01]  /*76b0*/  LEA.HI.X.SX32 R15, R20, R33, 0x1, P3 ;  /* 0x00000021140f7211 */ /* 0x000fe200018f0eff */
[----:B------:R0:W-:Y:S01]  /*76c0*/  STL.64 [R1+0x2e0], R24 ;  /* 0x0002e01801007387 */ /* 0x0001e20000100a00 */
[----:B------:R-:W-:-:S03]  /*76d0*/  LEA R16, P3, R6, R31, 0x1 ;  /* 0x0000001f06107211 */ /* 0x000fc600078608ff */
[----:B------:R1:W-:Y:S01]  /*76e0*/  STL.64 [R1+0x2d8], R22 ;  /* 0x0002d81601007387 */ /* 0x0003e20000100a00 */
[----:B------:R-:W-:-:S03]  /*76f0*/  LEA.HI.X.SX32 R17, R6, R33, 0x1, P3 ;  /* 0x0000002106117211 */ /* 0x000fc600018f0eff */
[----:B------:R2:W-:Y:S01]  /*7700*/  STL.64 [R1+0x2d0], R12 ;  /* 0x0002d00c01007387 */ /* 0x0005e20000100a00 */
[CC--:B0-----:R-:W-:Y:S02]  /*7710*/  LEA R24, P1, R18.reuse, R31.reuse, 0x1 ;  /* 0x0000001f12187211 */ /* 0x0c1fe400078208ff */
[C---:B-1----:R-:W-:Y:S02]  /*7720*/  LEA R22, P2, R19.reuse, R31, 0x1 ;  /* 0x0000001f13167211 */ /* 0x042fe400078408ff */
[-C--:B------:R-:W-:Y:S02]  /*7730*/  LEA.HI.X.SX32 R25, R18, R33.reuse, 0x1, P1 ;  /* 0x0000002112197211 */ /* 0x080fe400008f0eff */
[----:B------:R-:W-:Y:S02]  /*7740*/  LEA.HI.X.SX32 R23, R19, R33, 0x1, P2 ;  /* 0x0000002113177211 */ /* 0x000fe400010f0eff */
[----:B------:R-:W-:Y:S01]  /*7750*/  LEA R18, P2, R5, R31, 0x1 ;  /* 0x0000001f05127211 */ /* 0x000fe200078408ff */
[----:B------:R0:W-:Y:S01]  /*7760*/  STL.64 [R1+0x2c0], R24 ;  /* 0x0002c01801007387 */ /* 0x0001e20000100a00 */
[----:B--2---:R-:W-:-:S02]  /*7770*/  LEA R12, R35, R11, 0x3 ;  /* 0x0000000b230c7211 */ /* 0x004fc400078e18ff */
[----:B------:R-:W-:Y:S01]  /*7780*/  LEA.HI.X.SX32 R19, R5, R33, 0x1, P2 ;  /* 0x0000002105137211 */ /* 0x000fe200010f0eff */
[----:B------:R1:W-:Y:S02]  /*7790*/  STL.64 [R1+0x2b8], R22 ;  /* 0x0002b81601007387 */ /* 0x0003e40000100a00 */
[----:B------:R-:W-:Y:S02]  /*77a0*/  IMAD R13, R35, 0x8, R12 ;  /* 0x00000008230d7824 */ /* 0x000fe400078e020c */
[----:B------:R2:W-:Y:S01]  /*77b0*/  STL.64 [R1+0x2b0], R14 ;  /* 0x0002b00e01007387 */ /* 0x0005e20000100a00 */
[----:B0-----:R-:W-:Y:S01]  /*77c0*/  CS2R R24, SRZ ;  /* 0x0000000000187805 */ /* 0x001fe2000001ff00 */
[----:B-1----:R-:W-:-:S04]  /*77d0*/  LEA R22, P1, R4, R31, 0x1 ;  /* 0x0000001f04167211 */ /* 0x002fc800078208ff */
[----:B------:R-:W-:Y:S01]  /*77e0*/  LEA.HI.X.SX32 R23, R4, R33, 0x1, P1 ;  /* 0x0000002104177211 */ /* 0x000fe200008f0eff */
[----:B--2---:R-:W-:Y:S01]  /*77f0*/  IMAD R14, R35, 0x10, R13 ;  /* 0x00000010230e7824 */ /* 0x004fe200078e020d */
[----:B------:R-:W-:-:S03]  /*7800*/  LEA R20, P1, R7, R31, 0x1 ;  /* 0x0000001f07147211 */ /* 0x000fc600078208ff */
[----:B------:R0:W-:Y:S01]  /*7810*/  STL.64 [R1+0x2a8], R22 ;  /* 0x0002a81601007387 */ /* 0x0001e20000100a00 */
[----:B------:R-:W-:Y:S02]  /*7820*/  LEA.HI.X.SX32 R21, R7, R33, 0x1, P1 ;  /* 0x0000002107157211 */ /* 0x000fe400008f0eff */
[C---:B------:R-:W-:Y:S01]  /*7830*/  LEA R4, R35.reuse, R14, 0x3 ;  /* 0x0000000e23047211 */ /* 0x040fe200078e18ff */
[----:B------:R1:W-:Y:S04]  /*7840*/  STL.64 [R1+0x2a0], R18 ;  /* 0x0002a01201007387 */ /* 0x0003e80000100a00 */
[----:B------:R2:W-:Y:S01]  /*7850*/  STL.64 [R1+0x298], R16 ;  /* 0x0002981001007387 */ /* 0x0005e20000100a00 */
[----:B------:R-:W-:-:S03]  /*7860*/  IMAD R5, R35, 0x8, R4 ;  /* 0x0000000823057824 */ /* 0x000fc600078e0204 */
[----:B------:R3:W-:Y:S01]  /*7870*/  STL.64 [R1+0x290], R20 ;  /* 0x0002901401007387 */ /* 0x0007e20000100a00 */
[----:B0-----:R-:W-:Y:S01]  /*7880*/  CS2R R22, SRZ ;  /* 0x0000000000167805 */ /* 0x001fe2000001ff00 */
[-C--:B-1----:R-:W-:Y:S02]  /*7890*/  LEA R18, P2, R2, R31.reuse, 0x1 ;  /* 0x0000001f02127211 */ /* 0x082fe400078408ff */
[----:B--2---:R-:W-:Y:S02]  /*78a0*/  LEA R16, P3, R8, R31, 0x1 ;  /* 0x0000001f08107211 */ /* 0x004fe400078608ff */
[-C--:B------:R-:W-:Y:S01]  /*78b0*/  LEA.HI.X.SX32 R19, R2, R33.reuse, 0x1, P2 ;  /* 0x0000002102137211 */ /* 0x080fe200010f0eff */
[----:B------:R-:W-:Y:S01]  /*78c0*/  IMAD R2, R35, 0x8, R5 ;  /* 0x0000000823027824 */ /* 0x000fe200078e0205 */
[----:B------:R-:W-:Y:S02]  /*78d0*/  LEA.HI.X.SX32 R17, R8, R33, 0x1, P3 ;  /* 0x0000002108117211 */ /* 0x000fe400018f0eff */
[----:B---3--:R-:W-:Y:S01]  /*78e0*/  LEA R20, P1, R9, R31, 0x1 ;  /* 0x0000001f09147211 */ /* 0x008fe200078208ff */
[----:B------:R0:W-:Y:S01]  /*78f0*/  STL.64 [R1+0x280], R18 ;  /* 0x0002801201007387 */ /* 0x0001e20000100a00 */
[----:B------:R-:W-:-:S02]  /*7900*/  LEA R6, R35, R2, 0x3 ;  /* 0x0000000223067211 */ /* 0x000fc400078e18ff */
[----:B------:R-:W-:Y:S01]  /*7910*/  LEA.HI.X.SX32 R21, R9, R33, 0x1, P1 ;  /* 0x0000002109157211 */ /* 0x000fe200008f0eff */
[----:B------:R1:W-:Y:S02]  /*7920*/  STL.64 [R1+0x278], R16 ;  /* 0x0002781001007387 */ /* 0x0003e40000100a00 */
[C---:B------:R-:W-:Y:S02]  /*7930*/  IMAD R7, R35.reuse, 0x8, R6 ;  /* 0x0000000823077824 */ /* 0x040fe400078e0206 */
[----:B------:R2:W-:Y:S02]  /*7940*/  STL.64 [R1+0x270], R20 ;  /* 0x0002701401007387 */ /* 0x0005e40000100a00 */
[----:B------:R-:W-:Y:S01]  /*7950*/  IMAD R8, R35, 0x8, R7 ;  /* 0x0000000823087824 */ /* 0x000fe200078e0207 */
[----:B0-----:R-:W-:-:S04]  /*7960*/  LEA R18, P2, R10, R31, 0x1 ;  /* 0x0000001f0a127211 */ /* 0x001fc800078408ff */
[----:B------:R-:W-:Y:S02]  /*7970*/  LEA R9, R35, R8, 0x4 ;  /* 0x0000000823097211 */ /* 0x000fe400078e20ff */
[----:B-1----:R-:W-:Y:S02]  /*7980*/  LEA R16, P3, R11, R31, 0x1 ;  /* 0x0000001f0b107211 */ /* 0x002fe400078608ff */
[-C--:B------:R-:W-:Y:S01]  /*7990*/  LEA.HI.X.SX32 R19, R10, R33.reuse, 0x1, P2 ;  /* 0x000000210a137211 */ /* 0x080fe200010f0eff */
[----:B------:R-:W-:Y:S01]  /*79a0*/  IMAD R10, R35, 0x8, R9 ;  /* 0x00000008230a7824 */ /* 0x000fe200078e0209 */
[----:B------:R-:W-:Y:S02]  /*79b0*/  LEA.HI.X.SX32 R17, R11, R33, 0x1, P3 ;  /* 0x000000210b117211 */ /* 0x000fe400018f0eff */
[C---:B--2---:R-:W-:Y:S01]  /*79c0*/  LEA R20, P1, R12.reuse, R31, 0x1 ;  /* 0x0000001f0c147211 */ /* 0x044fe200078208ff */
[----:B------:R0:W-:Y:S03]  /*79d0*/  STL.64 [R1+0x268], R18 ;  /* 0x0002681201007387 */ /* 0x0001e60000100a00 */
[----:B------:R-:W-:Y:S01]  /*79e0*/  LEA.HI.X.SX32 R21, R12, R33, 0x1, P1 ;  /* 0x000000210c157211 */ /* 0x000fe200008f0eff */
[----:B------:R1:W-:Y:S04]  /*79f0*/  STL.64 [R1+0x260], R16 ;  /* 0x0002601001007387 */ /* 0x0003e80000100a00 */
[----:B------:R2:W-:Y:S01]  /*7a00*/  STL.64 [R1+0x258], R20 ;  /* 0x0002581401007387 */ /* 0x0005e20000100a00 */
[----:B0-----:R-:W-:-:S02]  /*7a10*/  LEA R18, P2, R13, R31, 0x1 ;  /* 0x0000001f0d127211 */ /* 0x001fc400078408ff */
[C---:B-1----:R-:W-:Y:S02]  /*7a20*/  LEA R16, P3, R14.reuse, R31, 0x1 ;  /* 0x0000001f0e107211 */ /* 0x042fe400078608ff */
[-C--:B------:R-:W-:Y:S02]  /*7a30*/  LEA.HI.X.SX32 R19, R13, R33.reuse, 0x1, P2 ;  /* 0x000000210d137211 */ /* 0x080fe400010f0eff */
[----:B------:R-:W-:Y:S01]  /*7a40*/  LEA.HI.X.SX32 R17, R14, R33, 0x1, P3 ;  /* 0x000000210e117211 */ /* 0x000fe200018f0eff */
[----:B--2---:R-:W-:Y:S01]  /*7a50*/  CS2R R20, SRZ ;  /* 0x0000000000147805 */ /* 0x004fe2000001ff00 */
[C---:B------:R-:W-:Y:S01]  /*7a60*/  LEA R12, P3, R2.reuse, R31, 0x1 ;  /* 0x0000001f020c7211 */ /* 0x040fe200078608ff */
[----:B------:R0:W-:Y:S03]  /*7a70*/  STL.64 [R1+0x250], R18 ;  /* 0x0002501201007387 */ /* 0x0001e60000100a00 */
[----:B------:R-:W-:Y:S01]  /*7a80*/  LEA.HI.X.SX32 R13, R2, R33, 0x1, P3 ;  /* 0x00000021020d7211 */ /* 0x000fe200018f0eff */
[----:B------:R1:W-:Y:S01]  /*7a90*/  STL.64 [R1+0x240], R16 ;  /* 0x0002401001007387 */ /* 0x0003e20000100a00 */
[----:B------:R-:W-:Y:S01]  /*7aa0*/  IMAD R2, R35, 0x8, R10 ;  /* 0x0000000823027824 */ /* 0x000fe200078e020a */
[----:B0-----:R-:W-:-:S02]  /*7ab0*/  LEA R18, P1, R4, R31, 0x1 ;  /* 0x0000001f04127211 */ /* 0x001fc400078208ff */
[C---:B-1----:R-:W-:Y:S02]  /*7ac0*/  LEA R16, P2, R5.reuse, R31, 0x1 ;  /* 0x0000001f05107211 */ /* 0x042fe400078408ff */
[-C--:B------:R-:W-:Y:S02]  /*7ad0*/  LEA.HI.X.SX32 R19, R4, R33.reuse, 0x1, P1 ;  /* 0x0000002104137211 */ /* 0x080fe400008f0eff */
[----:B------:R-:W-:Y:S02]  /*7ae0*/  LEA.HI.X.SX32 R17, R5, R33, 0x1, P2 ;  /* 0x0000002105117211 */ /* 0x000fe400010f0eff */
[----:B------:R-:W-:Y:S01]  /*7af0*/  LEA R14, P2, R7, R31, 0x1 ;  /* 0x0000001f070e7211 */ /* 0x000fe200078408ff */
[----:B------:R0:W-:Y:S01]  /*7b00*/  STL.64 [R1+0x238], R18 ;  /* 0x0002381201007387 */ /* 0x0001e20000100a00 */
[----:B------:R-:W-:Y:S02]  /*7b10*/  LEA R4, R35, R2, 0x3 ;  /* 0x0000000223047211 */ /* 0x000fe400078e18ff */
[----:B------:R-:W-:Y:S01]  /*7b20*/  LEA.HI.X.SX32 R15, R7, R33, 0x1, P2 ;  /* 0x00000021070f7211 */ /* 0x000fe200010f0eff */
[----:B------:R1:W-:Y:S02]  /*7b30*/  STL.64 [R1+0x230], R16 ;  /* 0x0002301001007387 */ /* 0x0003e40000100a00 */
[----:B------:R-:W-:-:S02]  /*7b40*/  IMAD R5, R35, 0x8, R4 ;  /* 0x0000000823057824 */ /* 0x000fc400078e0204 */
[----:B------:R2:W-:Y:S01]  /*7b50*/  STL.64 [R1+0x228], R12 ;  /* 0x0002280c01007387 */ /* 0x0005e20000100a00 */
[----:B0-----:R-:W-:Y:S01]  /*7b60*/  CS2R R18, SRZ ;  /* 0x0000000000127805 */ /* 0x001fe2000001ff00 */
[-C--:B-1----:R-:W-:Y:S02]  /*7b70*/  LEA R16, P1, R6, R31.reuse, 0x1 ;  /* 0x0000001f06107211 */ /* 0x082fe400078208ff */
[----:B--2---:R-:W-:Y:S02]  /*7b80*/  LEA R12, P3, R8, R31, 0x1 ;  /* 0x0000001f080c7211 */ /* 0x004fe400078608ff */
[-C--:B------:R-:W-:Y:S01]  /*7b90*/  LEA.HI.X.SX32 R17, R6, R33.reuse, 0x1, P1 ;  /* 0x0000002106117211 */ /* 0x080fe200008f0eff */
[----:B------:R-:W-:Y:S01]  /*7ba0*/  IMAD R6, R35, 0x8, R5 ;  /* 0x0000000823067824 */ /* 0x000fe200078e0205 */
[----:B------:R-:W-:-:S03]  /*7bb0*/  LEA.HI.X.SX32 R13, R8, R33, 0x1, P3 ;  /* 0x00000021080d7211 */ /* 0x000fc600018f0eff */
[----:B------:R0:W-:Y:S04]  /*7bc0*/  STL.64 [R1+0x220], R16 ;  /* 0x0002201001007387 */ /* 0x0001e80000100a00 */
[----:B------:R1:W-:Y:S04]  /*7bd0*/  STL.64 [R1+0x218], R14 ;  /* 0x0002180e01007387 */ /* 0x0003e80000100a00 */
[----:B------:R2:W-:Y:S01]  /*7be0*/  STL.64 [R1+0x210], R12 ;  /* 0x0002100c01007387 */ /* 0x0005e20000100a00 */
[-C--:B0-----:R-:W-:Y:S02]  /*7bf0*/  LEA R16, P1, R9, R31.reuse, 0x1 ;  /* 0x0000001f09107211 */ /* 0x081fe400078208ff */
[----:B-1----:R-:W-:-:S02]  /*7c00*/  LEA R14, P2, R10, R31, 0x1 ;  /* 0x0000001f0a0e7211 */ /* 0x002fc400078408ff */
[----:B------:R-:W-:Y:S02]  /*7c10*/  LEA.HI.X.SX32 R17, R9, R33, 0x1, P1 ;  /* 0x0000002109117211 */ /* 0x000fe400008f0eff */
[----:B--2---:R-:W-:Y:S02]  /*7c20*/  LEA R12, P3, R2, R31, 0x1 ;  /* 0x0000001f020c7211 */ /* 0x004fe400078608ff */
[-C--:B------:R-:W-:Y:S01]  /*7c30*/  LEA.HI.X.SX32 R15, R10, R33.reuse, 0x1, P2 ;  /* 0x000000210a0f7211 */ /* 0x080fe200010f0eff */
[----:B------:R0:W-:Y:S01]  /*7c40*/  STL.64 [R1+0x200], R16 ;  /* 0x0002001001007387 */ /* 0x0001e20000100a00 */
[----:B------:R-:W-:Y:S02]  /*7c50*/  LEA.HI.X.SX32 R13, R2, R33, 0x1, P3 ;  /* 0x00000021020d7211 */ /* 0x000fe400018f0eff */
[----:B------:R-:W-:Y:S01]  /*7c60*/  LEA R2, R35, R6, 0x3 ;  /* 0x0000000623027211 */ /* 0x000fe200078e18ff */
[----:B------:R1:W-:Y:S01]  /*7c70*/  STL.64 [R1+0x1f8], R14 ;  /* 0x0001f80e01007387 */ /* 0x0003e20000100a00 */
[-C--:B------:R-:W-:Y:S01]  /*7c80*/  LEA R10, P3, R6, R31.reuse, 0x1 ;  /* 0x0000001f060a7211 */ /* 0x080fe200078608ff */
[----:B------:R-:W-:Y:S01]  /*7c90*/  CS2R R34, SRZ ;  /* 0x0000000000227805 */ /* 0x000fe2000001ff00 */
[----:B------:R-:W-:Y:S01]  /*7ca0*/  LEA R8, P4, R2, R31, 0x1 ;  /* 0x0000001f02087211 */ /* 0x000fe200078808ff */
[----:B------:R2:W-:Y:S01]  /*7cb0*/  STL.64 [R1+0x1f0], R12 ;  /* 0x0001f00c01007387 */ /* 0x0005e20000100a00 */
[-C--:B------:R-:W-:Y:S01]  /*7cc0*/  LEA.HI.X.SX32 R11, R6, R33.reuse, 0x1, P3 ;  /* 0x00000021060b7211 */ /* 0x080fe200018f0eff */
[----:B------:R-:W-:Y:S01]  /*7cd0*/  IMAD.MOV.U32 R6, RZ, RZ, -0x800000 ;  /* 0xff800000ff067424 */ /* 0x000fe200078e00ff */
[----:B------:R-:W-:Y:S01]  /*7ce0*/  LEA.HI.X.SX32 R9, R2, R33, 0x1, P4 ;  /* 0x0000002102097211 */ /* 0x000fe200020f0eff */
[----:B------:R-:W-:Y:S01]  /*7cf0*/  IMAD.MOV.U32 R2, RZ, RZ, RZ ;  /* 0x000000ffff027224 */ /* 0x000fe200078e00ff */
[----:B0-----:R-:W-:Y:S01]  /*7d00*/  CS2R R16, SRZ ;  /* 0x0000000000107805 */ /* 0x001fe2000001ff00 */
[----:B-1----:R-:W-:-:S02]  /*7d10*/  LEA R14, P1, R4, R31, 0x1 ;  /* 0x0000001f040e7211 */ /* 0x002fc400078208ff */
[C---:B--2---:R-:W-:Y:S02]  /*7d20*/  LEA R12, P2, R5.reuse, R31, 0x1 ;  /* 0x0000001f050c7211 */ /* 0x044fe400078408ff */
[-C--:B------:R-:W-:Y:S01]  /*7d30*/  LEA.HI.X.SX32 R15, R4, R33.reuse, 0x1, P1 ;  /* 0x00000021040f7211 */ /* 0x080fe200008f0eff */
[----:B------:R-:W-:Y:S01]  /*7d40*/  IMAD.MOV.U32 R4, RZ, RZ, -0x800000 ;  /* 0xff800000ff047424 */ /* 0x000fe200078e00ff */
[----:B------:R-:W-:Y:S01]  /*7d50*/  LEA.HI.X.SX32 R13, R5, R33, 0x1, P2 ;  /* 0x00000021050d7211 */ /* 0x000fe200010f0eff */
[----:B------:R-:W-:Y:S01]  /*7d60*/  CS2R R30, SRZ ;  /* 0x00000000001e7805 */ /* 0x000fe2000001ff00 */
[----:B------:R-:W-:Y:S01]  /*7d70*/  MOV R5, 0x3f800000 ;  /* 0x3f80000000057802 */ /* 0x000fe20000000f00 */
[----:B------:R0:W-:Y:S01]  /*7d80*/  STL.64 [R1+0x1e8], R14 ;  /* 0x0001e80e01007387 */ /* 0x0001e20000100a00 */
[----:B------:R-:W-:Y:S01]  /*7d90*/  LOP3.LUT P1, RZ, R193, 0x1, RZ, 0xc0, !PT ;  /* 0x00000001c1ff7812 */ /* 0x000fe2000782c0ff */
[----:B------:R-:W-:Y:S01]  /*7da0*/  IMAD.WIDE R192, R166, 0x2, R186 ;  /* 0x00000002a6c07825 */ /* 0x000fe200078e02ba */
[----:B------:R-:W-:Y:S01]  /*7db0*/  CS2R R32, SRZ ;  /* 0x0000000000207805 */ /* 0x000fe2000001ff00 */
[----:B------:R1:W-:Y:S04]  /*7dc0*/  STL.64 [R1+0x1e0], R12 ;  /* 0x0001e00c01007387 */ /* 0x0003e80000100a00 */
[----:B------:R2:W-:Y:S04]  /*7dd0*/  STL.64 [R1+0x1d8], R10 ;  /* 0x0001d80a01007387 */ /* 0x0005e80000100a00 */
[----:B------:R3:W-:Y:S01]  /*7de0*/  STL.64 [R1+0x1d0], R8 ;  /* 0x0001d00801007387 */ /* 0x0007e20000100a00 */
[----:B0-----:R-:W-:-:S03]  /*7df0*/  CS2R R14, SRZ ;  /* 0x00000000000e7805 */ /* 0x001fc6000001ff00 */
[----:B------:R0:W-:Y:S01]  /*7e00*/  STL [R1+0x1c4], R5 ;  /* 0x0001c40501007387 */ /* 0x0001e20000100800 */
[----:B-1----:R-:W-:-:S03]  /*7e10*/  CS2R R12, SRZ ;  /* 0x00000000000c7805 */ /* 0x002fc6000001ff00 */
[----:B------:R-:W-:Y:S01]  /*7e20*/  STL [R1+0x184], R4 ;  /* 0x0001840401007387 */ /* 0x000fe20000100800 */
[----:B--2---:R-:W-:-:S03]  /*7e30*/  CS2R R10, SRZ ;  /* 0x00000000000a7805 */ /* 0x004fc6000001ff00 */
[----:B------:R-:W-:Y:S01]  /*7e40*/  STL [R1+0x188], R4 ;  /* 0x0001880401007387 */ /* 0x000fe20000100800 */
[----:B---3--:R-:W-:Y:S01]  /*7e50*/  CS2R R8, SRZ ;  /* 0x0000000000087805 */ /* 0x008fe2000001ff00 */
[----:B0-----:R-:W-:Y:S02]  /*7e60*/  IMAD.MOV.U32 R5, RZ, RZ, -0x800000 ;  /* 0xff800000ff057424 */ /* 0x001fe400078e00ff */
[----:B------:R-:W-:Y:S04]  /*7e70*/  STL [R1+0x18c], R6 ;  /* 0x00018c0601007387 */ /* 0x000fe80000100800 */
[----:B------:R-:W-:Y:S04]  /*7e80*/  STL [R1+0x190], R5 ;  /* 0x0001900501007387 */ /* 0x000fe80000100800 */
[----:B------:R-:W-:Y:S04]  /*7e90*/  STL [R1+0x194], R4 ;  /* 0x0001940401007387 */ /* 0x000fe80000100800 */
[----:B------:R0:W-:Y:S04]  /*7ea0*/  STL [R1+0x198], R6 ;  /* 0x0001980601007387 */ /* 0x0001e80000100800 */
[----:B------:R1:W-:Y:S04]  /*7eb0*/  STL [R1+0x19c], R5 ;  /* 0x00019c0501007387 */ /* 0x0003e80000100800 */
[----:B------:R-:W-:Y:S01]  /*7ec0*/  STL [R1+0x1a4], RZ ;  /* 0x0001a4ff01007387 */ /* 0x000fe20000100800 */
[----:B0-----:R-:W-:-:S03]  /*7ed0*/  IMAD.MOV.U32 R6, RZ, RZ, 0x3f800000 ;  /* 0x3f800000ff067424 */ /* 0x001fc600078e00ff */
[----:B------:R0:W-:Y:S01]  /*7ee0*/  STL [R1+0x1a0], R4 ;  /* 0x0001a00401007387 */ /* 0x0001e20000100800 */
[----:B-1----:R-:W-:Y:S01]  /*7ef0*/  IMAD.MOV.U32 R5, RZ, RZ, 0x3f800000 ;  /* 0x3f800000ff057424 */ /* 0x002fe200078e00ff */
[----:B0-----:R-:W-:-:S05]  /*7f00*/  MOV R4, 0x3f800000 ;  /* 0x3f80000000047802 */ /* 0x001fca0000000f00 */
[----:B------:R-:W-:Y:S04]  /*7f10*/  STL [R1+0x1c0], R4 ;  /* 0x0001c00401007387 */ /* 0x000fe80000100800 */
[----:B------:R-:W-:Y:S04]  /*7f20*/  STL [R1+0x1bc], R6 ;  /* 0x0001bc0601007387 */ /* 0x000fe80000100800 */
[----:B------:R-:W-:Y:S04]  /*7f30*/  STL [R1+0x1b8], R5 ;  /* 0x0001b80501007387 */ /* 0x000fe80000100800 */
[----:B------:R-:W-:Y:S04]  /*7f40*/  STL [R1+0x1b4], R4 ;  /* 0x0001b40401007387 */ /* 0x000fe80000100800 */
[----:B------:R0:W-:Y:S04]  /*7f50*/  STL [R1+0x1b0], R6 ;  /* 0x0001b00601007387 */ /* 0x0001e80000100800 */
[----:B------:R-:W-:Y:S04]  /*7f60*/  STL [R1+0x1ac], R5 ;  /* 0x0001ac0501007387 */ /* 0x000fe80000100800 */
[----:B------:R1:W-:Y:S01]  /*7f70*/  STL [R1+0x1a8], R4 ;  /* 0x0001a80401007387 */ /* 0x0003e20000100800 */
[----:B0-----:R-:W-:-:S03]  /*7f80*/  CS2R R6, SRZ ;  /* 0x0000000000067805 */ /* 0x001fc6000001ff00 */
[----:B------:R-:W-:Y:S04]  /*7f90*/  STL [R1+0xf0], RZ ;  /* 0x0000f0ff01007387 */ /* 0x000fe80000100800 */
[----:B------:R-:W-:Y:S01]  /*7fa0*/  STL [R1+0xf4], RZ ;  /* 0x0000f4ff01007387 */ /* 0x000fe20000100800 */
[----:B-1----:R-:W-:-:S03]  /*7fb0*/  CS2R R4, SRZ ;  /* 0x0000000000047805 */ /* 0x002fc6000001ff00 */
[----:B------:R-:W-:Y:S04]  /*7fc0*/  STL [R1+0xf8], RZ ;  /* 0x0000f8ff01007387 */ /* 0x000fe80000100800 */
        /* <DEDUP_REMOVED lines=41> */
[----:B------:R-:W-:Y:S04]  /*8260*/  STL [R1], RZ ;  /* 0x000000ff01007387 */ /* 0x000fe80000100800 */
        /* <DEDUP_REMOVED lines=15> */
[----:B------:R0:W-:Y:S04]  /*8360*/  STL [R1+0x180], R190 ;  /* 0x000180be01007387 */ /* 0x0001e80000100800 */
[----:B------:R-:W-:Y:S04]  /*8370*/  STL [R1+0x3d4], R164 ;  /* 0x0003d4a401007387 */ /* 0x000fe80000100800 */
[----:B------:R1:W-:Y:S01]  /*8380*/  STL.64 [R1+0x5d0], R188 ;  /* 0x0005d0bc01007387 */ /* 0x0003e20000100a00 */
[----:B0-----:R-:W-:-:S03]  /*8390*/  LOP3.LUT R190, R3, 0x60, RZ, 0x3c, !PT ;  /* 0x0000006003be7812 */ /* 0x001fc600078e3cff */
[----:B------:R-:W-:-:S05]  /*83a0*/  IMAD.WIDE R190, R165, 0x2, R184 ;  /* 0x00000002a5be7825 */ /* 0x000fca00078e02b8 */
[----:B------:R0:W-:Y:S01]  /*83b0*/  STL.64 [R1+0x5c8], R190 ;  /* 0x0005c8be01007387 */ /* 0x0001e20000100a00 */
[----:B-1----:R-:W-:-:S03]  /*83c0*/  IMAD.WIDE R188, R166, 0x2, R184 ;  /* 0x00000002a6bc7825 */ /* 0x002fc600078e02b8 */
[----:B------:R1:W-:Y:S04]  /*83d0*/  STL.64 [R1+0x5b0], R192 ;  /* 0x0005b0c001007387 */ /* 0x0003e80000100a00 */
[----:B------:R2:W-:Y:S01]  /*83e0*/  STL.64 [R1+0x5a8], R188 ;  /* 0x0005a8bc01007387 */ /* 0x0005e20000100a00 */
[----:B0-----:R-:W-:-:S04]  /*83f0*/  IMAD.WIDE R190, R167, 0x2, R186 ;  /* 0x00000002a7be7825 */ /* 0x001fc800078e02ba */
[----:B-1----:R-:W-:Y:S01]  /*8400*/  IMAD.WIDE R192, R167, 0x2, R184 ;  /* 0x00000002a7c07825 */ /* 0x002fe200078e02b8 */
[----:B------:R0:W-:Y:S03]  /*8410*/  STL.64 [R1+0x590], R190 ;  /* 0x000590be01007387 */ /* 0x0001e60000100a00 */
[C---:B--2---:R-:W-:Y:S01]  /*8420*/  IMAD.WIDE R188, R168.reuse, 0x2, R186 ;  /* 0x00000002a8bc7825 */ /* 0x044fe200078e02ba */
[----:B------:R1:W-:Y:S04]  /*8430*/  STL.64 [R1+0x588], R192 ;  /* 0x000588c001007387 */ /* 0x0003e80000100a00 */
[----:B------:R2:W-:Y:S01]  /*8440*/  STL.64 [R1+0x570], R188 ;  /* 0x000570bc01007387 */ /* 0x0005e20000100a00 */
[----:B0-----:R-:W-:-:S04]  /*8450*/  IMAD.WIDE R190, R168, 0x2, R184 ;  /* 0x00000002a8be7825 */ /* 0x001fc800078e02b8 */
[C---:B-1----:R-:W-:Y:S01]  /*8460*/  IMAD.WIDE R192, R169.reuse, 0x2, R186 ;  /* 0x00000002a9c07825 */ /* 0x042fe200078e02ba */
[----:B------:R0:W-:Y:S03]  /*8470*/  STL.64 [R1+0x568], R190 ;  /* 0x000568be01007387 */ /* 0x0001e60000100a00 */
[----:B--2---:R-:W-:Y:S01]  /*8480*/  IMAD.WIDE R188, R169, 0x2, R184 ;  /* 0x00000002a9bc7825 */ /* 0x004fe200078e02b8 */
        /* <DEDUP_REMOVED lines=21> */
[--C-:B-1----:R-:W-:Y:S01]  /*85e0*/  IMAD.WIDE R192, R165, 0x2, R182.reuse ;  /* 0x00000002a5c07825 */ /* 0x102fe200078e02b6 */
[----:B------:R0:W-:Y:S03]  /*85f0*/  STL.64 [R1+0x4a8], R190 ;  /* 0x0004a8be01007387 */ /* 0x0001e60000100a00 */
[--C-:B--2---:R-:W-:Y:S01]  /*8600*/  IMAD.WIDE R188, R166, 0x2, R182.reuse ;  /* 0x00000002a6bc7825 */ /* 0x104fe200078e02b6 */
        /* <DEDUP_REMOVED lines=15> */
[----:B-1----:R-:W-:Y:S01]  /*8700*/  IMAD.WIDE R192, R174, 0x2, R182 ;  /* 0x00000002aec07825 */ /* 0x002fe200078e02b6 */
[----:B------:R0:W-:Y:S03]  /*8710*/  STL.64 [R1+0x4c0], R190 ;  /* 0x0004c0be01007387 */ /* 0x0001e60000100a00 */
[--C-:B--2---:R-:W-:Y:S01]  /*8720*/  IMAD.WIDE R188, R165, 0x2, R180.reuse ;  /* 0x00000002a5bc7825 */ /* 0x104fe200078e02b4 */
[----:B------:R-:W-:Y:S03]  /*8730*/  STL.64 [R1+0x4a0], R192 ;  /* 0x0004a0c001007387 */ /* 0x000fe60000100a00 */
[--C-:B------:R-:W-:Y:S01]  /*8740*/  IMAD.WIDE R164, R167, 0x2, R180.reuse ;  /* 0x00000002a7a47825 */ /* 0x100fe200078e02b4 */
[----:B------:R1:W-:Y:S03]  /*8750*/  STL.64 [R1+0x5b8], R188 ;  /* 0x0005b8bc01007387 */ /* 0x0003e60000100a00 */
[----:B0-----:R-:W-:-:S04]  /*8760*/  IMAD.WIDE R190, R166, 0x2, R180 ;  /* 0x00000002a6be7825 */ /* 0x001fc800078e02b4 */
[--C-:B------:R-:W-:Y:S01]  /*8770*/  IMAD.WIDE R166, R169, 0x2, R180.reuse ;  /* 0x00000002a9a67825 */ /* 0x100fe200078e02b4 */
[----:B------:R-:W-:Y:S03]  /*8780*/  STL.64 [R1+0x598], R190 ;  /* 0x000598be01007387 */ /* 0x000fe60000100a00 */
[--C-:B-1----:R-:W-:Y:S01]  /*8790*/  IMAD.WIDE R188, R168, 0x2, R180.reuse ;  /* 0x00000002a8bc7825 */ /* 0x102fe200078e02b4 */
[----:B------:R0:W-:Y:S03]  /*87a0*/  STL.64 [R1+0x578], R164 ;  /* 0x000578a401007387 */ /* 0x0001e60000100a00 */
[--C-:B------:R-:W-:Y:S01]  /*87b0*/  IMAD.WIDE R168, R171, 0x2, R180.reuse ;  /* 0x00000002aba87825 */ /* 0x100fe200078e02b4 */
[----:B------:R-:W-:Y:S04]  /*87c0*/  STL.64 [R1+0x558], R188 ;  /* 0x000558bc01007387 */ /* 0x000fe80000100a00 */
[----:B------:R1:W-:Y:S01]  /*87d0*/  STL.64 [R1+0x538], R166 ;  /* 0x000538a601007387 */ /* 0x0003e20000100a00 */
[----:B0-----:R-:W-:-:S05]  /*87e0*/  IMAD.WIDE R164, R170, 0x2, R180 ;  /* 0x00000002aaa47825 */ /* 0x001fca00078e02b4 */
        /* <DEDUP_REMOVED lines=17> */
[C---:B-1----:R-:W-:Y:S01]  /*8900*/  IMAD.WIDE R168, R176.reuse, 0x2, R184 ;  /* 0x00000002b0a87825 */ /* 0x042fe200078e02b8 */
[----:B------:R0:W-:Y:S03]  /*8910*/  STL.64 [R1+0x470], R164 ;  /* 0x000470a401007387 */ /* 0x0001e60000100a00 */
[C---:B--2---:R-:W-:Y:S01]  /*8920*/  IMAD.WIDE R166, R176.reuse, 0x2, R182 ;  /* 0x00000002b0a67825 */ /* 0x044fe200078e02b6 */
        /* <DEDUP_REMOVED lines=24> */
[----:B------:R1:W-:Y:S03]  /*8ab0*/  STL.64 [R1+0x408], R168 ;  /* 0x000408a801007387 */ /* 0x0003e60000100a00 */
[----:B0-----:R-:W-:-:S05]  /*8ac0*/  IMAD.WIDE R164, R179, 0x2, R180 ;  /* 0x00000002b3a47825 */ /* 0x001fca00078e02b4 */
[----:B------:R1:W-:Y:S04]  /*8ad0*/  STL.64 [R1+0x3f8], R164 ;  /* 0x0003f8a401007387 */ /* 0x0003e80000100a00 */
[----:B------:R1:W-:Y:S02]  /*8ae0*/  STL.64 [R1+0x400], R166 ;  /* 0x000400a601007387 */ /* 0x0003e40000100a00 */
.L_x_1:
[----:B-1----:R-:W2:Y:S04]  /*8af0*/  LDL.64 R168, [R1+0x170] ;  /* 0x0001700001a87983 */ /* 0x002ea80000100a00 */
[----:B------:R-:W3:Y:S04]  /*8b00*/  LDL.64 R174, [R1+0x5d0] ;  /* 0x0005d00001ae7983 */ /* 0x000ee80000100a00 */
[----:B------:R-:W3:Y:S04]  /*8b10*/  LDL.64 R166, [R1+0x178] ;  /* 0x0001780001a67983 */ /* 0x000ee80000100a00 */
[----:B0-----:R-:W3:Y:S04]  /*8b20*/  LDL.64 R164, [R1+0x168] ;  /* 0x0001680001a47983 */ /* 0x001ee80000100a00 */
[----:B------:R-:W3:Y:S04]  /*8b30*/  LDL.64 R176, [R1+0x160] ;  /* 0x0001600001b07983 */ /* 0x000ee80000100a00 */
[----:B------:R-:W3:Y:S04]  /*8b40*/  LDL.64 R170, [R1+0x5c8] ;  /* 0x0005c80001aa7983 */ /* 0x000ee80000100a00 */
[----:B------:R-:W3:Y:S04]  /*8b50*/  LDL.64 R172, [R1+0x5c0] ;  /* 0x0005c00001ac7983 */ /* 0x000ee80000100a00 */
[----:B------:R-:W3:Y:S04]  /*8b60*/  LDL.64 R186, [R1+0x5b8] ;  /* 0x0005b80001ba7983 */ /* 0x000ee80000100a00 */
[----:B------:R-:W3:Y:S04]  /*8b70*/  LDL.64 R184, [R1+0x5b0] ;  /* 0x0005b00001b87983 */ /* 0x000ee80000100a00 */
[----:B------:R-:W3:Y:S04]  /*8b80*/  LDL.64 R182, [R1+0x5a8] ;  /* 0x0005a80001b67983 */ /* 0x000ee80000100a00 */
[----:B------:R-:W3:Y:S04]  /*8b90*/  LDL.64 R180, [R1+0x5a0] ;  /* 0x0005a00001b47983 */ /* 0x000ee80000100a00 */
[----:B------:R-:W3:Y:S04]  /*8ba0*/  LDL.64 R178, [R1+0x598] ;  /* 0x0005980001b27983 */ /* 0x000ee80000100a00 */
[----:B------:R-:W-:Y:S04]  /*8bb0*/  STL [R1+0x6b0], R155 ;  /* 0x0006b09b01007387 */ /* 0x000fe80000100800 */
        /* <DEDUP_REMOVED lines=33> */
[----:B------:R0:W-:Y:S04]  /*8dd0*/  STL [R1+0x628], R137 ;  /* 0x0006288901007387 */ /* 0x0001e80000100800 */
        /* <DEDUP_REMOVED lines=13> */
[----:B------:R1:W-:Y:S04]  /*8eb0*/  STL [R1+0x5f0], R151 ;  /* 0x0005f09701007387 */ /* 0x0003e80000100800 */
[----:B0-----:R-:W4:Y:S04]  /*8ec0*/  LDL.64 R136, [R1+0x590] ;  /* 0x0005900001887983 */ /* 0x001f280000100a00 */
[----:B------:R-:W4:Y:S04]  /*8ed0*/  LDL.64 R134, [R1+0x578] ;  /* 0x0005780001867983 */ /* 0x000f280000100a00 */
[----:B------:R-:W4:Y:S04]  /*8ee0*/  LDL.64 R132, [R1+0x550] ;  /* 0x0005500001847983 */ /* 0x000f280000100a00 */
[----:B-1----:R-:W4:Y:S04]  /*8ef0*/  LDL.64 R146, [R1+0x568] ;  /* 0x0005680001927983 */ /* 0x002f280000100a00 */
[----:B------:R-:W4:Y:S04]  /*8f00*/  LDL.64 R142, [R1+0x558] ;  /* 0x00055800018e7983 */ /* 0x000f280000100a00 */
[----:B------:R-:W4:Y:S04]  /*8f10*/  LDL.64 R116, [R1+0x570] ;  /* 0x0005700001747983 */ /* 0x000f280000100a00 */
[----:B------:R-:W4:Y:S04]  /*8f20*/  LDL.64 R144, [R1+0x560] ;  /* 0x0005600001907983 */ /* 0x000f280000100a00 */
[----:B------:R-:W4:Y:S04]  /*8f30*/  LDL.64 R140, [R1+0x538] ;  /* 0x00053800018c7983 */ /* 0x000f280000100a00 */
[----:B------:R-:W4:Y:S04]  /*8f40*/  LDL.64 R138, [R1+0x530] ;  /* 0x00053000018a7983 */ /* 0x000f280000100a00 */
[----:B------:R-:W4:Y:S04]  /*8f50*/  LDL.64 R150, [R1+0x548] ;  /* 0x0005480001967983 */ /* 0x000f280000100a00 */
[----:B------:R-:W4:Y:S04]  /*8f60*/  LDL.64 R148, [R1+0x540] ;  /* 0x0005400001947983 */ /* 0x000f280000100a00 */
[----:B------:R-:W4:Y:S01]  /*8f70*/  LDL.64 R240, [R1+0x450] ;  /* 0x0004500001f07983 */ /* 0x000f220000100a00 */
[----:B--2---:R-:W-:-:S05]  /*8f80*/  IMAD.WIDE R168, R2, 0x2, R168 ;  /* 0x0000000202a87825 */ /* 0x004fca00078e02a8 */
[----:B------:R3:W2:Y:S02]  /*8f90*/  LDG.E.U16 R129, [R168.64] ;  /* 0x00000004a8817981 */ /* 0x0006a4000c1e1500 */
[C---:B---3--:R-:W-:Y:S02]  /*8fa0*/  IMAD.WIDE R168, R2.reuse, 0x2, R174 ;  /* 0x0000000202a87825 */ /* 0x048fe400078e02ae */
[----:B------:R-:W3:Y:S02]  /*8fb0*/  LDL.64 R174, [R1+0x580] ;  /* 0x0005800001ae7983 */ /* 0x000ee40000100a00 */
[C---:B------:R-:W-:Y:S02]  /*8fc0*/  IMAD.WIDE R166, R2.reuse, 0x2, R166 ;  /* 0x0000000202a67825 */ /* 0x040fe400078e02a6 */
[----:B------:R0:W2:Y:S04]  /*8fd0*/  LDG.E.U16 R127, [R168.64] ;  /* 0x00000004a87f7981 */ /* 0x0000a8000c1e1500 */
[----:B------:R1:W2:Y:S02]  /*8fe0*/  LDG.E.U16 R130, [R166.64] ;  /* 0x00000004a6827981 */ /* 0x0002a4000c1e1500 */
[----:B-1----:R-:W-:-:S02]  /*8ff0*/  IMAD.WIDE R166, R2, 0x2, R176 ;  /* 0x0000000202a67825 */ /* 0x002fc400078e02b0 */
[----:B------:R-:W2:Y:S02]  /*9000*/  LDL.64 R176, [R1+0x588] ;  /* 0x0005880001b07983 */ /* 0x000ea40000100a00 */
[C---:B------:R-:W-:Y:S02]  /*9010*/  IMAD.WIDE R164, R2.reuse, 0x2, R164 ;  /* 0x0000000202a47825 */ /* 0x040fe400078e02a4 */
[----:B------:R1:W2:Y:S02]  /*9020*/  LDG.E.U16 R124, [R166.64] ;  /* 0x00000004a67c7981 */ /* 0x0002a4000c1e1500 */
[C---:B------:R-:W-:Y:S02]  /*9030*/  IMAD.WIDE R170, R2.reuse, 0x2, R170 ;  /* 0x0000000202aa7825 */ /* 0x040fe400078e02aa */
[----:B------:R0:W2:Y:S04]  /*9040*/  LDG.E.U16 R128, [R164.64] ;  /* 0x00000004a4807981 */ /* 0x0000a8000c1e1500 */
[----:B------:R1:W2:Y:S01]  /*9050*/  LDG.E.U16 R126, [R170.64] ;  /* 0x00000004aa7e7981 */ /* 0x0002a2000c1e1500 */
[----:B0-----:R-:W-:-:S04]  /*9060*/  IMAD.WIDE R164, R2, 0x2, R186 ;  /* 0x0000000202a47825 */ /* 0x001fc800078e02ba */
[C---:B-1----:R-:W-:Y:S01]  /*9070*/  IMAD.WIDE R170, R2.reuse, 0x2, R180 ;  /* 0x0000000202aa7825 */ /* 0x042fe200078e02b4 */
[----:B------:R4:W2:Y:S04]  /*9080*/  LDG.E.U16 R120, [R164.64] ;  /* 0x00000004a4787981 */ /* 0x0008a8000c1e1500 */
[----:B------:R0:W2:Y:S01]  /*9090*/  LDG.E.U16 R121, [R170.64] ;  /* 0x00000004aa797981 */ /* 0x0000a2000c1e1500 */
[----:B------:R-:W-:-:S03]  /*90a0*/  IMAD.WIDE R168, R2, 0x2, R182 ;  /* 0x0000000202a87825 */ /* 0x000fc600078e02b6 */
[----:B------:R-:W2:Y:S04]  /*90b0*/  LDL.64 R180, [R1+0x510] ;  /* 0x0005100001b47983 */ /* 0x000ea80000100a00 */
[----:B------:R3:W2:Y:S01]  /*90c0*/  LDG.E.U16 R122, [R168.64] ;  /* 0x00000004a87a7981 */ /* 0x0006a2000c1e1500 */
[----:B----4-:R-:W-:-:S03]  /*90d0*/  IMAD.WIDE R164, R2, 0x2, R136 ;  /* 0x0000000202a47825 */ /* 0x010fc600078e0288 */
[----:B------:R-:W4:Y:S01]  /*90e0*/  LDL.64 R136, [R1+0x528] ;  /* 0x0005280001887983 */ /* 0x000f220000100a00 */
[----:B0-----:R-:W-:-:S03]  /*90f0*/  IMAD.WIDE R170, R2, 0x2, R134 ;  /* 0x0000000202aa7825 */ /* 0x001fc600078e0286 */
[----:B------:R-:W4:Y:S04]  /*9100*/  LDL.64 R134, [R1+0x520] ;  /* 0x0005200001867983 */ /* 0x000f280000100a00 */
[----:B------:R0:W4:Y:S04]  /*9110*/  LDG.E.U16 R238, [R170.64] ;  /* 0x00000004aaee7981 */ /* 0x000128000c1e1500 */
[----:B------:R1:W4:Y:S01]  /*9120*/  LDG.E.U16 R119, [R164.64] ;  /* 0x00000004a4777981 */ /* 0x000322000c1e1500 */
[----:B0-----:R-:W-:-:S03]  /*9130*/  IMAD.WIDE R170, R2, 0x2, R132 ;  /* 0x0000000202aa7825 */ /* 0x001fc600078e0284 */
[----:B------:R-:W4:Y:S01]  /*9140*/  LDL.64 R132, [R1+0x4f8] ;  /* 0x0004f80001847983 */ /* 0x000f220000100a00 */
[----:B-1----:R-:W-:-:S03]  /*9150*/  IMAD.WIDE R164, R2, 0x2, R146 ;  /* 0x0000000202a47825 */ /* 0x002fc600078e0292 */
[----:B------:R-:W4:Y:S01]  /*9160*/  LDL.64 R146, [R1+0x518] ;  /* 0x0005180001927983 */ /* 0x000f220000100a00 */
[----:B------:R-:W-:-:S03]  /*9170*/  IMAD.WIDE R172, R2, 0x2, R172 ;  /* 0x0000000202ac7825 */ /* 0x000fc600078e02ac */
[----:B------:R4:W4:Y:S01]  /*9180*/  LDG.E.U16 R233, [R170.64] ;  /* 0x00000004aae97981 */ /* 0x000922000c1e1500 */
[----:B------:R-:W-:-:S03]  /*9190*/  IMAD.WIDE R166, R2, 0x2, R184 ;  /* 0x0000000202a67825 */ /* 0x000fc600078e02b8 */
[----:B------:R0:W4:Y:S04]  /*91a0*/  LDG.E.U16 R125, [R172.64] ;  /* 0x00000004ac7d7981 */ /* 0x000128000c1e1500 */
[----:B------:R2:W4:Y:S04]  /*91b0*/  LDG.E.U16 R123, [R166.64] ;  /* 0x00000004a67b7981 */ /* 0x000528000c1e1500 */
[----:B------:R1:W4:Y:S01]  /*91c0*/  LDG.E.U16 R236, [R164.64] ;  /* 0x00000004a4ec7981 */ /* 0x000322000c1e1500 */
[----:B---3--:R-:W-:-:S03]  /*91d0*/  IMAD.WIDE R168, R2, 0x2, R174 ;  /* 0x0000000202a87825 */ /* 0x008fc600078e02ae */
[----:B------:R-:W3:Y:S04]  /*91e0*/  LDL.64 R174, [R1+0x4c8] ;  /* 0x0004c80001ae7983 */ /* 0x000ee80000100a00 */
[----:B------:R0:W3:Y:S02]  /*91f0*/  LDG.E.U16 R239, [R168.64] ;  /* 0x00000004a8ef7981 */ /* 0x0000e4000c1e1500 */
[C---:B0-----:R-:W-:Y:S02]  /*9200*/  IMAD.WIDE R168, R2.reuse, 0x2, R142 ;  /* 0x0000000202a87825 */ /* 0x041fe400078e028e */
[----:B------:R-:W3:Y:S02]  /*9210*/  LDL.64 R142, [R1+0x500] ;  /* 0x00050000018e7983 */ /* 0x000ee40000100a00 */
[----:B------:R-:W-:-:S02]  /*9220*/  IMAD.WIDE R172, R2, 0x2, R178 ;  /* 0x0000000202ac7825 */ /* 0x000fc400078e02b2 */
[----:B------:R0:W3:Y:S02]  /*9230*/  LDG.E.U16 R234, [R168.64] ;  /* 0x00000004a8ea7981 */ /* 0x0000e4000c1e1500 */
[C---:B--2---:R-:W-:Y:S02]  /*9240*/  IMAD.WIDE R166, R2.reuse, 0x2, R176 ;  /* 0x0000000202a67825 */ /* 0x044fe400078e02b0 */
[----:B------:R2:W3:Y:S04]  /*9250*/  LDG.E.U16 R118, [R172.64] ;  /* 0x00000004ac767981 */ /* 0x0004e8000c1e1500 */
[----:B------:R-:W3:Y:S01]  /*9260*/  LDL.64 R178, [R1+0x4e0] ;  /* 0x0004e00001b27983 */ /* 0x000ee20000100a00 */
[----:B0-----:R-:W-:-:S03]  /*9270*/  IMAD.WIDE R168, R2, 0x2, R138 ;  /* 0x0000000202a87825 */ /* 0x001fc600078e028a */
[----:B------:R-:W3:Y:S01]  /*9280*/  LDL.64 R138, [R1+0x4e8] ;  /* 0x0004e800018a7983 */ /* 0x000ee20000100a00 */
[----:B--2---:R-:W-:-:S03]  /*9290*/  IMAD.WIDE R172, R2, 0x2, R116 ;  /* 0x0000000202ac7825 */ /* 0x004fc600078e0274 */
[----:B------:R0:W2:Y:S04]  /*92a0*/  LDG.E.U16 R117, [R166.64] ;  /* 0x00000004a6757981 */ /* 0x0000a8000c1e1500 */
[----:B------:R0:W2:Y:S01]  /*92b0*/  LDG.E.U16 R237, [R172.64] ;  /* 0x00000004aced7981 */ /* 0x0000a2000c1e1500 */
[----:B----4-:R-:W-:-:S03]  /*92c0*/  IMAD.WIDE R170, R2, 0x2, R136 ;  /* 0x0000000202aa7825 */ /* 0x010fc600078e0288 */
[----:B------:R-:W4:Y:S01]  /*92d0*/  LDL.64 R176, [R1+0x4d8] ;  /* 0x0004d80001b07983 */ /* 0x000f220000100a00 */
[----:B0-----:R-:W-:-:S03]  /*92e0*/  IMAD.WIDE R166, R2, 0x2, R144 ;  /* 0x0000000202a67825 */ /* 0x001fc600078e0290 */
[----:B------:R-:W2:Y:S04]  /*92f0*/  LDL.64 R136, [R1+0x4d0] ;  /* 0x0004d00001887983 */ /* 0x000ea80000100a00 */
[----:B------:R-:W2:Y:S04]  /*9300*/  LDL.64 R144, [R1+0x508] ;  /* 0x0005080001907983 */ /* 0x000ea80000100a00 */
[----:B------:R0:W4:Y:S01]  /*9310*/  LDG.E.U16 R235, [R166.64] ;  /* 0x00000004a6eb7981 */ /* 0x000122000c1e1500 */
[----:B------:R-:W-:-:S03]  /*9320*/  IMAD.WIDE R172, R2, 0x2, R150 ;  /* 0x0000000202ac7825 */ /* 0x000fc600078e0296 */
[----:B------:R3:W4:Y:S04]  /*9330*/  LDG.E.U16 R228, [R170.64] ;  /* 0x00000004aae47981 */ /* 0x000728000c1e1500 */
[----:B------:R1:W4:Y:S01]  /*9340*/  LDG.E.U16 R232, [R172.64] ;  /* 0x00000004ace87981 */ /* 0x000322000c1e1500 */
[----:B0-----:R-:W-:-:S03]  /*9350*/  IMAD.WIDE R166, R2, 0x2, R140 ;  /* 0x0000000202a67825 */ /* 0x001fc600078e028c */
[----:B------:R-:W4:Y:S01]  /*9360*/  LDL.64 R140, [R1+0x4f0] ;  /* 0x0004f000018c7983 */ /* 0x000f220000100a00 */
[----:B-1----:R-:W-:-:S03]  /*9370*/  IMAD.WIDE R164, R2, 0x2, R148 ;  /* 0x0000000202a47825 */ /* 0x002fc600078e0294 */
[----:B------:R-:W4:Y:S01]  /*9380*/  LDL.64 R148, [R1+0x4b0] ;  /* 0x0004b00001947983 */ /* 0x000f220000100a00 */
[----:B------:R-:W-:-:S03]  /*9390*/  IMAD.WIDE R172, R2, 0x2, R134 ;  /* 0x0000000202ac7825 */ /* 0x000fc600078e0286 */
[----:B------:R-:W4:Y:S04]  /*93a0*/  LDL.64 R134, [R1+0x4b8] ;  /* 0x0004b80001867983 */ /* 0x000f280000100a00 */
[----:B------:R0:W4:Y:S04]  /*93b0*/  LDG.E.U16 R227, [R172.64] ;  /* 0x00000004ace37981 */ /* 0x000128000c1e1500 */
[----:B------:R1:W4:Y:S04]  /*93c0*/  LDG.E.U16 R231, [R164.64] ;  /* 0x00000004a4e77981 */ /* 0x000328000c1e1500 */
[----:B------:R-:W4:Y:S01]  /*93d0*/  LDL.64 R150, [R1+0x4c0] ;  /* 0x0004c00001967983 */ /* 0x000f220000100a00 */
[----:B0-----:R-:W-:-:S03]  /*93e0*/  IMAD.WIDE R172, R2, 0x2, R132 ;  /* 0x0000000202ac7825 */ /* 0x001fc600078e0284 */
[----:B------:R-:W4:Y:S01]  /*93f0*/  LDL.64 R132, [R1+0x4a0] ;  /* 0x0004a00001847983 */ /* 0x000f220000100a00 */
[----:B-1----:R-:W-:-:S03]  /*9400*/  IMAD.WIDE R164, R2, 0x2, R146 ;  /* 0x0000000202a47825 */ /* 0x002fc600078e0292 */
[----:B------:R-:W4:Y:S04]  /*9410*/  LDL.64 R146, [R1+0x4a8] ;  /* 0x0004a80001927983 */ /* 0x000f280000100a00 */
[----:B------:R2:W4:Y:S04]  /*9420*/  LDG.E.U16 R229, [R168.64] ;  /* 0x00000004a8e57981 */ /* 0x000528000c1e1500 */
[----:B------:R0:W4:Y:S04]  /*9430*/  LDG.E.U16 R230, [R166.64] ;  /* 0x00000004a6e67981 */ /* 0x000128000c1e1500 */
[----:B------:R4:W4:Y:S04]  /*9440*/  LDG.E.U16 R226, [R164.64] ;  /* 0x00000004a4e27981 */ /* 0x000928000c1e1500 */
[----:B------:R1:W4:Y:S01]  /*9450*/  LDG.E.U16 R197, [R172.64] ;  /* 0x00000004acc57981 */ /* 0x000322000c1e1500 */
[----:B---3--:R-:W-:-:S03]  /*9460*/  IMAD.WIDE R170, R2, 0x2, R142 ;  /* 0x0000000202aa7825 */ /* 0x008fc600078e028e */
[----:B------:R-:W3:Y:S01]  /*9470*/  LDL.64 R142, [R1+0x490] ;  /* 0x00049000018e7983 */ /* 0x000ee20000100a00 */
[----:B0-----:R-:W-:-:S03]  /*9480*/  IMAD.WIDE R166, R2, 0x2, R180 ;  /* 0x0000000202a67825 */ /* 0x001fc600078e02b4 */
[----:B------:R0:W3:Y:S04]  /*9490*/  LDG.E.U16 R198, [R170.64] ;  /* 0x00000004aac67981 */ /* 0x0000e8000c1e1500 */
[----:B------:R0:W3:Y:S02]  /*94a0*/  LDG.E.U16 R225, [R166.64] ;  /* 0x00000004a6e17981 */ /* 0x0000e4000c1e1500 */
[C---:B0-----:R-:W-:Y:S02]  /*94b0*/  IMAD.WIDE R166, R2.reuse, 0x2, R138 ;  /* 0x0000000202a67825 */ /* 0x041fe400078e028a */
[----:B------:R-:W3:Y:S04]  /*94c0*/  LDL.64 R138, [R1+0x480] ;  /* 0x00048000018a7983 */ /* 0x000ee80000100a00 */
[----:B------:R0:W3:Y:S01]  /*94d0*/  LDG.E.U16 R195, [R166.64] ;  /* 0x00000004a6c37981 */ /* 0x0000e2000c1e1500 */
[----:B--2---:R-:W-:-:S03]  /*94e0*/  IMAD.WIDE R168, R2, 0x2, R144 ;  /* 0x0000000202a87825 */ /* 0x004fc600078e0290 */
[----:B------:R-:W2:Y:S01]  /*94f0*/  LDL.64 R144, [R1+0x498] ;  /* 0x0004980001907983 */ /* 0x000ea20000100a00 */
[----:B-1----:R-:W-:-:S03]  /*9500*/  IMAD.WIDE R172, R2, 0x2, R136 ;  /* 0x0000000202ac7825 */ /* 0x002fc600078e0288 */
[----:B------:R1:W2:Y:S04]  /*9510*/  LDG.E.U16 R199, [R168.64] ;  /* 0x00000004a8c77981 */ /* 0x0002a8000c1e1500 */
[----:B------:R-:W2:Y:S04]  /*9520*/  LDL.64 R136, [R1+0x478] ;  /* 0x0004780001887983 */ /* 0x000ea80000100a00 */
[----:B------:R0:W2:Y:S01]  /*9530*/  LDG.E.U16 R192, [R172.64] ;  /* 0x00000004acc07981 */ /* 0x0000a2000c1e1500 */
[----:B----4-:R-:W-:-:S03]  /*9540*/  IMAD.WIDE R164, R2, 0x2, R140 ;  /* 0x0000000202a47825 */ /* 0x010fc600078e028c */
[----:B------:R-:W4:Y:S01]  /*9550*/  LDL.64 R140, [R1+0x488] ;  /* 0x00048800018c7983 */ /* 0x000f220000100a00 */
[----:B-1----:R-:W-:-:S03]  /*9560*/  IMAD.WIDE R168, R2, 0x2, R178 ;  /* 0x0000000202a87825 */ /* 0x002fc600078e02b2 */
[----:B------:R1:W4:Y:S04]  /*9570*/  LDG.E.U16 R196, [R164.64] ;  /* 0x00000004a4c47981 */ /* 0x000328000c1e1500 */
[----:B------:R0:W4:Y:S01]  /*9580*/  LDG.E.U16 R194, [R168.64] ;  /* 0x00000004a8c27981 */ /* 0x000122000c1e1500 */
[----:B-1----:R-:W-:-:S04]  /*9590*/  IMAD.WIDE R164, R2, 0x2, R174 ;  /* 0x0000000202a47825 */ /* 0x002fc800078e02ae */
[C---:B0-----:R-:W-:Y:S01]  /*95a0*/  IMAD.WIDE R168, R2.reuse, 0x2, R134 ;  /* 0x0000000202a87825 */ /* 0x041fe200078e0286 */
[----:B------:R0:W4:Y:S04]  /*95b0*/  LDG.E.U16 R191, [R164.64] ;  /* 0x00000004a4bf7981 */ /* 0x000128000c1e1500 */
[----:B------:R-:W4:Y:S01]  /*95c0*/  LDL.64 R134, [R1+0x470] ;  /* 0x0004700001867983 */ /* 0x000f220000100a00 */
[----:B------:R-:W-:-:S03]  /*95d0*/  IMAD.WIDE R172, R2, 0x2, R146 ;  /* 0x0000000202ac7825 */ /* 0x000fc600078e0292 */
[----:B------:R3:W4:Y:S01]  /*95e0*/  LDG.E.U16 R189, [R168.64] ;  /* 0x00000004a8bd7981 */ /* 0x000722000c1e1500 */
[----:B0-----:R-:W-:-:S03]  /*95f0*/  IMAD.WIDE R164, R2, 0x2, R132 ;  /* 0x0000000202a47825 */ /* 0x001fc600078e0284 */
[----:B------:R0:W4:Y:S04]  /*9600*/  LDG.E.U16 R187, [R172.64] ;  /* 0x00000004acbb7981 */ /* 0x000128000c1e1500 */
[----:B------:R-:W4:Y:S01]  /*9610*/  LDL.64 R132, [R1+0x468] ;  /* 0x0004680001847983 */ /* 0x000f220000100a00 */
[----:B------:R-:W-:-:S03]  /*9620*/  IMAD.WIDE R170, R2, 0x2, R176 ;  /* 0x0000000202aa7825 */ /* 0x000fc600078e02b0 */
[----:B------:R-:W4:Y:S04]  /*9630*/  LDL.64 R146, [R1+0x430] ;  /* 0x0004300001927983 */ /* 0x000f280000100a00 */
[----:B0-----:R-:W4:Y:S04]  /*9640*/  LDL.64 R172, [R1+0x460] ;  /* 0x0004600001ac7983 */ /* 0x001f280000100a00 */
[----:B------:R0:W4:Y:S01]  /*9650*/  LDG.E.U16 R193, [R170.64] ;  /* 0x00000004aac17981 */ /* 0x000122000c1e1500 */
[----:B------:R-:W-:-:S03]  /*9660*/  IMAD.WIDE R166, R2, 0x2, R150 ;  /* 0x0000000202a67825 */ /* 0x000fc600078e0296 */
[----:B------:R-:W4:Y:S04]  /*9670*/  LDL.64 R150, [R1+0x440] ;  /* 0x0004400001967983 */ /* 0x000f280000100a00 */
[----:B------:R2:W4:Y:S01]  /*9680*/  LDG.E.U16 R190, [R166.64] ;  /* 0x00000004a6be7981 */ /* 0x000522000c1e1500 */
[----:B---3--:R-:W-:-:S03]  /*9690*/  IMAD.WIDE R168, R2, 0x2, R142 ;  /* 0x0000000202a87825 */ /* 0x008fc600078e028e */
[----:B------:R1:W3:Y:S04]  /*96a0*/  LDG.E.U16 R186, [R164.64] ;  /* 0x00000004a4ba7981 */ /* 0x0002e8000c1e1500 */
[----:B------:R1:W3:Y:S01]  /*96b0*/  LDG.E.U16 R184, [R168.64] ;  /* 0x00000004a8b87981 */ /* 0x0002e2000c1e1500 */
[----:B0-----:R-:W-:-:S03]  /*96c0*/  IMAD.WIDE R170, R2, 0x2, R148 ;  /* 0x0000000202aa7825 */ /* 0x001fc600078e0294 */
[----:B------:R-:W3:Y:S04]  /*96d0*/  LDL.64 R148, [R1+0x438] ;  /* 0x0004380001947983 */ /* 0x000ee80000100a00 */
[----:B------:R0:W3:Y:S04]  /*96e0*/  LDG.E.U16 R188, [R170.64] ;  /* 0x00000004aabc7981 */ /* 0x0000e8000c1e1500 */
[----:B-1----:R-:W3:Y:S04]  /*96f0*/  LDL.64 R168, [R1+0x458] ;  /* 0x0004580001a87983 */ /* 0x002ee80000100a00 */
[----:B------:R-:W3:Y:S04]  /*9700*/  LDL.64 R142, [R1+0x420] ;  /* 0x00042000018e7983 */ /* 0x000ee80000100a00 */
[----:B0-----:R-:W3:Y:S01]  /*9710*/  LDL.64 R170, [R1+0x448] ;  /* 0x0004480001aa7983 */ /* 0x001ee20000100a00 */
[----:B------:R-:W-:-:S03]  /*9720*/  IMAD.WIDE R164, R2, 0x2, R138 ;  /* 0x0000000202a47825 */ /* 0x000fc600078e028a */
[----:B------:R-:W3:Y:S04]  /*9730*/  LDL.64 R138, [R1+0x410] ;  /* 0x00041000018a7983 */ /* 0x000ee80000100a00 */
[----:B------:R0:W3:Y:S01]  /*9740*/  LDG.E.U16 R181, [R164.64] ;  /* 0x00000004a4b57981 */ /* 0x0000e2000c1e1500 */
[----:B--2---:R-:W-:-:S03]  /*9750*/  IMAD.WIDE R166, R2, 0x2, R144 ;  /* 0x0000000202a67825 */ /* 0x004fc600078e0290 */
[----:B------:R-:W2:Y:S04]  /*9760*/  LDL.64 R144, [R1+0x428] ;  /* 0x0004280001907983 */ /* 0x000ea80000100a00 */
[----:B------:R4:W2:Y:S02]  /*9770*/  LDG.E.U16 R185, [R166.64] ;  /* 0x00000004a6b97981 */ /* 0x0008a4000c1e1500 */
[C---:B----4-:R-:W-:Y:S02]  /*9780*/  IMAD.WIDE R166, R2.reuse, 0x2, R140 ;  /* 0x0000000202a67825 */ /* 0x050fe400078e028c */
[----:B------:R-:W4:Y:S02]  /*9790*/  LDL.64 R140, [R1+0x418] ;  /* 0x00041800018c7983 */ /* 0x000f240000100a00 */
[----:B0-----:R-:W-:-:S02]  /*97a0*/  IMAD.WIDE R164, R2, 0x2, R136 ;  /* 0x0000000202a47825 */ /* 0x001fc400078e0288 */
[----:B------:R-:W4:Y:S04]  /*97b0*/  LDL.64 R136, [R1+0x408] ;  /* 0x0004080001887983 */ /* 0x000f280000100a00 */
[----:B------:R0:W4:Y:S04]  /*97c0*/  LDG.E.U16 R179, [R164.64] ;  /* 0x00000004a4b37981 */ /* 0x000128000c1e1500 */
[----:B------:R1:W4:Y:S01]  /*97d0*/  LDG.E.U16 R183, [R166.64] ;  /* 0x00000004a6b77981 */ /* 0x000322000c1e1500 */
[----:B0-----:R-:W-:-:S03]  /*97e0*/  IMAD.WIDE R164, R2, 0x2, R134 ;  /* 0x0000000202a47825 */ /* 0x001fc600078e0286 */
[----:B------:R-:W4:Y:S04]  /*97f0*/  LDL.64 R134, [R1+0x400] ;  /* 0x0004000001867983 */ /* 0x000f280000100a00 */
[----:B------:R0:W4:Y:S02]  /*9800*/  LDG.E.U16 R177, [R164.64] ;  /* 0x00000004a4b17981 */ /* 0x000124000c1e1500 */
[C---:B0-----:R-:W-:Y:S02]  /*9810*/  IMAD.WIDE R164, R2.reuse, 0x2, R132 ;  /* 0x0000000202a47825 */ /* 0x041fe400078e0284 */
[----:B------:R-:W4:Y:S04]  /*9820*/  LDL.64 R132, [R1+0x3f8] ;  /* 0x0003f80001847983 */ /* 0x000f280000100a00 */
[----:B------:R0:W4:Y:S02]  /*9830*/  LDG.E.U16 R175, [R164.64] ;  /* 0x00000004a4af7981 */ /* 0x000124000c1e1500 */
[----:B0-----:R-:W-:-:S05]  /*9840*/  IMAD.WIDE R164, R2, 0x2, R172 ;  /* 0x0000000202a47825 */ /* 0x001fca00078e02ac */
[----:B------:R3:W4:Y:S02]  /*9850*/  LDG.E.U16 R173, [R164.64] ;  /* 0x00000004a4ad7981 */ /* 0x000724000c1e1500 */
[----:B---3--:R-:W-:-:S05]  /*9860*/  IMAD.WIDE R164, R2, 0x2, R168 ;  /* 0x0000000202a47825 */ /* 0x008fca00078e02a8 */
[----:B------:R0:W3:Y:S01]  /*9870*/  LDG.E.U16 R169, [R164.64] ;  /* 0x00000004a4a97981 */ /* 0x0000e2000c1e1500 */
[----:B-1----:R-:W-:-:S04]  /*9880*/  IMAD.WIDE R166, R2, 0x2, R170 ;  /* 0x0000000202a67825 */ /* 0x002fc800078e02aa */
[----:B0-----:R-:W-:-:S06]  /*9890*/  IMAD.WIDE R164, R2, 0x2, R240 ;  /* 0x0000000202a47825 */ /* 0x001fcc00078e02f0 */
[----:B------:R0:W3:Y:S01]  /*98a0*/  LDG.E.U16 R164, [R164.64] ;  /* 0x00000004a4a47981 */ /* 0x0000e2000c1e1500 */
[----:B------:R-:W-:-:S03]  /*98b0*/  IMAD.WIDE R170, R2, 0x2, R148 ;  /* 0x0000000202aa7825 */ /* 0x000fc600078e0294 */
[----:B0-----:R0:W3:Y:S02]  /*98c0*/  LDG.E.U16 R165, [R166.64] ;  /* 0x00000004a6a57981 */ /* 0x0010e4000c1e1500 */
[----:B0-----:R-:W-:-:S06]  /*98d0*/  IMAD.WIDE R166, R2, 0x2, R150 ;  /* 0x0000000202a67825 */ /* 0x001fcc00078e0296 */
[----:B------:R0:W3:Y:S04]  /*98e0*/  LDG.E.U16 R166, [R166.64] ;  /* 0x00000004a6a67981 */ /* 0x0000e8000c1e1500 */
[----:B0-----:R0:W3:Y:S02]  /*98f0*/  LDG.E.U16 R167, [R170.64] ;  /* 0x00000004aaa77981 */ /* 0x0010e4000c1e1500 */
[----:B0-----:R-:W-:-:S05]  /*9900*/  IMAD.WIDE R170, R2, 0x2, R146 ;  /* 0x0000000202aa7825 */ /* 0x001fca00078e0292 */
[----:B------:R2:W3:Y:S04]  /*9910*/  LDG.E.U16 R168, [R170.64] ;  /* 0x00000004aaa87981 */ /* 0x0004e8000c1e1500 */
[----:B------:R-:W0:Y:S04]  /*9920*/  S2R R240, SR_TID.X ;  /* 0x0000000000f07919 */ /* 0x000e280000002100 */
[----:B------:R-:W1:Y:S01]  /*9930*/  S2R R241, SR_TID.X ;  /* 0x0000000000f17919 */ /* 0x000e620000002100 */
[----:B0-----:R-:W-:Y:S02]  /*9940*/  LOP3.LUT R155, R240, 0x7f, RZ, 0xc0, !PT ;  /* 0x0000007ff09b7812 */ /* 0x001fe400078ec0ff */
[----:B-1----:R-:W-:-:S03]  /*9950*/  LOP3.LUT R241, R241, 0x7f, RZ, 0xc0, !PT ;  /* 0x0000007ff1f17812 */ /* 0x002fc600078ec0ff */
[----:B------:R-:W-:Y:S02]  /*9960*/  IMAD.SHL.U32 R116, R155, 0x2, RZ ;  /* 0x000000029b747824 */ /* 0x000fe400078e00ff */
[----:B------:R-:W-:Y:S01]  /*9970*/  IMAD.SHL.U32 R241, R241, 0x2, RZ ;  /* 0x00000002f1f17824 */ /* 0x000fe200078e00ff */
[----:B------:R-:W-:-:S04]  /*9980*/  LOP3.LUT R240, R240, 0x7f, RZ, 0xc0, !PT ;  /* 0x0000007ff0f07812 */ /* 0x000fc800078ec0ff */
[----:B------:R-:W-:Y:S01]  /*9990*/  SHF.L.U32 R240, R240, 0x1, RZ ;  /* 0x00000001f0f07819 */ /* 0x000fe200000006ff */
[----:B--2---:R-:W-:-:S05]  /*99a0*/  IMAD.WIDE R170, R2, 0x2, R144 ;  /* 0x0000000202aa7825 */ /* 0x004fca00078e0290 */
[----:B------:R0:W2:Y:S02]  /*99b0*/  LDG.E.U16 R172, [R170.64] ;  /* 0x00000004aaac7981 */ /* 0x0000a4000c1e1500 */
[----:B0-----:R-:W-:-:S05]  /*99c0*/  IMAD.WIDE R170, R2, 0x2, R142 ;  /* 0x0000000202aa7825 */ /* 0x001fca00078e028e */
[----:B------:R4:W2:Y:S02]  /*99d0*/  LDG.E.U16 R174, [R170.64] ;  /* 0x00000004aaae7981 */ /* 0x0008a4000c1e1500 */
[----:B----4-:R-:W-:-:S05]  /*99e0*/  IMAD.WIDE R170, R2, 0x2, R140 ;  /* 0x0000000202aa7825 */ /* 0x010fca00078e028c */
[----:B------:R0:W2:Y:S02]  /*99f0*/  LDG.E.U16 R176, [R170.64] ;  /* 0x00000004aab07981 */ /* 0x0000a4000c1e1500 */
[----:B0-----:R-:W-:-:S05]  /*9a00*/  IMAD.WIDE R170, R2, 0x2, R138 ;  /* 0x0000000202aa7825 */ /* 0x001fca00078e028a */
[----:B------:R0:W2:Y:S02]  /*9a10*/  LDG.E.U16 R178, [R170.64] ;  /* 0x00000004aab27981 */ /* 0x0000a4000c1e1500 */
[----:B0-----:R-:W-:-:S05]  /*9a20*/  IMAD.WIDE R170, R2, 0x2, R136 ;  /* 0x0000000202aa7825 */ /* 0x001fca00078e0288 */
[----:B------:R0:W2:Y:S02]  /*9a30*/  LDG.E.U16 R180, [R170.64] ;  /* 0x00000004aab47981 */ /* 0x0000a4000c1e1500 */
[----:B0-----:R-:W-:-:S05]  /*9a40*/  IMAD.WIDE R170, R2, 0x2, R134 ;  /* 0x0000000202aa7825 */ /* 0x001fca00078e0286 */
[----:B------:R0:W2:Y:S02]  /*9a50*/  LDG.E.U16 R182, [R170.64] ;  /* 0x00000004aab67981 */ /* 0x0000a4000c1e1500 */
[----:B0-----:R-:W-:-:S06]  /*9a60*/  IMAD.WIDE R170, R2, 0x2, R132 ;  /* 0x0000000202aa7825 */ /* 0x001fcc00078e0284 */
[----:B------:R-:W2:Y:S04]  /*9a70*/  LDG.E.U16 R170, [R170.64] ;  /* 0x00000004aaaa7981 */ /* 0x000ea8000c1e1500 */
[----:B------:R-:W-:Y:S06]  /*9a80*/  BAR.SYNC.DEFER_BLOCKING 0x0 ;  /* 0x0000000000007b1d */ /* 0x000fec0000010000 */
[----:B------:R-:W-:Y:S04]  /*9a90*/  STS.U16 [R116+0x10000], R130 ;  /* 0x0100008274007388 */ /* 0x000fe80000000400 */
[----:B------:R-:W-:Y:S04]  /*9aa0*/  STS.U16 [R116+0x10100], R129 ;  /* 0x0101008174007388 */ /* 0x000fe80000000400 */
[----:B------:R-:W-:Y:S04]  /*9ab0*/  STS.U16 [R116+0x10200], R128 ;  /* 0x0102008074007388 */ /* 0x000fe80000000400 */
[----:B------:R0:W-:Y:S04]  /*9ac0*/  STS.U16 [R116+0x10300], R124 ;  /* 0x0103007c74007388 */ /* 0x0001e80000000400 */
[----:B------:R-:W-:Y:S04]  /*9ad0*/  STS.U16 [R116+0x12000], R196 ;  /* 0x012000c474007388 */ /* 0x000fe80000000400 */
[----:B------:R-:W-:Y:S01]  /*9ae0*/  STS.U16 [R116+0x12100], R195 ;  /* 0x012100c374007388 */ /* 0x000fe20000000400 */
[----:B0-----:R-:W-:-:S03]  /*9af0*/  LOP3.LUT R124, R241, 0x10, RZ, 0x3c, !PT ;  /* 0x00000010f17c7812 */ /* 0x001fc600078e3cff */
[----:B------:R-:W-:Y:S04]  /*9b00*/  STS.U16 [R116+0x12200], R194 ;  /* 0x012200c274007388 */ /* 0x000fe80000000400 */
[----:B------:R-:W-:Y:S04]  /*9b10*/  STS.U16 [R116+0x12300], R193 ;  /* 0x012300c174007388 */ /* 0x000fe80000000400 */
        /* <DEDUP_REMOVED lines=17> */
[----:B0-----:R-:W4:Y:S01]  /*9c30*/  LDL R120, [R1+0x100] ;  /* 0x0001000001787983 */ /* 0x001f220000100800 */
[----:B------:R-:W-:-:S05]  /*9c40*/  LOP3.LUT R118, R240, 0x30, RZ, 0x3c, !PT ;  /* 0x00000030f0767812 */ /* 0x000fca00078e3cff */
[----:B------:R0:W-:Y:S04]  /*9c50*/  STS.U16 [R118+0x10c00], R119 ;  /* 0x010c007776007388 */ /* 0x0001e80000000400 */
[----:B0-----:R-:W4:Y:S01]  /*9c60*/  LDL R119, [R1+0x3d4] ;  /* 0x0003d40001777983 */ /* 0x001f220000100800 */
[----:B------:R-:W-:-:S03]  /*9c70*/  IMAD.SHL.U32 R155, R155, 0x2, RZ ;  /* 0x000000029b9b7824 */ /* 0x000fc600078e00ff */
[----:B------:R0:W-:Y:S04]  /*9c80*/  STS.U16 [R118+0x10d00], R117 ;  /* 0x010d007576007388 */ /* 0x0001e80000000400 */
[----:B------:R-:W-:Y:S04]  /*9c90*/  STS.U16 [R118+0x10e00], R239 ;  /* 0x010e00ef76007388 */ /* 0x000fe80000000400 */
[----:B------:R-:W-:Y:S01]  /*9ca0*/  STS.U16 [R118+0x10f00], R238 ;  /* 0x010f00ee76007388 */ /* 0x000fe20000000400 */
[----:B0-----:R-:W-:-:S03]  /*9cb0*/  LOP3.LUT R117, R155, 0x40, RZ, 0x3c, !PT ;  /* 0x000000409b757812 */ /* 0x001fc600078e3cff */
        /* <DEDUP_REMOVED lines=12> */
[----:B---3--:R0:W-:Y:S04]  /*9d80*/  STS.U16 [R117+0x13300], R169 ;  /* 0x013300a975007388 */ /* 0x0081e80000000400 */
        /* <DEDUP_REMOVED lines=8> */
[----:B------:R0:W-:Y:S01]  /*9e10*/  STS.U16 [R118+0x13700], R167 ;  /* 0x013700a776007388 */ /* 0x0001e20000000400 */
[----:B------:R-:W-:-:S03]  /*9e20*/  LOP3.LUT R116, R116, 0x70, RZ, 0x3c, !PT ;  /* 0x0000007074747812 */ /* 0x000fc600078e3cff */
[----:B------:R-:W-:Y:S04]  /*9e30*/  STS.U16 [R117+0x11800], R229 ;  /* 0x011800e575007388 */ /* 0x000fe80000000400 */
[----:B------:R-:W-:Y:S04]  /*9e40*/  STS.U16 [R117+0x11900], R228 ;  /* 0x011900e475007388 */ /* 0x000fe80000000400 */
[----:B------:R-:W-:Y:S04]  /*9e50*/  STS.U16 [R117+0x11a00], R227 ;  /* 0x011a00e375007388 */ /* 0x000fe80000000400 */
[----:B------:R-:W-:Y:S04]  /*9e60*/  STS.U16 [R117+0x11b00], R226 ;  /* 0x011b00e275007388 */ /* 0x000fe80000000400 */
[----:B------:R-:W-:Y:S04]  /*9e70*/  STS.U16 [R117+0x13800], R168 ;  /* 0x013800a875007388 */ /* 0x000fe80000000400 */
[----:B--2---:R-:W-:Y:S04]  /*9e80*/  STS.U16 [R117+0x13900], R172 ;  /* 0x013900ac75007388 */ /* 0x004fe80000000400 */
[----:B------:R-:W-:Y:S04]  /*9e90*/  STS.U16 [R117+0x13a00], R174 ;  /* 0x013a00ae75007388 */ /* 0x000fe80000000400 */
        /* <DEDUP_REMOVED lines=9> */
[----:B------:R-:W-:Y:S01]  /*9f30*/  BAR.SYNC.DEFER_BLOCKING 0x0 ;  /* 0x0000000000007b1d */ /* 0x000fe20000010000 */
[----:B0----5:R-:W-:-:S02]  /*9f40*/  LOP3.LUT R118, R3, 0x20, RZ, 0x3c, !PT ;  /* 0x0000002003767812 */ /* 0x021fc400078e3cff */
[C---:B-1----:R-:W-:Y:S02]  /*9f50*/  LOP3.LUT R117, R3.reuse, 0x40, RZ, 0x3c, !PT ;  /* 0x0000004003757812 */ /* 0x042fe400078e3cff */
[----:B--2---:R-:W-:Y:S01]  /*9f60*/  LOP3.LUT R116, R3, 0x60, RZ, 0x3c, !PT ;  /* 0x0000006003747812 */ /* 0x004fe200078e3cff */
[----:B------:R-:W-:Y:S04]  /*9f70*/  LDSM.16.MT88.4 R176, [R3] ;  /* 0x0000000003b0783b */ /* 0x000fe80000004200 */
[----:B------:R-:W-:Y:S04]  /*9f80*/  LDSM.16.MT88.4 R232, [R118] ;  /* 0x0000000076e8783b */ /* 0x000fe80000004200 */
[----:B------:R-:W-:Y:S04]  /*9f90*/  LDSM.16.MT88.4 R164, [R117] ;  /* 0x0000000075a4783b */ /* 0x000fe80000004200 */
[----:B------:R-:W-:Y:S04]  /*9fa0*/  LDSM.16.MT88.4 R228, [R116] ;  /* 0x0000000074e4783b */ /* 0x000fe80000004200 */
[----:B------:R-:W-:Y:S04]  /*9fb0*/  LDSM.16.MT88.4 R180, [R3+0x800] ;  /* 0x0008000003b4783b */ /* 0x000fe80000004200 */
[----:B------:R-:W-:Y:S04]  /*9fc0*/  LDSM.16.MT88.4 R184, [R118+0x800] ;  /* 0x0008000076b8783b */ /* 0x000fe80000004200 */
[----:B------:R-:W-:Y:S04]  /*9fd0*/  LDSM.16.MT88.4 R192, [R117+0x800] ;  /* 0x0008000075c0783b */ /* 0x000fe80000004200 */
[----:B------:R-:W-:Y:S04]  /*9fe0*/  LDSM.16.MT88.4 R168, [R116+0x800] ;  /* 0x0008000074a8783b */ /* 0x000fe80000004200 */
[----:B------:R-:W-:Y:S04]  /*9ff0*/  LDSM.16.MT88.4 R172, [R3+0x1000] ;  /* 0x0010000003ac783b */ /* 0x000fe80000004200 */
[----:B------:R-:W-:Y:S04]  /*a000*/  LDSM.16.MT88.4 R236, [R118+0x1000] ;  /* 0x0010000076ec783b */ /* 0x000fe80000004200 */
[----:B----4-:R-:W0:Y:S04]  /*a010*/  LDSM.16.M88.4 R188, [R120+0x10000] ;  /* 0x0100000078bc783b */ /* 0x010e280000000200 */
[----:B------:R-:W1:Y:S01]  /*a020*/  LDSM.16.M88.4 R196, [R119+0x10000] ;  /* 0x0100000077c4783b */ /* 0x000e620000000200 */
[-C--:B0-----:R-:W-:Y:S08]  /*a030*/  HMMA.16816.F32 R176, R176, R188.reuse, RZ ;  /* 0x000000bcb0b0723c */ /* 0x081ff000000018ff */
[-C--:B------:R-:W-:Y:S08]  /*a040*/  HMMA.16816.F32 R232, R232, R188.reuse, RZ ;  /* 0x000000bce8e8723c */ /* 0x080ff000000018ff */
[-C--:B------:R-:W-:Y:S08]  /*a050*/  HMMA.16816.F32 R164, R164, R188.reuse, RZ ;  /* 0x000000bca4a4723c */ /* 0x080ff000000018ff */
[----:B------:R-:W-:Y:S08]  /*a060*/  HMMA.16816.F32 R228, R228, R188, RZ ;  /* 0x000000bce4e4723c */ /* 0x000ff000000018ff */
[-C--:B------:R-:W-:Y:S01]  /*a070*/  HMMA.16816.F32 R180, R180, R190.reuse, R176 ;  /* 0x000000beb4b4723c */ /* 0x080fe200000018b0 */
[----:B------:R-:W0:Y:S07]  /*a080*/  LDSM.16.MT88.4 R176, [R117+0x1000] ;  /* 0x0010000075b0783b */ /* 0x000e2e0000004200 */
[-C--:B------:R-:W-:Y:S01]  /*a090*/  HMMA.16816.F32 R184, R184, R190.reuse, R232 ;  /* 0x000000beb8b8723c */ /* 0x080fe200000018e8 */
[----:B------:R-:W2:Y:S07]  /*a0a0*/  LDSM.16.MT88.4 R232, [R116+0x1000] ;  /* 0x0010000074e8783b */ /* 0x000eae0000004200 */
[-C--:B------:R-:W-:Y:S01]  /*a0b0*/  HMMA.16816.F32 R192, R192, R190.reuse, R164 ;  /* 0x000000bec0c0723c */ /* 0x080fe200000018a4 */
[----:B------:R-:W3:Y:S07]  /*a0c0*/  LDSM.16.MT88.4 R164, [R3+0x1800] ;  /* 0x0018000003a4783b */ /* 0x000eee0000004200 */
[----:B------:R-:W-:Y:S01]  /*a0d0*/  HMMA.16816.F32 R188, R168, R190, R228 ;  /* 0x000000bea8bc723c */ /* 0x000fe200000018e4 */
[----:B------:R-:W4:Y:S04]  /*a0e0*/  LDSM.16.MT88.4 R168, [R118+0x1800] ;  /* 0x0018000076a8783b */ /* 0x000f280000004200 */
[----:B------:R-:W-:Y:S03]  /*a0f0*/  LDSM.16.M88.4 R228, [R120+0x10080] ;  /* 0x0100800078e4783b */ /* 0x000fe60000000200 */
[-C--:B-1----:R-:W-:Y:S01]  /*a100*/  HMMA.16816.F32 R172, R172, R196.reuse, R180 ;  /* 0x000000c4acac723c */ /* 0x082fe200000018b4 */
[----:B------:R-:W1:Y:S07]  /*a110*/  LDSM.16.MT88.4 R180, [R117+0x1800] ;  /* 0x0018000075b4783b */ /* 0x000e6e0000004200 */
[-C--:B------:R-:W-:Y:S01]  /*a120*/  HMMA.16816.F32 R236, R236, R196.reuse, R184 ;  /* 0x000000c4ecec723c */ /* 0x080fe200000018b8 */
[----:B------:R-:W1:Y:S07]  /*a130*/  LDSM.16.MT88.4 R184, [R116+0x1800] ;  /* 0x0018000074b8783b */ /* 0x000e6e0000004200 */
[-C--:B0-----:R-:W-:Y:S01]  /*a140*/  HMMA.16816.F32 R176, R176, R196.reuse, R192 ;  /* 0x000000c4b0b0723c */ /* 0x081fe200000018c0 */
[----:B------:R-:W0:Y:S07]  /*a150*/  LDSM.16.MT88.4 R192, [R3+0x2000] ;  /* 0x0020000003c0783b */ /* 0x000e2e0000004200 */
[----:B--2---:R-:W-:Y:S01]  /*a160*/  HMMA.16816.F32 R232, R232, R196, R188 ;  /* 0x000000c4e8e8723c */ /* 0x004fe200000018bc */
[----:B------:R-:W2:Y:S07]  /*a170*/  LDSM.16.MT88.4 R188, [R118+0x2000] ;  /* 0x0020000076bc783b */ /* 0x000eae0000004200 */
[-C--:B---3--:R-:W-:Y:S01]  /*a180*/  HMMA.16816.F32 R164, R164, R198.reuse, R172 ;  /* 0x000000c6a4a4723c */ /* 0x088fe200000018ac */
[----:B------:R-:W3:Y:S07]  /*a190*/  LDSM.16.MT88.4 R172, [R117+0x2000] ;  /* 0x0020000075ac783b */ /* 0x000eee0000004200 */
[-C--:B----4-:R-:W-:Y:S01]  /*a1a0*/  HMMA.16816.F32 R168, R168, R198.reuse, R236 ;  /* 0x000000c6a8a8723c */ /* 0x090fe200000018ec */
[----:B------:R-:W4:Y:S07]  /*a1b0*/  LDSM.16.MT88.4 R236, [R116+0x2000] ;  /* 0x0020000074ec783b */ /* 0x000f2e0000004200 */
[-C--:B-1----:R-:W-:Y:S01]  /*a1c0*/  HMMA.16816.F32 R180, R180, R198.reuse, R176 ;  /* 0x000000c6b4b4723c */ /* 0x082fe200000018b0 */
[----:B------:R-:W1:Y:S07]  /*a1d0*/  LDSM.16.MT88.4 R176, [R3+0x2800] ;  /* 0x0028000003b0783b */ /* 0x000e6e0000004200 */
[----:B------:R-:W-:Y:S01]  /*a1e0*/  HMMA.16816.F32 R196, R184, R198, R232 ;  /* 0x000000c6b8c4723c */ /* 0x000fe200000018e8 */
[----:B------:R-:W1:Y:S04]  /*a1f0*/  LDSM.16.MT88.4 R184, [R118+0x2800] ;  /* 0x0028000076b8783b */ /* 0x000e680000004200 */
[----:B------:R-:W-:Y:S03]  /*a200*/  LDSM.16.M88.4 R232, [R119+0x10080] ;  /* 0x0100800077e8783b */ /* 0x000fe60000000200 */
[-C--:B0-----:R-:W-:Y:S01]  /*a210*/  HMMA.16816.F32 R192, R192, R228.reuse, R164 ;  /* 0x000000e4c0c0723c */ /* 0x081fe200000018a4 */
[----:B------:R-:W0:Y:S07]  /*a220*/  LDSM.16.MT88.4 R164, [R117+0x2800] ;  /* 0x0028000075a4783b */ /* 0x000e2e0000004200 */
[-C--:B--2---:R-:W-:Y:S01]  /*a230*/  HMMA.16816.F32 R188, R188, R228.reuse, R168 ;  /* 0x000000e4bcbc723c */ /* 0x084fe200000018a8 */
[----:B------:R-:W2:Y:S07]  /*a240*/  LDSM.16.MT88.4 R168, [R116+0x2800] ;  /* 0x0028000074a8783b */ /* 0x000eae0000004200 */
[-C--:B---3--:R-:W-:Y:S01]  /*a250*/  HMMA.16816.F32 R172, R172, R228.reuse, R180 ;  /* 0x000000e4acac723c */ /* 0x088fe200000018b4 */
[----:B------:R-:W3:Y:S07]  /*a260*/  LDSM.16.MT88.4 R180, [R3+0x3000] ;  /* 0x0030000003b4783b */ /* 0x000eee0000004200 */
[----:B----4-:R-:W-:Y:S01]  /*a270*/  HMMA.16816.F32 R236, R236, R228, R196 ;  /* 0x000000e4ecec723c */ /* 0x010fe200000018c4 */
[----:B------:R-:W4:Y:S07]  /*a280*/  LDSM.16.MT88.4 R196, [R118+0x3000] ;  /* 0x0030000076c4783b */ /* 0x000f2e0000004200 */
[-C--:B-1----:R-:W-:Y:S01]  /*a290*/  HMMA.16816.F32 R176, R176, R230.reuse, R192 ;  /* 0x000000e6b0b0723c */ /* 0x082fe200000018c0 */
[----:B------:R-:W1:Y:S07]  /*a2a0*/  LDSM.16.MT88.4 R192, [R117+0x3000] ;  /* 0x0030000075c0783b */ /* 0x000e6e0000004200 */
[-C--:B------:R-:W-:Y:S01]  /*a2b0*/  HMMA.16816.F32 R184, R184, R230.reuse, R188 ;  /* 0x000000e6b8b8723c */ /* 0x080fe200000018bc */
[----:B------:R-:W1:Y:S07]  /*a2c0*/  LDSM.16.MT88.4 R188, [R116+0x3000] ;  /* 0x0030000074bc783b */ /* 0x000e6e0000004200 */
[-C--:B0-----:R-:W-:Y:S01]  /*a2d0*/  HMMA.16816.F32 R164, R164, R230.reuse, R172 ;  /* 0x000000e6a4a4723c */ /* 0x081fe200000018ac */
[----:B------:R-:W0:Y:S07]  /*a2e0*/  LDSM.16.MT88.4 R172, [R3+0x3800] ;  /* 0x0038000003ac783b */ /* 0x000e2e0000004200 */
[----:B--2---:R-:W-:Y:S01]  /*a2f0*/  HMMA.16816.F32 R228, R168, R230, R236 ;  /* 0x000000e6a8e4723c */ /* 0x004fe200000018ec */
[----:B------:R-:W2:Y:S04]  /*a300*/  LDSM.16.MT88.4 R168, [R118+0x3800] ;  /* 0x0038000076a8783b */ /* 0x000ea80000004200 */
[----:B------:R-:W-:Y:S03]  /*a310*/  LDSM.16.M88.4 R236, [R120+0x10100] ;  /* 0x0101000078ec783b */ /* 0x000fe60000000200 */
[-C--:B---3--:R-:W-:Y:S01]  /*a320*/  HMMA.16816.F32 R180, R180, R232.reuse, R176 ;  /* 0x000000e8b4b4723c */ /* 0x088fe200000018b0 */
[----:B------:R-:W3:Y:S07]  /*a330*/  LDSM.16.MT88.4 R176, [R117+0x3800] ;  /* 0x0038000075b0783b */ /* 0x000eee0000004200 */
[-C--:B----4-:R-:W-:Y:S01]  /*a340*/  HMMA.16816.F32 R196, R196, R232.reuse, R184 ;  /* 0x000000e8c4c4723c */ /* 0x090fe200000018b8 */
[----:B------:R-:W4:Y:S07]  /*a350*/  LDSM.16.MT88.4 R184, [R116+0x3800] ;  /* 0x0038000074b8783b */ /* 0x000f2e0000004200 */
[-C--:B-1----:R-:W-:Y:S01]  /*a360*/  HMMA.16816.F32 R192, R192, R232.reuse, R164 ;  /* 0x000000e8c0c0723c */ /* 0x082fe200000018a4 */
[----:B------:R-:W1:Y:S07]  /*a370*/  LDSM.16.MT88.4 R164, [R3+0x4000] ;  /* 0x0040000003a4783b */ /* 0x000e6e0000004200 */
[----:B------:R-:W-:Y:S01]  /*a380*/  HMMA.16816.F32 R188, R188, R232, R228 ;  /* 0x000000e8bcbc723c */ /* 0x000fe200000018e4 */
[----:B------:R-:W1:Y:S07]  /*a390*/  LDSM.16.MT88.4 R228, [R118+0x4000] ;  /* 0x0040000076e4783b */ /* 0x000e6e0000004200 */
[-C--:B0-----:R-:W-:Y:S01]  /*a3a0*/  HMMA.16816.F32 R172, R172, R234.reuse, R180 ;  /* 0x000000eaacac723c */ /* 0x081fe200000018b4 */
[----:B------:R-:W0:Y:S07]  /*a3b0*/  LDSM.16.MT88.4 R180, [R117+0x4000] ;  /* 0x0040000075b4783b */ /* 0x000e2e0000004200 */
[-C--:B--2---:R-:W-:Y:S01]  /*a3c0*/  HMMA.16816.F32 R168, R168, R234.reuse, R196 ;  /* 0x000000eaa8a8723c */ /* 0x084fe200000018c4 */
[----:B------:R-:W2:Y:S07]  /*a3d0*/  LDSM.16.MT88.4 R196, [R116+0x4000] ;  /* 0x0040000074c4783b */ /* 0x000eae0000004200 */
[-C--:B---3--:R-:W-:Y:S01]  /*a3e0*/  HMMA.16816.F32 R176, R176, R234.reuse, R192 ;  /* 0x000000eab0b0723c */ /* 0x088fe200000018c0 */
[----:B------:R-:W3:Y:S07]  /*a3f0*/  LDSM.16.MT88.4 R192, [R3+0x4800] ;  /* 0x0048000003c0783b */ /* 0x000eee0000004200 */
[----:B----4-:R-:W-:Y:S01]  /*a400*/  HMMA.16816.F32 R232, R184, R234, R188 ;  /* 0x000000eab8e8723c */ /* 0x010fe200000018bc */
        /* <DEDUP_REMOVED lines=18> */
[----:B------:R-:W-:Y:S03]  /*a530*/  LDSM.16.MT88.4 R196, [R116+0x5800] ;  /* 0x0058000074c4783b */ /* 0x000fe60000004200 */
[-C--:B0-----:R-:W-:Y:S01]  /*a540*/  HMMA.16816.F32 R176, R176, R188.reuse, R192 ;  /* 0x000000bcb0b0723c */ /* 0x081fe200000018c0 */
[----:B------:R-:W0:Y:S07]  /*a550*/  LDSM.16.MT88.4 R192, [R117+0x5800] ;  /* 0x0058000075c0783b */ /* 0x000e2e0000004200 */
[-C--:B--2---:R-:W-:Y:S01]  /*a560*/  HMMA.16816.F32 R232, R232, R188.reuse, R184 ;  /* 0x000000bce8e8723c */ /* 0x084fe200000018b8 */
[----:B------:R-:W-:Y:S07]  /*a570*/  LDSM.16.MT88.4 R184, [R3+0x6000] ;  /* 0x0060000003b8783b */ /* 0x000fee0000004200 */
[-C--:B---3--:R-:W-:Y:S01]  /*a580*/  HMMA.16816.F32 R164, R164, R188.reuse, R172 ;  /* 0x000000bca4a4723c */ /* 0x088fe200000018ac */
[----:B------:R-:W2:Y:S07]  /*a590*/  LDSM.16.M88.4 R172, [R120+0x10180] ;  /* 0x0101800078ac783b */ /* 0x000eae0000000200 */
[----:B----4-:R-:W-:Y:S01]  /*a5a0*/  HMMA.16816.F32 R228, R228, R188, R236 ;  /* 0x000000bce4e4723c */ /* 0x010fe200000018ec */
[----:B------:R-:W3:Y:S07]  /*a5b0*/  LDSM.16.MT88.4 R236, [R118+0x6000] ;  /* 0x0060000076ec783b */ /* 0x000eee0000004200 */
[-C--:B-1----:R-:W-:Y:S01]  /*a5c0*/  HMMA.16816.F32 R180, R180, R190.reuse, R176 ;  /* 0x000000beb4b4723c */ /* 0x082fe200000018b0 */
[----:B------:R-:W1:Y:S07]  /*a5d0*/  LDSM.16.MT88.4 R176, [R117+0x6000] ;  /* 0x0060000075b0783b */ /* 0x000e6e0000004200 */
[-C--:B------:R-:W-:Y:S01]  /*a5e0*/  HMMA.16816.F32 R168, R168, R190.reuse, R232 ;  /* 0x000000bea8a8723c */ /* 0x080fe200000018e8 */
[----:B------:R-:W4:Y:S07]  /*a5f0*/  LDSM.16.MT88.4 R232, [R116+0x6000] ;  /* 0x0060000074e8783b */ /* 0x000f2e0000004200 */
[-C--:B0-----:R-:W-:Y:S01]  /*a600*/  HMMA.16816.F32 R192, R192, R190.reuse, R164 ;  /* 0x000000bec0c0723c */ /* 0x081fe200000018a4 */
[----:B------:R-:W0:Y:S07]  /*a610*/  LDSM.16.MT88.4 R164, [R3+0x6800] ;  /* 0x0068000003a4783b */ /* 0x000e2e0000004200 */
[----:B------:R-:W-:Y:S01]  /*a620*/  HMMA.16816.F32 R188, R196, R190, R228 ;  /* 0x000000bec4bc723c */ /* 0x000fe200000018e4 */
[----:B------:R-:W0:Y:S04]  /*a630*/  LDSM.16.MT88.4 R196, [R118+0x6800] ;  /* 0x0068000076c4783b */ /* 0x000e280000004200 */
[----:B------:R-:W-:Y:S03]  /*a640*/  LDSM.16.M88.4 R228, [R119+0x10180] ;  /* 0x0101800077e4783b */ /* 0x000fe60000000200 */
[-C--:B--2---:R-:W-:Y:S01]  /*a650*/  HMMA.16816.F32 R184, R184, R172.reuse, R180 ;  /* 0x000000acb8b8723c */ /* 0x084fe200000018b4 */
[----:B------:R-:W2:Y:S07]  /*a660*/  LDSM.16.MT88.4 R180, [R117+0x6800] ;  /* 0x0068000075b4783b */ /* 0x000eae0000004200 */
[-C--:B---3--:R-:W-:Y:S01]  /*a670*/  HMMA.16816.F32 R236, R236, R172.reuse, R168 ;  /* 0x000000acecec723c */ /* 0x088fe200000018a8 */
[----:B------:R-:W3:Y:S07]  /*a680*/  LDSM.16.MT88.4 R168, [R116+0x6800] ;  /* 0x0068000074a8783b */ /* 0x000eee0000004200 */
[-C--:B-1----:R-:W-:Y:S01]  /*a690*/  HMMA.16816.F32 R176, R176, R172.reuse, R192 ;  /* 0x000000acb0b0723c */ /* 0x082fe200000018c0 */
[----:B------:R-:W1:Y:S07]  /*a6a0*/  LDSM.16.MT88.4 R192, [R3+0x7000] ;  /* 0x0070000003c0783b */ /* 0x000e6e0000004200 */
[----:B----4-:R-:W-:Y:S01]  /*a6b0*/  HMMA.16816.F32 R232, R232, R172, R188 ;  /* 0x000000ace8e8723c */ /* 0x010fe200000018bc */
[----:B------:R-:W4:Y:S07]  /*a6c0*/  LDSM.16.MT88.4 R188, [R118+0x7000] ;  /* 0x0070000076bc783b */ /* 0x000f2e0000004200 */
[-C--:B0-----:R-:W-:Y:S01]  /*a6d0*/  HMMA.16816.F32 R164, R164, R174.reuse, R184 ;  /* 0x000000aea4a4723c */ /* 0x081fe200000018b8 */
[----:B------:R-:W0:Y:S07]  /*a6e0*/  LDSM.16.MT88.4 R184, [R117+0x7000] ;  /* 0x0070000075b8783b */ /* 0x000e2e0000004200 */
[-C--:B------:R-:W-:Y:S01]  /*a6f0*/  HMMA.16816.F32 R196, R196, R174.reuse, R236 ;  /* 0x000000aec4c4723c */ /* 0x080fe200000018ec */
[----:B------:R-:W0:Y:S07]  /*a700*/  LDSM.16.MT88.4 R236, [R116+0x7000] ;  /* 0x0070000074ec783b */ /* 0x000e2e0000004200 */
[-C--:B--2---:R-:W-:Y:S01]  /*a710*/  HMMA.16816.F32 R180, R180, R174.reuse, R176 ;  /* 0x000000aeb4b4723c */ /* 0x084fe200000018b0 */
[----:B------:R-:W2:Y:S07]  /*a720*/  LDSM.16.MT88.4 R176, [R3+0x7800] ;  /* 0x0078000003b0783b */ /* 0x000eae0000004200 */
[----:B---3--:R-:W-:Y:S01]  /*a730*/  HMMA.16816.F32 R172, R168, R174, R232 ;  /* 0x000000aea8ac723c */ /* 0x008fe200000018e8 */
[----:B------:R-:W3:Y:S04]  /*a740*/  LDSM.16.MT88.4 R168, [R118+0x7800] ;  /* 0x0078000076a8783b */ /* 0x000ee80000004200 */
[----:B------:R-:W-:Y:S03]  /*a750*/  LDSM.16.MT88.4 R232, [R116+0x7800] ;  /* 0x0078000074e8783b */ /* 0x000fe60000004200 */
[-C--:B-1----:R-:W-:Y:S01]  /*a760*/  HMMA.16816.F32 R192, R192, R228.reuse, R164 ;  /* 0x000000e4c0c0723c */ /* 0x082fe200000018a4 */
[----:B------:R-:W1:Y:S07]  /*a770*/  LDSM.16.MT88.4 R164, [R117+0x7800] ;  /* 0x0078000075a4783b */ /* 0x000e6e0000004200 */
[-C--:B----4-:R-:W-:Y:S01]  /*a780*/  HMMA.16816.F32 R188, R188, R228.reuse, R196 ;  /* 0x000000e4bcbc723c */ /* 0x090fe200000018c4 */
[----:B------:R-:W-:Y:S07]  /*a790*/  LDSM.16.MT88.4 R196, [R3+0x8000] ;  /* 0x0080000003c4783b */ /* 0x000fee0000004200 */
[-C--:B0-----:R-:W-:Y:S01]  /*a7a0*/  HMMA.16816.F32 R184, R184, R228.reuse, R180 ;  /* 0x000000e4b8b8723c */ /* 0x081fe200000018b4 */
[----:B------:R-:W0:Y:S07]  /*a7b0*/  LDSM.16.M88.4 R180, [R120+0x10200] ;  /* 0x0102000078b4783b */ /* 0x000e2e0000000200 */
[----:B------:R-:W-:Y:S01]  /*a7c0*/  HMMA.16816.F32 R236, R236, R228, R172 ;  /* 0x000000e4ecec723c */ /* 0x000fe200000018ac */
[----:B------:R-:W4:Y:S07]  /*a7d0*/  LDSM.16.MT88.4 R172, [R118+0x8000] ;  /* 0x0080000076ac783b */ /* 0x000f2e0000004200 */
[-C--:B--2---:R-:W-:Y:S01]  /*a7e0*/  HMMA.16816.F32 R176, R176, R230.reuse, R192 ;  /* 0x000000e6b0b0723c */ /* 0x084fe200000018c0 */
[----:B------:R-:W2:Y:S07]  /*a7f0*/  LDSM.16.MT88.4 R192, [R117+0x8000] ;  /* 0x0080000075c0783b */ /* 0x000eae0000004200 */
[-C--:B---3--:R-:W-:Y:S01]  /*a800*/  HMMA.16816.F32 R168, R168, R230.reuse, R188 ;  /* 0x000000e6a8a8723c */ /* 0x088fe200000018bc */
[----:B------:R-:W3:Y:S07]  /*a810*/  LDSM.16.MT88.4 R188, [R116+0x8000] ;  /* 0x0080000074bc783b */ /* 0x000eee0000004200 */
[-C--:B-1----:R-:W-:Y:S01]  /*a820*/  HMMA.16816.F32 R164, R164, R230.reuse, R184 ;  /* 0x000000e6a4a4723c */ /* 0x082fe200000018b8 */
[----:B------:R-:W1:Y:S07]  /*a830*/  LDSM.16.MT88.4 R184, [R3+0x8800] ;  /* 0x0088000003b8783b */ /* 0x000e6e0000004200 */
[----:B------:R-:W-:Y:S01]  /*a840*/  HMMA.16816.F32 R232, R232, R230, R236 ;  /* 0x000000e6e8e8723c */ /* 0x000fe200000018ec */
[----:B------:R-:W1:Y:S04]  /*a850*/  LDSM.16.MT88.4 R228, [R118+0x8800] ;  /* 0x0088000076e4783b */ /* 0x000e680000004200 */
[----:B------:R-:W1:Y:S03]  /*a860*/  LDSM.16.MT88.4 R236, [R117+0x8800] ;  /* 0x0088000075ec783b */ /* 0x000e660000004200 */
[-C--:B0-----:R-:W-:Y:S01]  /*a870*/  HMMA.16816.F32 R176, R196, R180.reuse, R176 ;  /* 0x000000b4c4b0723c */ /* 0x081fe200000018b0 */
[----:B------:R-:W0:Y:S07]  /*a880*/  LDSM.16.MT88.4 R196, [R116+0x8800] ;  /* 0x0088000074c4783b */ /* 0x000e2e0000004200 */
[-C--:B----4-:R-:W-:Y:S01]  /*a890*/  HMMA.16816.F32 R168, R172, R180.reuse, R168 ;  /* 0x000000b4aca8723c */ /* 0x090fe200000018a8 */
[----:B------:R-:W-:Y:S07]  /*a8a0*/  LDSM.16.M88.4 R172, [R119+0x10200] ;  /* 0x0102000077ac783b */ /* 0x000fee0000000200 */
[-C--:B--2---:R-:W-:Y:S01]  /*a8b0*/  HMMA.16816.F32 R192, R192, R180.reuse, R164 ;  /* 0x000000b4c0c0723c */ /* 0x084fe200000018a4 */
[----:B------:R-:W2:Y:S07]  /*a8c0*/  LDSM.16.MT88.4 R164, [R3+0x9000] ;  /* 0x0090000003a4783b */ /* 0x000eae0000004200 */
[----:B---3--:R-:W-:Y:S01]  /*a8d0*/  HMMA.16816.F32 R232, R188, R180, R232 ;  /* 0x000000b4bce8723c */ /* 0x008fe200000018e8 */
[----:B------:R-:W3:Y:S07]  /*a8e0*/  LDSM.16.MT88.4 R188, [R118+0x9000] ;  /* 0x0090000076bc783b */ /* 0x000eee0000004200 */
[-C--:B-1----:R-:W-:Y:S01]  /*a8f0*/  HMMA.16816.F32 R184, R184, R182.reuse, R176 ;  /* 0x000000b6b8b8723c */ /* 0x082fe200000018b0 */
[----:B------:R-:W1:Y:S07]  /*a900*/  LDSM.16.MT88.4 R176, [R117+0x9000] ;  /* 0x0090000075b0783b */ /* 0x000e6e0000004200 */
[-C--:B------:R-:W-:Y:S01]  /*a910*/  HMMA.16816.F32 R168, R228, R182.reuse, R168 ;  /* 0x000000b6e4a8723c */ /* 0x080fe200000018a8 */
[----:B------:R-:W4:Y:S07]  /*a920*/  LDSM.16.MT88.4 R228, [R116+0x9000] ;  /* 0x0090000074e4783b */ /* 0x000f2e0000004200 */
[-C--:B------:R-:W-:Y:S01]  /*a930*/  HMMA.16816.F32 R192, R236, R182.reuse, R192 ;  /* 0x000000b6ecc0723c */ /* 0x080fe200000018c0 */
[----:B------:R-:W4:Y:S07]  /*a940*/  LDSM.16.MT88.4 R236, [R3+0x9800] ;  /* 0x0098000003ec783b */ /* 0x000f2e0000004200 */
[----:B0-----:R-:W-:Y:S01]  /*a950*/  HMMA.16816.F32 R196, R196, R182, R232 ;  /* 0x000000b6c4c4723c */ /* 0x001fe200000018e8 */
[----:B------:R-:W0:Y:S04]  /*a960*/  LDSM.16.MT88.4 R232, [R118+0x9800] ;  /* 0x0098000076e8783b */ /* 0x000e280000004200 */
[----:B------:R-:W0:Y:S03]  /*a970*/  LDSM.16.MT88.4 R180, [R117+0x9800] ;  /* 0x0098000075b4783b */ /* 0x000e260000004200 */
[-C--:B--2---:R-:W-:Y:S01]  /*a980*/  HMMA.16816.F32 R164, R164, R172.reuse, R184 ;  /* 0x000000aca4a4723c */ /* 0x084fe200000018b8 */
[----:B------:R-:W2:Y:S07]  /*a990*/  LDSM.16.MT88.4 R184, [R116+0x9800] ;  /* 0x0098000074b8783b */ /* 0x000eae0000004200 */
[-C--:B---3--:R-:W-:Y:S01]  /*a9a0*/  HMMA.16816.F32 R168, R188, R172.reuse, R168 ;  /* 0x000000acbca8723c */ /* 0x088fe200000018a8 */
[----:B------:R-:W-:Y:S07]  /*a9b0*/  LDSM.16.MT88.4 R188, [R3+0xa000] ;  /* 0x00a0000003bc783b */ /* 0x000fee0000004200 */
[-C--:B-1----:R-:W-:Y:S01]  /*a9c0*/  HMMA.16816.F32 R192, R176, R172.reuse, R192 ;  /* 0x000000acb0c0723c */ /* 0x082fe200000018c0 */
[----:B------:R-:W1:Y:S07]  /*a9d0*/  LDSM.16.M88.4 R176, [R120+0x10280] ;  /* 0x0102800078b0783b */ /* 0x000e6e0000000200 */
[----:B----4-:R-:W-:Y:S01]  /*a9e0*/  HMMA.16816.F32 R228, R228, R172, R196 ;  /* 0x000000ace4e4723c */ /* 0x010fe200000018c4 */
[----:B------:R-:W3:Y:S07]  /*a9f0*/  LDSM.16.MT88.4 R196, [R118+0xa000] ;  /* 0x00a0000076c4783b */ /* 0x000eee0000004200 */
[-C--:B------:R-:W-:Y:S01]  /*aa00*/  HMMA.16816.F32 R236, R236, R174.reuse, R164 ;  /* 0x000000aeecec723c */ /* 0x080fe200000018a4 */
[----:B------:R-:W4:Y:S07]  /*aa10*/  LDSM.16.MT88.4 R164, [R117+0xa000] ;  /* 0x00a0000075a4783b */ /* 0x000f2e0000004200 */
[-C--:B0-----:R-:W-:Y:S01]  /*aa20*/  HMMA.16816.F32 R232, R232, R174.reuse, R168 ;  /* 0x000000aee8e8723c */ /* 0x081fe200000018a8 */
[----:B------:R-:W0:Y:S07]  /*aa30*/  LDSM.16.MT88.4 R168, [R116+0xa000] ;  /* 0x00a0000074a8783b */ /* 0x000e2e0000004200 */
[-C--:B------:R-:W-:Y:S01]  /*aa40*/  HMMA.16816.F32 R180, R180, R174.reuse, R192 ;  /* 0x000000aeb4b4723c */ /* 0x080fe200000018c0 */
[----:B------:R-:W0:Y:S07]  /*aa50*/  LDSM.16.MT88.4 R192, [R3+0xa800] ;  /* 0x00a8000003c0783b */ /* 0x000e2e0000004200 */
[----:B--2---:R-:W-:Y:S01]  /*aa60*/  HMMA.16816.F32 R184, R184, R174, R228 ;  /* 0x000000aeb8b8723c */ /* 0x004fe200000018e4 */
[----:B------:R-:W2:Y:S04]  /*aa70*/  LDSM.16.MT88.4 R172, [R118+0xa800] ;  /* 0x00a8000076ac783b */ /* 0x000ea80000004200 */
[----:B------:R-:W-:Y:S03]  /*aa80*/  LDSM.16.MT88.4 R228, [R116+0xa800] ;  /* 0x00a8000074e4783b */ /* 0x000fe60000004200 */
[-C--:B-1----:R-:W-:Y:S01]  /*aa90*/  HMMA.16816.F32 R236, R188, R176.reuse, R236 ;  /* 0x000000b0bcec723c */ /* 0x082fe200000018ec */
[----:B------:R-:W1:Y:S07]  /*aaa0*/  LDSM.16.MT88.4 R188, [R117+0xa800] ;  /* 0x00a8000075bc783b */ /* 0x000e6e0000004200 */
[-C--:B---3--:R-:W-:Y:S01]  /*aab0*/  HMMA.16816.F32 R196, R196, R176.reuse, R232 ;  /* 0x000000b0c4c4723c */ /* 0x088fe200000018e8 */
[----:B------:R-:W-:Y:S07]  /*aac0*/  LDSM.16.M88.4 R232, [R119+0x10280] ;  /* 0x0102800077e8783b */ /* 0x000fee0000000200 */
[-C--:B----4-:R-:W-:Y:S01]  /*aad0*/  HMMA.16816.F32 R180, R164, R176.reuse, R180 ;  /* 0x000000b0a4b4723c */ /* 0x090fe200000018b4 */
[----:B------:R-:W3:Y:S07]  /*aae0*/  LDSM.16.MT88.4 R164, [R3+0xb000] ;  /* 0x00b0000003a4783b */ /* 0x000eee0000004200 */
[----:B0-----:R-:W-:Y:S01]  /*aaf0*/  HMMA.16816.F32 R184, R168, R176, R184 ;  /* 0x000000b0a8b8723c */ /* 0x001fe200000018b8 */
[----:B------:R-:W0:Y:S07]  /*ab00*/  LDSM.16.MT88.4 R168, [R118+0xb000] ;  /* 0x00b0000076a8783b */ /* 0x000e2e0000004200 */
[-C--:B------:R-:W-:Y:S01]  /*ab10*/  HMMA.16816.F32 R236, R192, R178.reuse, R236 ;  /* 0x000000b2c0ec723c */ /* 0x080fe200000018ec */
[----:B------:R-:W4:Y:S07]  /*ab20*/  LDSM.16.MT88.4 R192, [R117+0xb000] ;  /* 0x00b0000075c0783b */ /* 0x000f2e0000004200 */
[-C--:B--2---:R-:W-:Y:S01]  /*ab30*/  HMMA.16816.F32 R196, R172, R178.reuse, R196 ;  /* 0x000000b2acc4723c */ /* 0x084fe200000018c4 */
[----:B------:R-:W2:Y:S07]  /*ab40*/  LDSM.16.MT88.4 R172, [R116+0xb000] ;  /* 0x00b0000074ac783b */ /* 0x000eae0000004200 */
[-C--:B-1----:R-:W-:Y:S01]  /*ab50*/  HMMA.16816.F32 R180, R188, R178.reuse, R180 ;  /* 0x000000b2bcb4723c */ /* 0x082fe200000018b4 */
[----:B------:R-:W1:Y:S07]  /*ab60*/  LDSM.16.MT88.4 R188, [R3+0xb800] ;  /* 0x00b8000003bc783b */ /* 0x000e6e0000004200 */
[----:B------:R-:W-:Y:S01]  /*ab70*/  HMMA.16816.F32 R184, R228, R178, R184 ;  /* 0x000000b2e4b8723c */ /* 0x000fe200000018b8 */
[----:B------:R-:W1:Y:S04]  /*ab80*/  LDSM.16.MT88.4 R176, [R118+0xb800] ;  /* 0x00b8000076b0783b */ /* 0x000e680000004200 */
[----:B------:R-:W-:Y:S03]  /*ab90*/  LDSM.16.MT88.4 R228, [R3+0xc000] ;  /* 0x00c0000003e4783b */ /* 0x000fe60000004200 */
[-C--:B---3--:R-:W-:Y:S01]  /*aba0*/  HMMA.16816.F32 R236, R164, R232.reuse, R236 ;  /* 0x000000e8a4ec723c */ /* 0x088fe200000018ec */
[----:B------:R-:W3:Y:S07]  /*abb0*/  LDSM.16.MT88.4 R164, [R117+0xb800] ;  /* 0x00b8000075a4783b */ /* 0x000eee0000004200 */
[-C--:B0-----:R-:W-:Y:S01]  /*abc0*/  HMMA.16816.F32 R168, R168, R232.reuse, R196 ;  /* 0x000000e8a8a8723c */ /* 0x081fe200000018c4 */
[----:B------:R-:W0:Y:S07]  /*abd0*/  LDSM.16.MT88.4 R196, [R116+0xb800] ;  /* 0x00b8000074c4783b */ /* 0x000e2e0000004200 */
[-C--:B----4-:R-:W-:Y:S01]  /*abe0*/  HMMA.16816.F32 R180, R192, R232.reuse, R180 ;  /* 0x000000e8c0b4723c */ /* 0x090fe200000018b4 */
[----:B------:R-:W4:Y:S07]  /*abf0*/  LDSM.16.M88.4 R192, [R120+0x10300] ;  /* 0x0103000078c0783b */ /* 0x000f2e0000000200 */
[----:B--2---:R-:W-:Y:S01]  /*ac00*/  HMMA.16816.F32 R184, R172, R232, R184 ;  /* 0x000000e8acb8723c */ /* 0x004fe200000018b8 */
[----:B------:R-:W2:Y:S07]  /*ac10*/  LDSM.16.MT88.4 R172, [R118+0xc000] ;  /* 0x00c0000076ac783b */ /* 0x000eae0000004200 */
[-C--:B-1----:R-:W-:Y:S01]  /*ac20*/  HMMA.16816.F32 R236, R188, R234.reuse, R236 ;  /* 0x000000eabcec723c */ /* 0x082fe200000018ec */
[----:B------:R-:W1:Y:S07]  /*ac30*/  LDSM.16.MT88.4 R188, [R117+0xc000] ;  /* 0x00c0000075bc783b */ /* 0x000e6e0000004200 */
[-C--:B------:R-:W-:Y:S01]  /*ac40*/  HMMA.16816.F32 R168, R176, R234.reuse, R168 ;  /* 0x000000eab0a8723c */ /* 0x080fe200000018a8 */
[----:B------:R-:W1:Y:S07]  /*ac50*/  LDSM.16.MT88.4 R176, [R116+0xc000] ;  /* 0x00c0000074b0783b */ /* 0x000e6e0000004200 */
[-C--:B---3--:R-:W-:Y:S01]  /*ac60*/  HMMA.16816.F32 R180, R164, R234.reuse, R180 ;  /* 0x000000eaa4b4723c */ /* 0x088fe200000018b4 */
[----:B------:R-:W3:Y:S07]  /*ac70*/  LDSM.16.MT88.4 R164, [R3+0xc800] ;  /* 0x00c8000003a4783b */ /* 0x000eee0000004200 */
[----:B0-----:R-:W-:Y:S01]  /*ac80*/  HMMA.16816.F32 R184, R196, R234, R184 ;  /* 0x000000eac4b8723c */ /* 0x001fe200000018b8 */
[----:B------:R-:W0:Y:S04]  /*ac90*/  LDSM.16.MT88.4 R196, [R118+0xc800] ;  /* 0x00c8000076c4783b */ /* 0x000e280000004200 */
[----:B------:R-:W-:Y:S03]  /*aca0*/  LDSM.16.M88.4 R232, [R119+0x10300] ;  /* 0x0103000077e8783b */ /* 0x000fe60000000200 */
[-C--:B----4-:R-:W-:Y:S01]  /*acb0*/  HMMA.16816.F32 R236, R228, R192.reuse, R236 ;  /* 0x000000c0e4ec723c */ /* 0x090fe200000018ec */
[----:B------:R-:W4:Y:S07]  /*acc0*/  LDSM.16.MT88.4 R228, [R117+0xc800] ;  /* 0x00c8000075e4783b */ /* 0x000f2e0000004200 */
[-C--:B--2---:R-:W-:Y:S01]  /*acd0*/  HMMA.16816.F32 R168, R172, R192.reuse, R168 ;  /* 0x000000c0aca8723c */ /* 0x084fe200000018a8 */
[----:B------:R-:W2:Y:S07]  /*ace0*/  LDSM.16.MT88.4 R172, [R116+0xc800] ;  /* 0x00c8000074ac783b */ /* 0x000eae0000004200 */
[-C--:B-1----:R-:W-:Y:S01]  /*acf0*/  HMMA.16816.F32 R188, R188, R192.reuse, R180 ;  /* 0x000000c0bcbc723c */ /* 0x082fe200000018b4 */
[----:B------:R-:W1:Y:S07]  /*ad00*/  LDSM.16.MT88.4 R180, [R3+0xd000] ;  /* 0x00d0000003b4783b */ /* 0x000e6e0000004200 */
[----:B------:R-:W-:Y:S01]  /*ad10*/  HMMA.16816.F32 R184, R176, R192, R184 ;  /* 0x000000c0b0b8723c */ /* 0x000fe200000018b8 */
[----:B------:R-:W1:Y:S07]  /*ad20*/  LDSM.16.MT88.4 R176, [R118+0xd000] ;  /* 0x00d0000076b0783b */ /* 0x000e6e0000004200 */
[-C--:B---3--:R-:W-:Y:S01]  /*ad30*/  HMMA.16816.F32 R236, R164, R194.reuse, R236 ;  /* 0x000000c2a4ec723c */ /* 0x088fe200000018ec */
[----:B------:R-:W3:Y:S07]  /*ad40*/  LDSM.16.MT88.4 R164, [R117+0xd000] ;  /* 0x00d0000075a4783b */ /* 0x000eee0000004200 */
[-C--:B0-----:R-:W-:Y:S01]  /*ad50*/  HMMA.16816.F32 R196, R196, R194.reuse, R168 ;  /* 0x000000c2c4c4723c */ /* 0x081fe200000018a8 */
[----:B------:R-:W0:Y:S07]  /*ad60*/  LDSM.16.MT88.4 R168, [R116+0xd000] ;  /* 0x00d0000074a8783b */ /* 0x000e2e0000004200 */
[-C--:B----4-:R-:W-:Y:S01]  /*ad70*/  HMMA.16816.F32 R228, R228, R194.reuse, R188 ;  /* 0x000000c2e4e4723c */ /* 0x090fe200000018bc */
[----:B------:R-:W4:Y:S07]  /*ad80*/  LDSM.16.MT88.4 R188, [R3+0xd800] ;  /* 0x00d8000003bc783b */ /* 0x000f2e0000004200 */
[----:B--2---:R-:W-:Y:S01]  /*ad90*/  HMMA.16816.F32 R172, R172, R194, R184 ;  /* 0x000000c2acac723c */ /* 0x004fe200000018b8 */
[----:B------:R-:W2:Y:S04]  /*ada0*/  LDSM.16.MT88.4 R184, [R118+0xd800] ;  /* 0x00d8000076b8783b */ /* 0x000ea80000004200 */
[----:B------:R-:W-:Y:S03]  /*adb0*/  LDSM.16.MT88.4 R192, [R116+0xd800] ;  /* 0x00d8000074c0783b */ /* 0x000fe60000004200 */
[-C--:B-1----:R-:W-:Y:S01]  /*adc0*/  HMMA.16816.F32 R236, R180, R232.reuse, R236 ;  /* 0x000000e8b4ec723c */ /* 0x082fe200000018ec */
[----:B------:R-:W1:Y:S07]  /*add0*/  LDSM.16.MT88.4 R180, [R117+0xd800] ;  /* 0x00d8000075b4783b */ /* 0x000e6e0000004200 */
[-C--:B------:R-:W-:Y:S01]  /*ade0*/  HMMA.16816.F32 R176, R176, R232.reuse, R196 ;  /* 0x000000e8b0b0723c */ /* 0x080fe200000018c4 */
[----:B------:R-:W-:Y:S07]  /*adf0*/  LDSM.16.M88.4 R196, [R120+0x10380] ;  /* 0x0103800078c4783b */ /* 0x000fee0000000200 */
[-C--:B---3--:R-:W-:Y:S01]  /*ae00*/  HMMA.16816.F32 R164, R164, R232.reuse, R228 ;  /* 0x000000e8a4a4723c */ /* 0x088fe200000018e4 */
[----:B------:R-:W3:Y:S07]  /*ae10*/  LDSM.16.MT88.4 R228, [R3+0xe000] ;  /* 0x00e0000003e4783b */ /* 0x000eee0000004200 */
[----:B0-----:R-:W-:Y:S01]  /*ae20*/  HMMA.16816.F32 R172, R168, R232, R172 ;  /* 0x000000e8a8ac723c */ /* 0x001fe200000018ac */
[----:B------:R-:W0:Y:S07]  /*ae30*/  LDSM.16.MT88.4 R168, [R118+0xe000] ;  /* 0x00e0000076a8783b */ /* 0x000e2e0000004200 */
[-C--:B----4-:R-:W-:Y:S01]  /*ae40*/  HMMA.16816.F32 R236, R188, R234.reuse, R236 ;  /* 0x000000eabcec723c */ /* 0x090fe200000018ec */
[----:B------:R-:W4:Y:S07]  /*ae50*/  LDSM.16.MT88.4 R188, [R117+0xe000] ;  /* 0x00e0000075bc783b */ /* 0x000f2e0000004200 */
[-C--:B--2---:R-:W-:Y:S01]  /*ae60*/  HMMA.16816.F32 R176, R184, R234.reuse, R176 ;  /* 0x000000eab8b0723c */ /* 0x084fe200000018b0 */
[----:B------:R-:W2:Y:S07]  /*ae70*/  LDSM.16.MT88.4 R184, [R116+0xe000] ;  /* 0x00e0000074b8783b */ /* 0x000eae0000004200 */
[-C--:B-1----:R-:W-:Y:S01]  /*ae80*/  HMMA.16816.F32 R164, R180, R234.reuse, R164 ;  /* 0x000000eab4a4723c */ /* 0x082fe200000018a4 */
[----:B------:R-:W1:Y:S07]  /*ae90*/  LDSM.16.MT88.4 R180, [R3+0xe800] ;  /* 0x00e8000003b4783b */ /* 0x000e6e0000004200 */
[----:B------:R-:W-:Y:S01]  /*aea0*/  HMMA.16816.F32 R172, R192, R234, R172 ;  /* 0x000000eac0ac723c */ /* 0x000fe200000018ac */
[----:B------:R-:W1:Y:S04]  /*aeb0*/  LDSM.16.MT88.4 R192, [R118+0xe800] ;  /* 0x00e8000076c0783b */ /* 0x000e680000004200 */
[----:B------:R-:W-:Y:S03]  /*aec0*/  LDSM.16.M88.4 R232, [R119+0x10380] ;  /* 0x0103800077e8783b */ /* 0x000fe60000000200 */
[-C--:B---3--:R-:W-:Y:S01]  /*aed0*/  HMMA.16816.F32 R236, R228, R196.reuse, R236 ;  /* 0x000000c4e4ec723c */ /* 0x088fe200000018ec */
[----:B------:R-:W3:Y:S07]  /*aee0*/  LDSM.16.MT88.4 R228, [R117+0xe800] ;  /* 0x00e8000075e4783b */ /* 0x000eee0000004200 */
[-C--:B0-----:R-:W-:Y:S01]  /*aef0*/  HMMA.16816.F32 R168, R168, R196.reuse, R176 ;  /* 0x000000c4a8a8723c */ /* 0x081fe200000018b0 */
[----:B------:R-:W0:Y:S07]  /*af00*/  LDSM.16.MT88.4 R176, [R116+0xe800] ;  /* 0x00e8000074b0783b */ /* 0x000e2e0000004200 */
[-C--:B----4-:R-:W-:Y:S01]  /*af10*/  HMMA.16816.F32 R188, R188, R196.reuse, R164 ;  /* 0x000000c4bcbc723c */ /* 0x090fe200000018a4 */
[----:B------:R-:W4:Y:S07]  /*af20*/  LDSM.16.MT88.4 R164, [R3+0xf000] ;  /* 0x00f0000003a4783b */ /* 0x000f2e0000004200 */
[----:B--2---:R-:W-:Y:S01]  /*af30*/  HMMA.16816.F32 R184, R184, R196, R172 ;  /* 0x000000c4b8b8723c */ /* 0x004fe200000018ac */
[----:B------:R-:W2:Y:S07]  /*af40*/  LDSM.16.MT88.4 R172, [R118+0xf000] ;  /* 0x00f0000076ac783b */ /* 0x000eae0000004200 */
[-C--:B-1----:R-:W-:Y:S01]  /*af50*/  HMMA.16816.F32 R236, R180, R198.reuse, R236 ;  /* 0x000000c6b4ec723c */ /* 0x082fe200000018ec */
[----:B------:R-:W1:Y:S07]  /*af60*/  LDSM.16.MT88.4 R180, [R117+0xf000] ;  /* 0x00f0000075b4783b */ /* 0x000e6e0000004200 */
[-C--:B------:R-:W-:Y:S01]  /*af70*/  HMMA.16816.F32 R168, R192, R198.reuse, R168 ;  /* 0x000000c6c0a8723c */ /* 0x080fe200000018a8 */
[----:B------:R-:W1:Y:S04]  /*af80*/  LDSM.16.MT88.4 R192, [R116+0xf000] ;  /* 0x00f0000074c0783b */ /* 0x000e680000004200 */
[----:B------:R-:W-:Y:S03]  /*af90*/  STL [R1+0x5dc], R3 ;  /* 0x0005dc0301007387 */ /* 0x000fe60000100800 */
[-C--:B---3--:R-:W-:Y:S01]  /*afa0*/  HMMA.16816.F32 R188, R228, R198.reuse, R188 ;  /* 0x000000c6e4bc723c */ /* 0x088fe200000018bc */
[----:B------:R-:W3:Y:S04]  /*afb0*/  LDL.LU R155, [R1+0x184] ;  /* 0x00018400019b7983 */ /* 0x000ee80000300800 */
[----:B------:R-:W3:Y:S03]  /*afc0*/  LDL.LU R241, [R1+0x188] ;  /* 0x0001880001f17983 */ /* 0x000ee60000300800 */
[----:B0-----:R-:W-:Y:S01]  /*afd0*/  HMMA.16816.F32 R176, R176, R198, R184 ;  /* 0x000000c6b0b0723c */ /* 0x001fe200000018b8 */
[----:B------:R-:W3:Y:S04]  /*afe0*/  LDL.LU R243, [R1+0x18c] ;  /* 0x00018c0001f37983 */ /* 0x000ee80000300800 */
[----:B------:R-:W0:Y:S04]  /*aff0*/  LDSM.16.MT88.4 R228, [R3+0xf800] ;  /* 0x00f8000003e4783b */ /* 0x000e280000004200 */
[----:B------:R-:W0:Y:S01]  /*b000*/  LDSM.16.MT88.4 R184, [R118+0xf800] ;  /* 0x00f8000076b8783b */ /* 0x000e220000004200 */
[-C--:B----4-:R-:W-:Y:S03]  /*b010*/  HMMA.16816.F32 R164, R164, R232.reuse, R236 ;  /* 0x000000e8a4a4723c */ /* 0x090fe600000018ec */
[----:B------:R4:W0:Y:S04]  /*b020*/  LDSM.16.MT88.4 R196, [R117+0xf800] ;  /* 0x00f8000075c4783b */ /* 0x0008280000004200 */
[----:B------:R-:W0:Y:S01]  /*b030*/  LDSM.16.MT88.4 R236, [R116+0xf800] ;  /* 0x00f8000074ec783b */ /* 0x000e220000004200 */
[-C--:B--2---:R-:W-:Y:S03]  /*b040*/  HMMA.16816.F32 R168, R172, R232.reuse, R168 ;  /* 0x000000e8aca8723c */ /* 0x084fe600000018a8 */
[----:B------:R-:W2:Y:S04]  /*b050*/  S2R R240, SR_TID.X ;  /* 0x0000000000f07919 */ /* 0x000ea80000002100 */
[----:B----4-:R-:W4:Y:S01]  /*b060*/  LDL.LU R117, [R1+0x190] ;  /* 0x0001900001757983 */ /* 0x010f220000300800 */
[-C--:B-1----:R-:W-:Y:S03]  /*b070*/  HMMA.16816.F32 R180, R180, R232.reuse, R188 ;  /* 0x000000e8b4b4723c */ /* 0x082fe600000018bc */
[----:B------:R-:W3:Y:S05]  /*b080*/  LDL.LU R118, [R1+0x194] ;  /* 0x0001940001767983 */ /* 0x000eea0000300800 */
[----:B------:R-:W-:Y:S08]  /*b090*/  HMMA.16816.F32 R176, R192, R232, R176 ;  /* 0x000000e8c0b0723c */ /* 0x000ff000000018b0 */
[-C--:B0-----:R-:W-:Y:S08]  /*b0a0*/  HMMA.16816.F32 R164, R228, R234.reuse, R164 ;  /* 0x000000eae4a4723c */ /* 0x081ff000000018a4 */
[-C--:B------:R-:W-:Y:S08]  /*b0b0*/  HMMA.16816.F32 R168, R184, R234.reuse, R168 ;  /* 0x000000eab8a8723c */ /* 0x080ff000000018a8 */
[-C--:B------:R-:W-:Y:S08]  /*b0c0*/  HMMA.16816.F32 R180, R196, R234.reuse, R180 ;  /* 0x000000eac4b4723c */ /* 0x080ff000000018b4 */
[----:B------:R-:W-:Y:S01]  /*b0d0*/  HMMA.16816.F32 R176, R236, R234, R176 ;  /* 0x000000eaecb0723c */ /* 0x000fe200000018b0 */
[----:B------:R-:W-:-:S02]  /*b0e0*/  FMUL R172, R164, c[0x0][0x188] ;  /* 0x00006200a4ac7a20 */ /* 0x000fc40000400000 */
[----:B------:R-:W-:Y:S02]  /*b0f0*/  FMUL R195, R165, c[0x0][0x188] ;  /* 0x00006200a5c37a20 */ /* 0x000fe40000400000 */
[----:B------:R-:W-:Y:S02]  /*b100*/  FMUL R173, R166, c[0x0][0x188] ;  /* 0x00006200a6ad7a20 */ /* 0x000fe40000400000 */
[----:B------:R-:W-:Y:S02]  /*b110*/  FMUL R194, R167, c[0x0][0x188] ;  /* 0x00006200a7c27a20 */ /* 0x000fe40000400000 */
[----:B------:R-:W-:Y:S02]  /*b120*/  FMUL R174, R168, c[0x0][0x188] ;  /* 0x00006200a8ae7a20 */ /* 0x000fe40000400000 */
[----:B------:R-:W-:Y:S01]  /*b130*/  FMUL R193, R169, c[0x0][0x188] ;  /* 0x00006200a9c17a20 */ /* 0x000fe20000400000 */
[----:B------:R-:W-:Y:S01]  /*b140*/  FMNMX R195, R172, R195, !PT ;  /* 0x000000c3acc37209 */ /* 0x000fe20007800000 */
[----:B------:R-:W-:Y:S01]  /*b150*/  FMUL R172, R170, c[0x0][0x188] ;  /* 0x00006200aaac7a20 */ /* 0x000fe20000400000 */
[----:B------:R-:W-:Y:S01]  /*b160*/  FMNMX R194, R173, R194, !PT ;  /* 0x000000c2adc27209 */ /* 0x000fe20007800000 */
[----:B------:R-:W-:Y:S01]  /*b170*/  FMUL R192, R171, c[0x0][0x188] ;  /* 0x00006200abc07a20 */ /* 0x000fe20000400000 */
[----:B------:R-:W-:Y:S01]  /*b180*/  FMNMX R193, R174, R193, !PT ;  /* 0x000000c1aec17209 */ /* 0x000fe20007800000 */
[----:B------:R-:W-:-:S02]  /*b190*/  FMUL R173, R180, c[0x0][0x188] ;  /* 0x00006200b4ad7a20 */ /* 0x000fc40000400000 */
[----:B------:R-:W-:Y:S02]  /*b1a0*/  FMUL R191, R181, c[0x0][0x188] ;  /* 0x00006200b5bf7a20 */ /* 0x000fe40000400000 */
[----:B------:R-:W-:Y:S02]  /*b1b0*/  FMUL R174, R182, c[0x0][0x188] ;  /* 0x00006200b6ae7a20 */ /* 0x000fe40000400000 */
[----:B------:R-:W-:Y:S02]  /*b1c0*/  FMUL R190, R183, c[0x0][0x188] ;  /* 0x00006200b7be7a20 */ /* 0x000fe40000400000 */
[----:B------:R-:W-:Y:S02]  /*b1d0*/  FMUL R175, R176, c[0x0][0x188] ;  /* 0x00006200b0af7a20 */ /* 0x000fe40000400000 */
[----:B------:R-:W-:Y:S02]  /*b1e0*/  FMUL R189, R177, c[0x0][0x188] ;  /* 0x00006200b1bd7a20 */ /* 0x000fe40000400000 */
[----:B------:R-:W-:-:S02]  /*b1f0*/  FMUL R184, R178, c[0x0][0x188] ;  /* 0x00006200b2b87a20 */ /* 0x000fc40000400000 */
[----:B------:R-:W-:Y:S01]  /*b200*/  FMUL R188, R179, c[0x0][0x188] ;  /* 0x00006200b3bc7a20 */ /* 0x000fe20000400000 */
[----:B------:R-:W-:Y:S02]  /*b210*/  FMNMX R192, R172, R192, !PT ;  /* 0x000000c0acc07209 */ /* 0x000fe40007800000 */
[----:B------:R-:W-:Y:S02]  /*b220*/  FMNMX R191, R173, R191, !PT ;  /* 0x000000bfadbf7209 */ /* 0x000fe40007800000 */
[----:B------:R-:W-:Y:S02]  /*b230*/  FMNMX R190, R174, R190, !PT ;  /* 0x000000beaebe7209 */ /* 0x000fe40007800000 */
[----:B------:R-:W-:Y:S02]  /*b240*/  FMNMX R189, R175, R189, !PT ;  /* 0x000000bdafbd7209 */ /* 0x000fe40007800000 */
[----:B------:R-:W-:Y:S01]  /*b250*/  FMNMX R188, R184, R188, !PT ;  /* 0x000000bcb8bc7209 */ /* 0x000fe20007800000 */
[----:B------:R-:W0:Y:S04]  /*b260*/  SHFL.BFLY PT, R187, R195, 0x2, 0x1f ;  /* 0x0c401f00c3bb7f89 */ /* 0x000e2800000e0000 */
[----:B------:R-:W1:Y:S04]  /*b270*/  SHFL.BFLY PT, R186, R194, 0x2, 0x1f ;  /* 0x0c401f00c2ba7f89 */ /* 0x000e6800000e0000 */
[----:B------:R-:W2:Y:S04]  /*b280*/  SHFL.BFLY PT, R185, R193, 0x2, 0x1f ;  /* 0x0c401f00c1b97f89 */ /* 0x000ea800000e0000 */
[----:B------:R-:W2:Y:S04]  /*b290*/  SHFL.BFLY PT, R184, R192, 0x2, 0x1f ;  /* 0x0c401f00c0b87f89 */ /* 0x000ea800000e0000 */
[----:B------:R-:W2:Y:S04]  /*b2a0*/  SHFL.BFLY PT, R175, R191, 0x2, 0x1f ;  /* 0x0c401f00bfaf7f89 */ /* 0x000ea800000e0000 */
[----:B------:R-:W2:Y:S04]  /*b2b0*/  SHFL.BFLY PT, R172, R190, 0x2, 0x1f ;  /* 0x0c401f00beac7f89 */ /* 0x000ea800000e0000 */
[----:B------:R-:W2:Y:S04]  /*b2c0*/  SHFL.BFLY PT, R173, R189, 0x2, 0x1f ;  /* 0x0c401f00bdad7f89 */ /* 0x000ea800000e0000 */
[----:B------:R-:W2:Y:S01]  /*b2d0*/  SHFL.BFLY PT, R174, R188, 0x2, 0x1f ;  /* 0x0c401f00bcae7f89 */ /* 0x000ea200000e0000 */
[----:B0-----:R-:W-:-:S02]  /*b2e0*/  FMNMX R195, R195, R187, !PT ;  /* 0x000000bbc3c37209 */ /* 0x001fc40007800000 */
[----:B-1----:R-:W-:Y:S02]  /*b2f0*/  FMNMX R194, R194, R186, !PT ;  /* 0x000000bac2c27209 */ /* 0x002fe40007800000 */
[----:B--2---:R-:W-:Y:S02]  /*b300*/  FMNMX R193, R193, R185, !PT ;  /* 0x000000b9c1c17209 */ /* 0x004fe40007800000 */
[----:B------:R-:W-:Y:S02]  /*b310*/  FMNMX R192, R192, R184, !PT ;  /* 0x000000b8c0c07209 */ /* 0x000fe40007800000 */
[----:B------:R-:W-:Y:S02]  /*b320*/  FMNMX R191, R191, R175, !PT ;  /* 0x000000afbfbf7209 */ /* 0x000fe40007800000 */
[----:B------:R-:W-:Y:S02]  /*b330*/  FMNMX R190, R190, R172, !PT ;  /* 0x000000acbebe7209 */ /* 0x000fe40007800000 */
[----:B------:R-:W-:-:S02]  /*b340*/  FMNMX R189, R189, R173, !PT ;  /* 0x000000adbdbd7209 */ /* 0x000fc40007800000 */
        /* <DEDUP_REMOVED lines=9> */
[----:B0-----:R-:W-:-:S03]  /*b3e0*/  FMNMX R187, R195, R187, !PT ;  /* 0x000000bbc3bb7209 */ /* 0x001fc60007800000 */
[----:B------:R-:W-:Y:S01]  /*b3f0*/  BAR.SYNC.DEFER_BLOCKING 0x0 ;  /* 0x0000000000007b1d */ /* 0x000fe20000010000 */
[----:B-1----:R-:W-:Y:S02]  /*b400*/  FMNMX R186, R194, R186, !PT ;  /* 0x000000bac2ba7209 */ /* 0x002fe40007800000 */
[----:B--2---:R-:W-:Y:S02]  /*b410*/  FMNMX R185, R193, R185, !PT ;  /* 0x000000b9c1b97209 */ /* 0x004fe40007800000 */
[----:B------:R-:W-:Y:S02]  /*b420*/  FMNMX R184, R192, R184, !PT ;  /* 0x000000b8c0b87209 */ /* 0x000fe40007800000 */
[----:B------:R-:W-:Y:S02]  /*b430*/  FMNMX R175, R191, R175, !PT ;  /* 0x000000afbfaf7209 */ /* 0x000fe40007800000 */
[----:B------:R-:W-:Y:S02]  /*b440*/  FMNMX R172, R190, R172, !PT ;  /* 0x000000acbeac7209 */ /* 0x000fe40007800000 */
[----:B------:R-:W-:-:S02]  /*b450*/  FMNMX R173, R189, R173, !PT ;  /* 0x000000adbdad7209 */ /* 0x000fc40007800000 */
[----:B------:R-:W-:Y:S01]  /*b460*/  FMNMX R174, R188, R174, !PT ;  /* 0x000000aebcae7209 */ /* 0x000fe20007800000 */
[----:B------:R-:W-:Y:S04]  /*b470*/  @P0 STS [R252+0x10000], R187 ;  /* 0x010000bbfc000388 */ /* 0x000fe80000000800 */
[----:B------:R-:W-:Y:S04]  /*b480*/  @P0 STS [R252+0x10040], R186 ;  /* 0x010040bafc000388 */ /* 0x000fe80000000800 */
[----:B------:R-:W-:Y:S04]  /*b490*/  @P0 STS [R252+0x10080], R185 ;  /* 0x010080b9fc000388 */ /* 0x000fe80000000800 */
[----:B------:R-:W-:Y:S04]  /*b4a0*/  @P0 STS [R252+0x100c0], R184 ;  /* 0x0100c0b8fc000388 */ /* 0x000fe80000000800 */
[----:B------:R-:W-:Y:S04]  /*b4b0*/  @P0 STS [R252+0x10100], R175 ;  /* 0x010100affc000388 */ /* 0x000fe80000000800 */
[----:B------:R-:W-:Y:S04]  /*b4c0*/  @P0 STS [R252+0x10140], R172 ;  /* 0x010140acfc000388 */ /* 0x000fe80000000800 */
[----:B------:R-:W-:Y:S04]  /*b4d0*/  @P0 STS [R252+0x10180], R173 ;  /* 0x010180adfc000388 */ /* 0x000fe80000000800 */
[----:B------:R-:W-:Y:S01]  /*b4e0*/  @P0 STS [R252+0x101c0], R174 ;  /* 0x0101c0aefc000388 */ /* 0x000fe20000000800 */
[----:B------:R-:W-:-:S03]  /*b4f0*/  LOP3.LUT R140, R240, 0x7f, RZ, 0xc0, !PT ;  /* 0x0000007ff08c7812 */ /* 0x000fc600078ec0ff */
[----:B------:R-:W-:Y:S06]  /*b500*/  BAR.SYNC.DEFER_BLOCKING 0x0 ;  /* 0x0000000000007b1d */ /* 0x000fec0000010000 */
[----:B------:R-:W0:Y:S04]  /*b510*/  LDS R172, [R140.X4+0x10000] ;  /* 0x010000008cac7984 */ /* 0x000e280000004800 */
[----:B0-----:R-:W0:Y:S01]  /*b520*/  SHFL.BFLY PT, R173, R172, 0x1, 0x1f ;  /* 0x0c201f00acad7f89 */ /* 0x001e2200000e0000 */
[----:B------:R-:W-:Y:S01]  /*b530*/  IMAD.SHL.U32 R119, R240, 0x2, RZ ;  /* 0x00000002f0777824 */ /* 0x000fe200078e00ff */
[----:B0-----:R-:W-:-:S05]  /*b540*/  FMNMX R173, R172, R173, !PT ;  /* 0x000000adacad7209 */ /* 0x001fca0007800000 */
[----:B------:R-:W-:Y:S01]  /*b550*/  @!P1 STS [R140.X4+0x10000], R173 ;  /* 0x010000ad8c009388 */ /* 0x000fe20000004800 */
[----:B------:R-:W-:-:S03]  /*b560*/  LOP3.LUT R119, R119, 0x38, RZ, 0xc0, !PT ;  /* 0x0000003877777812 */ /* 0x000fc600078ec0ff */
[----:B------:R-:W-:Y:S06]  /*b570*/  BAR.SYNC.DEFER_BLOCKING 0x0 ;  /* 0x0000000000007b1d */ /* 0x000fec0000010000 */
[----:B------:R-:W3:Y:S04]  /*b580*/  LDS R175, [R119+0x10000] ;  /* 0x0100000077af7984 */ /* 0x000ee80000000800 */
[----:B------:R-:W0:Y:S04]  /*b590*/  LDS R172, [R119+0x10040] ;  /* 0x0100400077ac7984 */ /* 0x000e280000000800 */
[----:B------:R-:W1:Y:S04]  /*b5a0*/  LDS R173, [R119+0x10080] ;  /* 0x0100800077ad7984 */ /* 0x000e680000000800 */
[----:B------:R-:W4:Y:S01]  /*b5b0*/  LDS R174, [R119+0x100c0] ;  /* 0x0100c00077ae7984 */ /* 0x000f220000000800 */
[----:B---3--:R-:W-:-:S02]  /*b5c0*/  FMNMX R240, R175, R155, !PT ;  /* 0x0000009baff07209 */ /* 0x008fc40007800000 */
[----:B0-----:R-:W-:-:S03]  /*b5d0*/  FMNMX R242, R172, R241, !PT ;  /* 0x000000f1acf27209 */ /* 0x001fc60007800000 */
[----:B------:R-:W-:Y:S01]  /*b5e0*/  STL [R1+0x8c], R240 ;  /* 0x00008cf001007387 */ /* 0x000fe20000100800 */
[----:B-1----:R-:W-:-:S03]  /*b5f0*/  FMNMX R3, R173, R243, !PT ;  /* 0x000000f3ad037209 */ /* 0x002fc60007800000 */
[----:B------:R-:W-:Y:S04]  /*b600*/  STL [R1+0x88], R242 ;  /* 0x000088f201007387 */ /* 0x000fe80000100800 */
[----:B------:R4:W-:Y:S04]  /*b610*/  STL [R1+0x84], R3 ;  /* 0x0000840301007387 */ /* 0x0009e80000100800 */
[----:B------:R-:W2:Y:S04]  /*b620*/  LDL.LU R148, [R1+0x198] ;  /* 0x0001980001947983 */ /* 0x000ea80000300800 */
[----:B------:R-:W3:Y:S04]  /*b630*/  LDL.LU R149, [R1+0x19c] ;  /* 0x00019c0001957983 */ /* 0x000ee80000300800 */
[----:B------:R-:W3:Y:S01]  /*b640*/  LDL.LU R150, [R1+0x1a0] ;  /* 0x0001a00001967983 */ /* 0x000ee20000300800 */
[----:B------:R-:W-:-:S02]  /*b650*/  FFMA R166, R166, c[0x0][0x188], -R242 ;  /* 0x00006200a6a67a23 */ /* 0x000fc400000008f2 */
[----:B------:R-:W-:Y:S02]  /*b660*/  FFMA R167, R167, c[0x0][0x188], -R242 ;  /* 0x00006200a7a77a23 */ /* 0x000fe400000008f2 */
[----:B------:R-:W-:Y:S02]  /*b670*/  FMUL R166, R166, 1.4426950216293334961 ;  /* 0x3fb8aa3ba6a67820 */ /* 0x000fe40000400000 */
[----:B------:R-:W-:Y:S02]  /*b680*/  FMUL R167, R167, 1.4426950216293334961 ;  /* 0x3fb8aa3ba7a77820 */ /* 0x000fe40000400000 */
[----:B------:R0:W-:Y:S08]  /*b690*/  MUFU.EX2 R234, R166 ;  /* 0x000000a600ea7308 */ /* 0x0001f00000000800 */
[----:B------:R1:W-:Y:S01]  /*b6a0*/  MUFU.EX2 R233, R167 ;  /* 0x000000a700e97308 */ /* 0x0003e20000000800 */
[----:B0-----:R-:W-:-:S02]  /*b6b0*/  FFMA R166, R168, c[0x0][0x188], -R3 ;  /* 0x00006200a8a67a23 */ /* 0x001fc40000000803 */
[----:B-1----:R-:W-:Y:S01]  /*b6c0*/  FFMA R167, R169, c[0x0][0x188], -R3 ;  /* 0x00006200a9a77a23 */ /* 0x002fe20000000803 */
[----:B----4-:R-:W-:-:S05]  /*b6d0*/  FMNMX R3, R174, R117, !PT ;  /* 0x00000075ae037209 */ /* 0x010fca0007800000 */
[----:B------:R-:W-:Y:S04]  /*b6e0*/  STL [R1+0x80], R3 ;  /* 0x0000800301007387 */ /* 0x000fe80000100800 */
[----:B------:R-:W4:Y:S04]  /*b6f0*/  LDL.64 R144, [R1+0x3b8] ;  /* 0x0003b80001907983 */ /* 0x000f280000100a00 */
[----:B------:R-:W4:Y:S04]  /*b700*/  LDL.64 R146, [R1+0x3c0] ;  /* 0x0003c00001927983 */ /* 0x000f280000100a00 */
[----:B------:R-:W4:Y:S01]  /*b710*/  LDL.64 R132, [R1+0x3a8] ;  /* 0x0003a80001847983 */ /* 0x000f220000100a00 */
[----:B------:R-:W-:-:S02]  /*b720*/  FFMA R164, R164, c[0x0][0x188], -R240 ;  /* 0x00006200a4a47a23 */ /* 0x000fc400000008f0 */
[----:B------:R-:W-:Y:S01]  /*b730*/  FFMA R165, R165, c[0x0][0x188], -R240 ;  /* 0x00006200a5a57a23 */ /* 0x000fe200000008f0 */
[----:B------:R-:W4:Y:S01]  /*b740*/  LDL.64 R134, [R1+0x3b0] ;  /* 0x0003b00001867983 */ /* 0x000f220000100a00 */
[----:B------:R-:W-:Y:S02]  /*b750*/  FMUL R164, R164, 1.4426950216293334961 ;  /* 0x3fb8aa3ba4a47820 */ /* 0x000fe40000400000 */
[----:B------:R-:W-:Y:S01]  /*b760*/  FMUL R166, R166, 1.4426950216293334961 ;  /* 0x3fb8aa3ba6a67820 */ /* 0x000fe20000400000 */
[----:B------:R-:W4:Y:S01]  /*b770*/  LDL.64 R128, [R1+0x3a0] ;  /* 0x0003a00001807983 */ /* 0x000f220000100a00 */
[----:B------:R0:W-:Y:S01]  /*b780*/  MUFU.EX2 R116, R164 ;  /* 0x000000a400747308 */ /* 0x0001e20000000800 */
[----:B------:R-:W-:Y:S02]  /*b790*/  FMUL R165, R165, 1.4426950216293334961 ;  /* 0x3fb8aa3ba5a57820 */ /* 0x000fe40000400000 */
[----:B------:R-:W-:Y:S01]  /*b7a0*/  FMUL R167, R167, 1.4426950216293334961 ;  /* 0x3fb8aa3ba7a77820 */ /* 0x000fe20000400000 */
[----:B------:R-:W4:Y:S01]  /*b7b0*/  LDL.64 R138, [R1+0x398] ;  /* 0x00039800018a7983 */ /* 0x000f220000100a00 */
[----:B------:R-:W-:-:S02]  /*b7c0*/  FFMA R170, R170, c[0x0][0x188], -R3 ;  /* 0x00006200aaaa7a23 */ /* 0x000fc40000000803 */
[----:B------:R-:W-:Y:S01]  /*b7d0*/  FFMA R171, R171, c[0x0][0x188], -R3 ;  /* 0x00006200abab7a23 */ /* 0x000fe20000000803 */
[----:B------:R-:W4:Y:S04]  /*b7e0*/  LDL.64 R136, [R1+0x390] ;  /* 0x0003900001887983 */ /* 0x000f280000100a00 */
[----:B0-----:R-:W0:Y:S01]  /*b7f0*/  LDS R164, [R119+0x10100] ;  /* 0x0101000077a47984 */ /* 0x001e220000000800 */
[----:B------:R1:W-:Y:S03]  /*b800*/  MUFU.EX2 R235, R165 ;  /* 0x000000a500eb7308 */ /* 0x0003e60000000800 */
[----:B------:R-:W4:Y:S04]  /*b810*/  LDL.64 R184, [R1+0x388] ;  /* 0x0003880001b87983 */ /* 0x000f280000100a00 */
[----:B------:R-:W4:Y:S04]  /*b820*/  LDL.64 R142, [R1+0x380] ;  /* 0x00038000018e7983 */ /* 0x000f280000100a00 */
[----:B-1----:R-:W2:Y:S01]  /*b830*/  LDS R165, [R119+0x10140] ;  /* 0x0101400077a57984 */ /* 0x002ea20000000800 */
[----:B------:R1:W-:Y:S03]  /*b840*/  MUFU.EX2 R232, R166 ;  /* 0x000000a600e87308 */ /* 0x0003e60000000800 */
[----:B------:R-:W4:Y:S04]  /*b850*/  LDL.64 R130, [R1+0x378] ;  /* 0x0003780001827983 */ /* 0x000f280000100a00 */
[----:B-1----:R-:W3:Y:S01]  /*b860*/  LDS R166, [R119+0x10180] ;  /* 0x0101800077a67984 */ /* 0x002ee20000000800 */
[----:B------:R1:W0:Y:S03]  /*b870*/  MUFU.EX2 R226, R167 ;  /* 0x000000a700e27308 */ /* 0x0002260000000800 */
[----:B-1----:R1:W2:Y:S01]  /*b880*/  LDS R167, [R119+0x101c0] ;  /* 0x0101c00077a77984 */ /* 0x0022a20000000800 */
[----:B0-----:R-:W-:-:S05]  /*b890*/  FMNMX R239, R164, R118, !PT ;  /* 0x00000076a4ef7209 */ /* 0x001fca0007800000 */
[----:B------:R-:W-:Y:S02]  /*b8a0*/  FFMA R164, R180, c[0x0][0x188], -R239 ;  /* 0x00006200b4a47a23 */ /* 0x000fe400000008ef */
[----:B------:R-:W-:Y:S02]  /*b8b0*/  FMUL R170, R170, 1.4426950216293334961 ;  /* 0x3fb8aa3baaaa7820 */ /* 0x000fe40000400000 */
[----:B------:R-:W-:Y:S02]  /*b8c0*/  FMUL R171, R171, 1.4426950216293334961 ;  /* 0x3fb8aa3babab7820 */ /* 0x000fe40000400000 */
[----:B------:R-:W-:Y:S08]  /*b8d0*/  MUFU.EX2 R120, R170 ;  /* 0x000000aa00787308 */ /* 0x000ff00000000800 */
[----:B-1----:R-:W0:Y:S01]  /*b8e0*/  MUFU.EX2 R119, R171 ;  /* 0x000000ab00777308 */ /* 0x002e220000000800 */
[----:B------:R-:W-:-:S02]  /*b8f0*/  FADD R175, R232, R226 ;  /* 0x000000e2e8af7221 */ /* 0x000fc40000000000 */
[----:B0-----:R-:W-:Y:S01]  /*b900*/  FADD R174, R120, R119 ;  /* 0x0000007778ae7221 */ /* 0x001fe20000000000 */
[----:B--2---:R-:W-:Y:S01]  /*b910*/  FMNMX R238, R165, R148, !PT ;  /* 0x00000094a5ee7209 */ /* 0x004fe20007800000 */
[----:B------:R-:W-:Y:S02]  /*b920*/  FMUL R165, R164, 1.4426950216293334961 ;  /* 0x3fb8aa3ba4a57820 */ /* 0x000fe40000400000 */
[----:B------:R-:W-:Y:S02]  /*b930*/  FFMA R164, R181, c[0x0][0x188], -R239 ;  /* 0x00006200b5a47a23 */ /* 0x000fe400000008ef */
[----:B------:R0:W-:Y:S01]  /*b940*/  MUFU.EX2 R122, R165 ;  /* 0x000000a5007a7308 */ /* 0x0001e20000000800 */
[----:B---3--:R-:W-:Y:S01]  /*b950*/  FMNMX R237, R166, R149, !PT ;  /* 0x00000095a6ed7209 */ /* 0x008fe20007800000 */
[----:B0-----:R-:W-:Y:S02]  /*b960*/  FMUL R165, R164, 1.4426950216293334961 ;  /* 0x3fb8aa3ba4a57820 */ /* 0x001fe40000400000 */
[----:B------:R-:W-:-:S04]  /*b970*/  FFMA R164, R182, c[0x0][0x188], -R238 ;  /* 0x00006200b6a47a23 */ /* 0x000fc800000008ee */
[----:B------:R0:W1:Y:S02]  /*b980*/  MUFU.EX2 R121, R165 ;  /* 0x000000a500797308 */ /* 0x0000640000000800 */
[----:B0-----:R-:W-:Y:S02]  /*b990*/  FMUL R165, R164, 1.4426950216293334961 ;  /* 0x3fb8aa3ba4a57820 */ /* 0x001fe40000400000 */
[----:B------:R-:W-:-:S04]  /*b9a0*/  FFMA R164, R183, c[0x0][0x188], -R238 ;  /* 0x00006200b7a47a23 */ /* 0x000fc800000008ee */
[----:B------:R0:W-:Y:S01]  /*b9b0*/  MUFU.EX2 R124, R165 ;  /* 0x000000a5007c7308 */ /* 0x0001e20000000800 */
[----:B------:R-:W-:Y:S01]  /*b9c0*/  FMNMX R236, R167, R150, !PT ;  /* 0x00000096a7ec7209 */ /* 0x000fe20007800000 */
[----:B0-----:R-:W-:Y:S02]  /*b9d0*/  FMUL R165, R164, 1.4426950216293334961 ;  /* 0x3fb8aa3ba4a57820 */ /* 0x001fe40000400000 */
[----:B------:R-:W-:-:S04]  /*b9e0*/  FFMA R164, R176, c[0x0][0x188], -R237 ;  /* 0x00006200b0a47a23 */ /* 0x000fc800000008ed */
[----:B------:R0:W2:Y:S02]  /*b9f0*/  MUFU.EX2 R123, R165 ;  /* 0x000000a5007b7308 */ /* 0x0000a40000000800 */
[----:B0-----:R-:W-:Y:S02]  /*ba00*/  FMUL R165, R164, 1.4426950216293334961 ;  /* 0x3fb8aa3ba4a57820 */ /* 0x001fe40000400000 */
[----:B------:R-:W-:-:S04]  /*ba10*/  FFMA R164, R177, c[0x0][0x188], -R237 ;  /* 0x00006200b1a47a23 */ /* 0x000fc800000008ed */
[----:B------:R0:W-:Y:S02]  /*ba20*/  MUFU.EX2 R126, R165 ;  /* 0x000000a5007e7308 */ /* 0x0001e40000000800 */
[----:B0-----:R-:W-:Y:S02]  /*ba30*/  FMUL R165, R164, 1.4426950216293334961 ;  /* 0x3fb8aa3ba4a57820 */ /* 0x001fe40000400000 */
[----:B------:R-:W-:-:S04]  /*ba40*/  FFMA R164, R178, c[0x0][0x188], -R236 ;  /* 0x00006200b2a47a23 */ /* 0x000fc800000008ec */
[----:B------:R0:W3:Y:S02]  /*ba50*/  MUFU.EX2 R125, R165 ;  /* 0x000000a5007d7308 */ /* 0x0000e40000000800 */
[----:B0-----:R-:W-:Y:S02]  /*ba60*/  FMUL R165, R164, 1.4426950216293334961 ;  /* 0x3fb8aa3ba4a57820 */ /* 0x001fe40000400000 */
[----:B------:R-:W-:-:S04]  /*ba70*/  FFMA R164, R179, c[0x0][0x188], -R236 ;  /* 0x00006200b3a47a23 */ /* 0x000fc800000008ec */
[----:B------:R-:W-:Y:S01]  /*ba80*/  FMUL R164, R164, 1.4426950216293334961 ;  /* 0x3fb8aa3ba4a47820 */ /* 0x000fe20000400000 */
[----:B------:R-:W-:Y:S08]  /*ba90*/  MUFU.EX2 R244, R165 ;  /* 0x000000a500f47308 */ /* 0x000ff00000000800 */
[----:B------:R-:W0:Y:S01]  /*baa0*/  MUFU.EX2 R127, R164 ;  /* 0x000000a4007f7308 */ /* 0x000e220000000800 */
[----:B------:R-:W-:-:S02]  /*bab0*/  FADD R178, R116, R235 ;  /* 0x000000eb74b27221 */ /* 0x000fc40000000000 */
[----:B------:R-:W-:Y:S02]  /*bac0*/  FADD R176, R234, R233 ;  /* 0x000000e9eab07221 */ /* 0x000fe40000000000 */
[----:B-1----:R-:W-:Y:S02]  /*bad0*/  FADD R173, R122, R121 ;  /* 0x000000797aad7221 */ /* 0x002fe40000000000 */
[----:B--2---:R-:W-:Y:S02]  /*bae0*/  FADD R172, R124, R123 ;  /* 0x0000007b7cac7221 */ /* 0x004fe40000000000 */
[----:B---3--:R-:W-:Y:S01]  /*baf0*/  FADD R171, R126, R125 ;  /* 0x0000007d7eab7221 */ /* 0x008fe20000000000 */
[----:B------:R-:W1:Y:S01]  /*bb00*/  SHFL.BFLY PT, R179, R178, 0x2, 0x1f ;  /* 0x0c401f00b2b37f89 */ /* 0x000e6200000e0000 */
[----:B0-----:R-:W-:-:S03]  /*bb10*/  FADD R170, R244, R127 ;  /* 0x0000007ff4aa7221 */ /* 0x001fc60000000000 */
[----:B------:R-:W0:Y:S04]  /*bb20*/  SHFL.BFLY PT, R177, R176, 0x2, 0x1f ;  /* 0x0c401f00b0b17f89 */ /* 0x000e2800000e0000 */
[----:B------:R-:W2:Y:S04]  /*bb30*/  SHFL.BFLY PT, R166, R175, 0x2, 0x1f ;  /* 0x0c401f00afa67f89 */ /* 0x000ea800000e0000 */
[----:B------:R-:W3:Y:S04]  /*bb40*/  SHFL.BFLY PT, R167, R174, 0x2, 0x1f ;  /* 0x0c401f00aea77f89 */ /* 0x000ee800000e0000 */
[----:B------:R-:W4:Y:S04]  /*bb50*/  SHFL.BFLY PT, R168, R173, 0x2, 0x1f ;  /* 0x0c401f00ada87f89 */ /* 0x000f2800000e0000 */
[----:B------:R-:W4:Y:S04]  /*bb60*/  SHFL.BFLY PT, R169, R172, 0x2, 0x1f ;  /* 0x0c401f00aca97f89 */ /* 0x000f2800000e0000 */
[----:B------:R-:W4:Y:S04]  /*bb70*/  SHFL.BFLY PT, R164, R171, 0x2, 0x1f ;  /* 0x0c401f00aba47f89 */ /* 0x000f2800000e0000 */
[----:B------:R-:W4:Y:S01]  /*bb80*/  SHFL.BFLY PT, R165, R170, 0x2, 0x1f ;  /* 0x0c401f00aaa57f89 */ /* 0x000f2200000e0000 */
[----:B-1----:R-:W-:-:S02]  /*bb90*/  FADD R179, R178, R179 ;  /* 0x000000b3b2b37221 */ /* 0x002fc40000000000 */
[----:B0-----:R-:W-:Y:S02]  /*bba0*/  FADD R177, R176, R177 ;  /* 0x000000b1b0b17221 */ /* 0x001fe40000000000 */
[----:B--2---:R-:W-:Y:S02]  /*bbb0*/  FADD R166, R175, R166 ;  /* 0x000000a6afa67221 */ /* 0x004fe40000000000 */
[----:B---3--:R-:W-:Y:S02]  /*bbc0*/  FADD R167, R174, R167 ;  /* 0x000000a7aea77221 */ /* 0x008fe40000000000 */
[----:B----4-:R-:W-:Y:S02]  /*bbd0*/  FADD R168, R173, R168 ;  /* 0x000000a8ada87221 */ /* 0x010fe40000000000 */
[----:B------:R-:W-:Y:S02]  /*bbe0*/  FADD R169, R172, R169 ;  /* 0x000000a9aca97221 */ /* 0x000fe40000000000 */
[----:B------:R-:W-:-:S02]  /*bbf0*/  FADD R164, R171, R164 ;  /* 0x000000a4aba47221 */ /* 0x000fc40000000000 */
[----:B------:R-:W-:Y:S01]  /*bc00*/  FADD R165, R170, R165 ;  /* 0x000000a5aaa57221 */ /* 0x000fe20000000000 */
[----:B------:R-:W-:Y:S04]  /*bc10*/  SHFL.BFLY PT, R171, R177, 0x1, 0x1f ;  /* 0x0c201f00b1ab7f89 */ /* 0x000fe800000e0000 */
[----:B------:R-:W0:Y:S04]  /*bc20*/  SHFL.BFLY PT, R170, R179, 0x1, 0x1f ;  /* 0x0c201f00b3aa7f89 */ /* 0x000e2800000e0000 */
[----:B------:R-:W1:Y:S04]  /*bc30*/  SHFL.BFLY PT, R172, R166, 0x1, 0x1f ;  /* 0x0c201f00a6ac7f89 */ /* 0x000e6800000e0000 */
[----:B------:R-:W2:Y:S04]  /*bc40*/  SHFL.BFLY PT, R173, R167, 0x1, 0x1f ;  /* 0x0c201f00a7ad7f89 */ /* 0x000ea800000e0000 */
[----:B------:R-:W3:Y:S04]  /*bc50*/  SHFL.BFLY PT, R174, R168, 0x1, 0x1f ;  /* 0x0c201f00a8ae7f89 */ /* 0x000ee800000e0000 */
[----:B------:R-:W4:Y:S04]  /*bc60*/  SHFL.BFLY PT, R175, R169, 0x1, 0x1f ;  /* 0x0c201f00a9af7f89 */ /* 0x000f2800000e0000 */
[----:B------:R-:W4:Y:S04]  /*bc70*/  SHFL.BFLY PT, R176, R164, 0x1, 0x1f ;  /* 0x0c201f00a4b07f89 */ /* 0x000f2800000e0000 */
[----:B------:R-:W4:Y:S01]  /*bc80*/  SHFL.BFLY PT, R178, R165, 0x1, 0x1f ;  /* 0x0c201f00a5b27f89 */ /* 0x000f2200000e0000 */
[----:B0-----:R-:W-:-:S03]  /*bc90*/  FADD R170, R179, R170 ;  /* 0x000000aab3aa7221 */ /* 0x001fc60000000000 */
[----:B------:R-:W-:Y:S01]  /*bca0*/  BAR.SYNC.DEFER_BLOCKING 0x0 ;  /* 0x0000000000007b1d */ /* 0x000fe20000010000 */
[----:B------:R-:W-:Y:S02]  /*bcb0*/  FADD R171, R177, R171 ;  /* 0x000000abb1ab7221 */ /* 0x000fe40000000000 */
[----:B-1----:R-:W-:Y:S02]  /*bcc0*/  FADD R166, R166, R172 ;  /* 0x000000aca6a67221 */ /* 0x002fe40000000000 */
[----:B--2---:R-:W-:Y:S02]  /*bcd0*/  FADD R167, R167, R173 ;  /* 0x000000ada7a77221 */ /* 0x004fe40000000000 */
[----:B---3--:R-:W-:Y:S02]  /*bce0*/  FADD R168, R168, R174 ;  /* 0x000000aea8a87221 */ /* 0x008fe40000000000 */
[----:B----4-:R-:W-:Y:S02]  /*bcf0*/  FADD R169, R169, R175 ;  /* 0x000000afa9a97221 */ /* 0x010fe40000000000 */
[----:B------:R-:W-:-:S02]  /*bd00*/  FADD R164, R164, R176 ;  /* 0x000000b0a4a47221 */ /* 0x000fc40000000000 */
[----:B------:R-:W-:Y:S01]  /*bd10*/  FADD R165, R165, R178 ;  /* 0x000000b2a5a57221 */ /* 0x000fe20000000000 */
[----:B------:R-:W-:Y:S04]  /*bd20*/  @P0 STS [R252+0x10000], R170 ;  /* 0x010000aafc000388 */ /* 0x000fe80000000800 */
[----:B------:R-:W-:Y:S04]  /*bd30*/  @P0 STS [R252+0x10040], R171 ;  /* 0x010040abfc000388 */ /* 0x000fe80000000800 */
[----:B------:R-:W-:Y:S04]  /*bd40*/  @P0 STS [R252+0x10080], R166 ;  /* 0x010080a6fc000388 */ /* 0x000fe80000000800 */
[----:B------:R0:W-:Y:S04]  /*bd50*/  @P0 STS [R252+0x100c0], R167 ;  /* 0x0100c0a7fc000388 */ /* 0x0001e80000000800 */
[----:B------:R-:W-:Y:S04]  /*bd60*/  @P0 STS [R252+0x10100], R168 ;  /* 0x010100a8fc000388 */ /* 0x000fe80000000800 */
[----:B------:R1:W-:Y:S04]  /*bd70*/  @P0 STS [R252+0x10140], R169 ;  /* 0x010140a9fc000388 */ /* 0x0003e80000000800 */
[----:B------:R-:W-:Y:S04]  /*bd80*/  @P0 STS [R252+0x10180], R164 ;  /* 0x010180a4fc000388 */ /* 0x000fe80000000800 */
[----:B------:R-:W-:Y:S04]  /*bd90*/  @P0 STS [R252+0x101c0], R165 ;  /* 0x0101c0a5fc000388 */ /* 0x000fe80000000800 */
[----:B------:R-:W-:Y:S06]  /*bda0*/  BAR.SYNC.DEFER_BLOCKING 0x0 ;  /* 0x0000000000007b1d */ /* 0x000fec0000010000 */
[----:B------:R-:W2:Y:S04]  /*bdb0*/  LDS R164, [R140.X4+0x10000] ;  /* 0x010000008ca47984 */ /* 0x000ea80000004800 */
[----:B------:R-:W-:Y:S01]  /*bdc0*/  STL [R1+0x5e0], R252 ;  /* 0x0005e0fc01007387 */ /* 0x000fe20000100800 */
[----:B0-----:R-:W-:-:S03]  /*bdd0*/  IMAD.WIDE R166, R224, 0x2, R144 ;  /* 0x00000002e0a67825 */ /* 0x001fc600078e0290 */
[----:B------:R-:W3:Y:S01]  /*bde0*/  LDL.64 R144, [R1+0x360] ;  /* 0x0003600001907983 */ /* 0x000ee20000100a00 */
[----:B------:R-:W-:-:S03]  /*bdf0*/  IMAD.WIDE R170, R224, 0x2, R132 ;  /* 0x00000002e0aa7825 */ /* 0x000fc600078e0284 */
[----:B------:R-:W4:Y:S04]  /*be00*/  LDL.64 R178, [R1+0x368] ;  /* 0x0003680001b27983 */ /* 0x000f280000100a00 */
[----:B------:R-:W4:Y:S04]  /*be10*/  LDL.64 R132, [R1+0x350] ;  /* 0x0003500001847983 */ /* 0x000f280000100a00 */
[----:B------:R-:W4:Y:S01]  /*be20*/  LDL.64 R176, [R1+0x340] ;  /* 0x0003400001b07983 */ /* 0x000f220000100a00 */
[----:B-1----:R-:W-:-:S03]  /*be30*/  IMAD.WIDE R168, R224, 0x2, R134 ;  /* 0x00000002e0a87825 */ /* 0x002fc600078e0286 */
[----:B------:R-:W4:Y:S01]  /*be40*/  LDL.64 R134, [R1+0x358] ;  /* 0x0003580001867983 */ /* 0x000f220000100a00 */
[----:B------:R-:W-:-:S03]  /*be50*/  IMAD.WIDE R172, R224, 0x2, R128 ;  /* 0x00000002e0ac7825 */ /* 0x000fc600078e0280 */
[----:B------:R-:W4:Y:S04]  /*be60*/  LDL.64 R174, [R1+0x328] ;  /* 0x0003280001ae7983 */ /* 0x000f280000100a00 */
[----:B------:R-:W4:Y:S04]  /*be70*/  LDL.64 R180, [R1+0x310] ;  /* 0x0003100001b47983 */ /* 0x000f280000100a00 */
[----:B------:R-:W4:Y:S04]  /*be80*/  LDL.64 R182, [R1+0x2f0] ;  /* 0x0002f00001b67983 */ /* 0x000f280000100a00 */
[----:B--2---:R-:W0:Y:S04]  /*be90*/  SHFL.BFLY PT, R165, R164, 0x1, 0x1f ;  /* 0x0c201f00a4a57f89 */ /* 0x004e2800000e0000 */
[----:B------:R-:W2:Y:S01]  /*bea0*/  LDL.64 R186, [R1+0x2b0] ;  /* 0x0002b00001ba7983 */ /* 0x000ea20000100a00 */
[----:B0-----:R-:W-:-:S05]  /*beb0*/  FADD R165, R164, R165 ;  /* 0x000000a5a4a57221 */ /* 0x001fca0000000000 */
[----:B------:R0:W-:Y:S04]  /*bec0*/  @!P1 STS [R140.X4+0x10000], R165 ;  /* 0x010000a58c009388 */ /* 0x0001e80000004800 */
[----:B------:R-:W-:Y:S06]  /*bed0*/  BAR.SYNC.DEFER_BLOCKING 0x0 ;  /* 0x0000000000007b1d */ /* 0x000fec0000010000 */
[----:B0-----:R-:W2:Y:S01]  /*bee0*/  LDL.64 R140, [R1+0x370] ;  /* 0x00037000018c7983 */ /* 0x001ea20000100a00 */
[----:B------:R-:W-:-:S03]  /*bef0*/  IMAD.WIDE R164, R224, 0x2, R146 ;  /* 0x00000002e0a47825 */ /* 0x000fc600078e0292 */
[----:B------:R-:W2:Y:S04]  /*bf00*/  LDL.64 R146, [R1+0x348] ;  /* 0x0003480001927983 */ /* 0x000ea80000100a00 */
[----:B------:R0:W2:Y:S04]  /*bf10*/  LDG.E.U16 R245, [R164.64] ;  /* 0x00000004a4f57981 */ /* 0x0000a8000c1e1500 */
[----:B------:R1:W2:Y:S04]  /*bf20*/  LDG.E.U16 R246, [R166.64] ;  /* 0x00000004a6f67981 */ /* 0x0002a8000c1e1500 */
[----:B------:R1:W2:Y:S01]  /*bf30*/  LDG.E.U16 R129, [R172.64] ;  /* 0x00000004ac817981 */ /* 0x0002a2000c1e1500 */
[----:B0-----:R-:W-:-:S03]  /*bf40*/  IMAD.WIDE R164, R224, 0x2, R138 ;  /* 0x00000002e0a47825 */ /* 0x001fc600078e028a */
[----:B------:R-:W2:Y:S01]  /*bf50*/  LDL.64 R138, [R1+0x338] ;  /* 0x00033800018a7983 */ /* 0x000ea20000100a00 */
[----:B-1----:R-:W-:-:S03]  /*bf60*/  IMAD.WIDE R166, R224, 0x2, R136 ;  /* 0x00000002e0a67825 */ /* 0x002fc600078e0288 */
[----:B------:R-:W2:Y:S01]  /*bf70*/  LDL.64 R136, [R1+0x330] ;  /* 0x0003300001887983 */ /* 0x000ea20000100a00 */
[----:B------:R-:W-:-:S03]  /*bf80*/  IMAD.WIDE R172, R224, 0x2, R130 ;  /* 0x00000002e0ac7825 */ /* 0x000fc600078e0282 */
[----:B------:R0:W2:Y:S04]  /*bf90*/  LDG.E.U16 R247, [R168.64] ;  /* 0x00000004a8f77981 */ /* 0x0000a8000c1e1500 */
[----:B------:R2:W2:Y:S04]  /*bfa0*/  LDG.E.U16 R130, [R164.64] ;  /* 0x00000004a4827981 */ /* 0x0004a8000c1e1500 */
[----:B------:R1:W2:Y:S01]  /*bfb0*/  LDG.E.U16 R128, [R170.64] ;  /* 0x00000004aa807981 */ /* 0x0002a2000c1e1500 */
[----:B0-----:R-:W-:-:S03]  /*bfc0*/  IMAD.WIDE R168, R224, 0x2, R184 ;  /* 0x00000002e0a87825 */ /* 0x001fc600078e02b8 */
[----:B------:R4:W2:Y:S04]  /*bfd0*/  LDG.E.U16 R131, [R166.64] ;  /* 0x00000004a6837981 */ /* 0x0008a8000c1e1500 */
[----:B------:R3:W2:Y:S01]  /*bfe0*/  LDG.E.U16 R248, [R168.64] ;  /* 0x00000004a8f87981 */ /* 0x0006a2000c1e1500 */
[----:B-1----:R-:W-:-:S03]  /*bff0*/  IMAD.WIDE R170, R224, 0x2, R142 ;  /* 0x00000002e0aa7825 */ /* 0x002fc600078e028e */
[----:B------:R-:W2:Y:S04]  /*c000*/  LDL.64 R142, [R1+0x320] ;  /* 0x00032000018e7983 */ /* 0x000ea80000100a00 */
[----:B------:R-:W2:Y:S04]  /*c010*/  LDL.64 R184, [R1+0x2f8] ;  /* 0x0002f80001b87983 */ /* 0x000ea80000100a00 */
[----:B------:R0:W2:Y:S04]  /*c020*/  LDG.E.U16 R250, [R172.64] ;  /* 0x00000004acfa7981 */ /* 0x0000a8000c1e1500 */
[----:B------:R1:W2:Y:S01]  /*c030*/  LDG.E.U16 R249, [R170.64] ;  /* 0x00000004aaf97981 */ /* 0x0002a2000c1e1500 */
[----:B---3--:R-:W-:-:S03]  /*c040*/  IMAD.WIDE R168, R224, 0x2, R144 ;  /* 0x00000002e0a87825 */ /* 0x008fc600078e0290 */
[----:B------:R-:W3:Y:S01]  /*c050*/  LDL.64 R144, [R1+0x300] ;  /* 0x0003000001907983 */ /* 0x000ee20000100a00 */
[----:B----4-:R-:W-:-:S03]  /*c060*/  IMAD.WIDE R166, R224, 0x2, R178 ;  /* 0x00000002e0a67825 */ /* 0x010fc600078e02b2 */
[----:B------:R-:W4:Y:S01]  /*c070*/  LDL.64 R178, [R1+0x308] ;  /* 0x0003080001b27983 */ /* 0x000f220000100a00 */
[----:B0-----:R-:W-:-:S03]  /*c080*/  IMAD.WIDE R172, R224, 0x2, R132 ;  /* 0x00000002e0ac7825 */ /* 0x001fc600078e0284 */
[----:B------:R0:W3:Y:S04]  /*c090*/  LDG.E.U16 R132, [R166.64] ;  /* 0x00000004a6847981 */ /* 0x0000e8000c1e1500 */
[----:B------:R1:W3:Y:S01]  /*c0a0*/  LDG.E.U16 R133, [R168.64] ;  /* 0x00000004a8857981 */ /* 0x0002e2000c1e1500 */
[----:B0-----:R-:W-:-:S03]  /*c0b0*/  IMAD.WIDE R166, R224, 0x2, R176 ;  /* 0x00000002e0a67825 */ /* 0x001fc600078e02b0 */
[----:B------:R-:W3:Y:S01]  /*c0c0*/  LDL.64 R176, [R1+0x2e0] ;  /* 0x0002e00001b07983 */ /* 0x000ee20000100a00 */
[----:B--2---:R-:W-:-:S03]  /*c0d0*/  IMAD.WIDE R164, R224, 0x2, R140 ;  /* 0x00000002e0a47825 */ /* 0x004fc600078e028c */
[----:B------:R-:W2:Y:S04]  /*c0e0*/  LDL.64 R140, [R1+0x318] ;  /* 0x00031800018c7983 */ /* 0x000ea80000100a00 */
[----:B------:R0:W3:Y:S02]  /*c0f0*/  LDG.E.U16 R251, [R164.64] ;  /* 0x00000004a4fb7981 */ /* 0x0000e4000c1e1500 */
[C---:B0-----:R-:W-:Y:S02]  /*c100*/  IMAD.WIDE R164, R224.reuse, 0x2, R146 ;  /* 0x00000002e0a47825 */ /* 0x041fe400078e0292 */
[----:B------:R-:W3:Y:S02]  /*c110*/  LDL.64 R146, [R1+0x2e8] ;  /* 0x0002e80001927983 */ /* 0x000ee40000100a00 */
[----:B-1----:R-:W-:-:S02]  /*c120*/  IMAD.WIDE R170, R224, 0x2, R134 ;  /* 0x00000002e0aa7825 */ /* 0x002fc400078e0286 */
[----:B------:R0:W4:Y:S04]  /*c130*/  LDG.E.U16 R135, [R172.64] ;  /* 0x00000004ac877981 */ /* 0x000128000c1e1500 */
[----:B------:R1:W4:Y:S01]  /*c140*/  LDG.E.U16 R134, [R170.64] ;  /* 0x00000004aa867981 */ /* 0x000322000c1e1500 */
[----:B------:R-:W-:-:S03]  /*c150*/  IMAD.WIDE R168, R224, 0x2, R138 ;  /* 0x00000002e0a87825 */ /* 0x000fc600078e028a */
[----:B0-----:R-:W4:Y:S01]  /*c160*/  LDL.64 R172, [R1+0x2d0] ;  /* 0x0002d00001ac7983 */ /* 0x001f220000100a00 */
[----:B-1----:R-:W-:-:S03]  /*c170*/  IMAD.WIDE R170, R224, 0x2, R136 ;  /* 0x00000002e0aa7825 */ /* 0x002fc600078e0288 */
[----:B------:R2:W4:Y:S04]  /*c180*/  LDG.E.U16 R138, [R168.64] ;  /* 0x00000004a88a7981 */ /* 0x000528000c1e1500 */
[----:B------:R0:W4:Y:S04]  /*c190*/  LDG.E.U16 R136, [R164.64] ;  /* 0x00000004a4887981 */ /* 0x000128000c1e1500 */
[----:B------:R1:W4:Y:S04]  /*c1a0*/  LDG.E.U16 R137, [R166.64] ;  /* 0x00000004a6897981 */ /* 0x000328000c1e1500 */
[----:B------:R1:W4:Y:S01]  /*c1b0*/  LDG.E.U16 R139, [R170.64] ;  /* 0x00000004aa8b7981 */ /* 0x000322000c1e1500 */
[----:B0-----:R-:W-:-:S03]  /*c1c0*/  IMAD.WIDE R164, R224, 0x2, R174 ;  /* 0x00000002e0a47825 */ /* 0x001fc600078e02ae */
[----:B------:R-:W4:Y:S01]  /*c1d0*/  LDL.64 R174, [R1+0x2d8] ;  /* 0x0002d80001ae7983 */ /* 0x000f220000100a00 */
[----:B-1----:R-:W-:-:S03]  /*c1e0*/  IMAD.WIDE R166, R224, 0x2, R142 ;  /* 0x00000002e0a67825 */ /* 0x002fc600078e028e */
[----:B------:R-:W4:Y:S01]  /*c1f0*/  LDL.64 R170, [R1+0x2b8] ;  /* 0x0002b80001aa7983 */ /* 0x000f220000100a00 */
[----:B--2---:R-:W-:-:S03]  /*c200*/  IMAD.WIDE R168, R224, 0x2, R140 ;  /* 0x00000002e0a87825 */ /* 0x004fc600078e028c */
[----:B------:R0:W2:Y:S04]  /*c210*/  LDG.E.U16 R140, [R164.64] ;  /* 0x00000004a48c7981 */ /* 0x0000a8000c1e1500 */
[----:B------:R3:W2:Y:S04]  /*c220*/  LDG.E.U16 R142, [R168.64] ;  /* 0x00000004a88e7981 */ /* 0x0006a8000c1e1500 */
[----:B------:R4:W2:Y:S01]  /*c230*/  LDG.E.U16 R141, [R166.64] ;  /* 0x00000004a68d7981 */ /* 0x0008a2000c1e1500 */
[----:B0-----:R-:W-:-:S03]  /*c240*/  IMAD.WIDE R164, R224, 0x2, R180 ;  /* 0x00000002e0a47825 */ /* 0x001fc600078e02b4 */
[----:B------:R-:W2:Y:S01]  /*c250*/  LDL.64 R180, [R1+0x2c8] ;  /* 0x0002c80001b47983 */ /* 0x000ea20000100a00 */
[----:B---3--:R-:W-:-:S03]  /*c260*/  IMAD.WIDE R168, R224, 0x2, R144 ;  /* 0x00000002e0a87825 */ /* 0x008fc600078e0290 */
[----:B------:R0:W3:Y:S04]  /*c270*/  LDG.E.U16 R143, [R164.64] ;  /* 0x00000004a48f7981 */ /* 0x0000e8000c1e1500 */
[----:B------:R1:W3:Y:S01]  /*c280*/  LDG.E.U16 R145, [R168.64] ;  /* 0x00000004a8917981 */ /* 0x0002e2000c1e1500 */
[----:B0-----:R-:W-:-:S03]  /*c290*/  IMAD.WIDE R164, R224, 0x2, R184 ;  /* 0x00000002e0a47825 */ /* 0x001fc600078e02b8 */
[----:B------:R-:W3:Y:S01]  /*c2a0*/  LDL.64 R184, [R1+0x2a8] ;  /* 0x0002a80001b87983 */ /* 0x000ee20000100a00 */
[----:B-1----:R-:W-:-:S03]  /*c2b0*/  IMAD.WIDE R168, R224, 0x2, R146 ;  /* 0x00000002e0a87825 */ /* 0x002fc600078e0292 */
[----:B------:R0:W3:Y:S01]  /*c2c0*/  LDG.E.U16 R146, [R164.64] ;  /* 0x00000004a4927981 */ /* 0x0000e2000c1e1500 */
[----:B----4-:R-:W-:-:S03]  /*c2d0*/  IMAD.WIDE R166, R224, 0x2, R178 ;  /* 0x00000002e0a67825 */ /* 0x010fc600078e02b2 */
[----:B------:R-:W4:Y:S04]  /*c2e0*/  LDL.64 R178, [R1+0x2c0] ;  /* 0x0002c00001b27983 */ /* 0x000f280000100a00 */
[----:B------:R1:W3:Y:S01]  /*c2f0*/  LDG.E.U16 R144, [R166.64] ;  /* 0x00000004a6907981 */ /* 0x0002e2000c1e1500 */
[----:B0-----:R-:W-:-:S03]  /*c300*/  IMAD.WIDE R164, R224, 0x2, R176 ;  /* 0x00000002e0a47825 */ /* 0x001fc600078e02b0 */
[----:B------:R-:W3:Y:S04]  /*c310*/  LDL.64 R176, [R1+0x298] ;  /* 0x0002980001b07983 */ /* 0x000ee80000100a00 */
[----:B------:R0:W4:Y:S01]  /*c320*/  LDG.E.U16 R151, [R168.64] ;  /* 0x00000004a8977981 */ /* 0x000122000c1e1500 */
[----:B-1----:R-:W-:-:S03]  /*c330*/  IMAD.WIDE R166, R224, 0x2, R182 ;  /* 0x00000002e0a67825 */ /* 0x002fc600078e02b6 */
[----:B------:R-:W4:Y:S04]  /*c340*/  LDL.64 R182, [R1+0x2a0] ;  /* 0x0002a00001b67983 */ /* 0x000f280000100a00 */
[----:B------:R1:W4:Y:S01]  /*c350*/  LDG.E.U16 R147, [R166.64] ;  /* 0x00000004a6937981 */ /* 0x000322000c1e1500 */
[----:B0-----:R-:W-:-:S03]  /*c360*/  IMAD.WIDE R168, R224, 0x2, R172 ;  /* 0x00000002e0a87825 */ /* 0x001fc600078e02ac */
[----:B------:R2:W4:Y:S04]  /*c370*/  LDG.E.U16 R231, [R164.64] ;  /* 0x00000004a4e77981 */ /* 0x000528000c1e1500 */
[----:B------:R-:W4:Y:S01]  /*c380*/  LDL.64 R172, [R1+0x288] ;  /* 0x0002880001ac7983 */ /* 0x000f220000100a00 */
[----:B-1----:R-:W-:-:S03]  /*c390*/  IMAD.WIDE R166, R224, 0x2, R174 ;  /* 0x00000002e0a67825 */ /* 0x002fc600078e02ae */
[----:B------:R-:W4:Y:S04]  /*c3a0*/  LDL.64 R174, [R1+0x290] ;  /* 0x0002900001ae7983 */ /* 0x000f280000100a00 */
[----:B------:R0:W4:Y:S04]  /*c3b0*/  LDG.E.U16 R229, [R168.64] ;  /* 0x00000004a8e57981 */ /* 0x000128000c1e1500 */
[----:B------:R4:W4:Y:S01]  /*c3c0*/  LDG.E.U16 R230, [R166.64] ;  /* 0x00000004a6e67981 */ /* 0x000922000c1e1500 */
[----:B0-----:R-:W-:-:S03]  /*c3d0*/  IMAD.WIDE R168, R224, 0x2, R170 ;  /* 0x00000002e0a87825 */ /* 0x001fc600078e02aa */
[----:B------:R-:W4:Y:S04]  /*c3e0*/  LDL.64 R170, [R1+0x270] ;  /* 0x0002700001aa7983 */ /* 0x000f280000100a00 */
[----:B------:R0:W4:Y:S01]  /*c3f0*/  LDG.E.U16 R225, [R168.64] ;  /* 0x00000004a8e17981 */ /* 0x000122000c1e1500 */
[----:B--2---:R-:W-:-:S03]  /*c400*/  IMAD.WIDE R164, R224, 0x2, R180 ;  /* 0x00000002e0a47825 */ /* 0x004fc600078e02b4 */
[----:B------:R-:W2:Y:S04]  /*c410*/  LDL.64 R180, [R1+0x280] ;  /* 0x0002800001b47983 */ /* 0x000ea80000100a00 */
[----:B------:R1:W2:Y:S02]  /*c420*/  LDG.E.U16 R228, [R164.64] ;  /* 0x00000004a4e47981 */ /* 0x0002a4000c1e1500 */
[----:B-1----:R-:W-:-:S05]  /*c430*/  IMAD.WIDE R164, R224, 0x2, R186 ;  /* 0x00000002e0a47825 */ /* 0x002fca00078e02ba */
[----:B------:R3:W2:Y:S02]  /*c440*/  LDG.E.U16 R199, [R164.64] ;  /* 0x00000004a4c77981 */ /* 0x0006a4000c1e1500 */
[C---:B---3--:R-:W-:Y:S02]  /*c450*/  IMAD.WIDE R164, R224.reuse, 0x2, R176 ;  /* 0x00000002e0a47825 */ /* 0x048fe400078e02b0 */
[----:B------:R-:W3:Y:S02]  /*c460*/  LDL.64 R176, [R1+0x268] ;  /* 0x0002680001b07983 */ /* 0x000ee40000100a00 */
[C---:B----4-:R-:W-:Y:S02]  /*c470*/  IMAD.WIDE R166, R224.reuse, 0x2, R178 ;  /* 0x00000002e0a67825 */ /* 0x050fe400078e02b2 */
[----:B------:R-:W4:Y:S02]  /*c480*/  LDL.64 R178, [R1+0x278] ;  /* 0x0002780001b27983 */ /* 0x000f240000100a00 */
[----:B0-----:R-:W-:-:S02]  /*c490*/  IMAD.WIDE R168, R224, 0x2, R182 ;  /* 0x00000002e0a87825 */ /* 0x001fc400078e02b6 */
[----:B------:R0:W4:Y:S04]  /*c4a0*/  LDG.E.U16 R227, [R166.64] ;  /* 0x00000004a6e37981 */ /* 0x000128000c1e1500 */
[----:B------:R1:W4:Y:S04]  /*c4b0*/  LDG.E.U16 R197, [R168.64] ;  /* 0x00000004a8c57981 */ /* 0x000328000c1e1500 */
[----:B------:R2:W4:Y:S01]  /*c4c0*/  LDG.E.U16 R196, [R164.64] ;  /* 0x00000004a4c47981 */ /* 0x000522000c1e1500 */
[----:B0-----:R-:W-:-:S03]  /*c4d0*/  IMAD.WIDE R166, R224, 0x2, R184 ;  /* 0x00000002e0a67825 */ /* 0x001fc600078e02b8 */
[----:B------:R-:W4:Y:S01]  /*c4e0*/  LDL.64 R182, [R1+0x240] ;  /* 0x0002400001b67983 */ /* 0x000f220000100a00 */
[----:B-1----:R-:W-:-:S03]  /*c4f0*/  IMAD.WIDE R168, R224, 0x2, R172 ;  /* 0x00000002e0a87825 */ /* 0x002fc600078e02ac */
[----:B------:R0:W4:Y:S04]  /*c500*/  LDG.E.U16 R198, [R166.64] ;  /* 0x00000004a6c67981 */ /* 0x000128000c1e1500 */
[----:B------:R-:W4:Y:S04]  /*c510*/  LDL.64 R172, [R1+0x258] ;  /* 0x0002580001ac7983 */ /* 0x000f280000100a00 */
[----:B------:R1:W4:Y:S01]  /*c520*/  LDG.E.U16 R194, [R168.64] ;  /* 0x00000004a8c27981 */ /* 0x000322000c1e1500 */
[----:B0-----:R-:W-:-:S03]  /*c530*/  IMAD.WIDE R166, R224, 0x2, R174 ;  /* 0x00000002e0a67825 */ /* 0x001fc600078e02ae */
[----:B------:R-:W4:Y:S04]  /*c540*/  LDL.64 R174, [R1+0x260] ;  /* 0x0002600001ae7983 */ /* 0x000f280000100a00 */
[----:B------:R-:W4:Y:S01]  /*c550*/  LDL.64 R184, [R1+0x248] ;  /* 0x0002480001b87983 */ /* 0x000f220000100a00 */
[----:B-1----:R-:W-:-:S03]  /*c560*/  IMAD.WIDE R168, R224, 0x2, R170 ;  /* 0x00000002e0a87825 */ /* 0x002fc600078e02aa */
[----:B------:R-:W4:Y:S04]  /*c570*/  LDL.64 R170, [R1+0x250] ;  /* 0x0002500001aa7983 */ /* 0x000f280000100a00 */
[----:B------:R4:W4:Y:S04]  /*c580*/  LDG.E.U16 R195, [R166.64] ;  /* 0x00000004a6c37981 */ /* 0x000928000c1e1500 */
[----:B------:R0:W4:Y:S01]  /*c590*/  LDG.E.U16 R191, [R168.64] ;  /* 0x00000004a8bf7981 */ /* 0x000122000c1e1500 */
[----:B--2---:R-:W-:-:S03]  /*c5a0*/  IMAD.WIDE R164, R224, 0x2, R180 ;  /* 0x00000002e0a47825 */ /* 0x004fc600078e02b4 */
[----:B------:R-:W2:Y:S04]  /*c5b0*/  LDL.64 R180, [R1+0x238] ;  /* 0x0002380001b47983 */ /* 0x000ea80000100a00 */
[----:B------:R3:W2:Y:S02]  /*c5c0*/  LDG.E.U16 R193, [R164.64] ;  /* 0x00000004a4c17981 */ /* 0x0006a4000c1e1500 */
[C---:B---3--:R-:W-:Y:S02]  /*c5d0*/  IMAD.WIDE R164, R224.reuse, 0x2, R176 ;  /* 0x00000002e0a47825 */ /* 0x048fe400078e02b0 */
[----:B------:R-:W3:Y:S02]  /*c5e0*/  LDL.64 R176, [R1+0x228] ;  /* 0x0002280001b07983 */ /* 0x000ee40000100a00 */
[----:B----4-:R-:W-:-:S02]  /*c5f0*/  IMAD.WIDE R166, R224, 0x2, R178 ;  /* 0x00000002e0a67825 */ /* 0x010fc400078e02b2 */
[----:B------:R-:W4:Y:S04]  /*c600*/  LDL.64 R178, [R1+0x230] ;  /* 0x0002300001b27983 */ /* 0x000f280000100a00 */
[----:B------:R1:W4:Y:S04]  /*c610*/  LDG.E.U16 R192, [R166.64] ;  /* 0x00000004a6c07981 */ /* 0x000328000c1e1500 */
[----:B------:R0:W4:Y:S02]  /*c620*/  LDG.E.U16 R190, [R164.64] ;  /* 0x00000004a4be7981 */ /* 0x000124000c1e1500 */
[----:B0-----:R-:W-:-:S02]  /*c630*/  IMAD.WIDE R168, R224, 0x2, R172 ;  /* 0x00000002e0a87825 */ /* 0x001fc400078e02ac */
[----:B------:R-:W4:Y:S04]  /*c640*/  LDL.64 R172, [R1+0x218] ;  /* 0x0002180001ac7983 */ /* 0x000f280000100a00 */
[----:B------:R0:W4:Y:S01]  /*c650*/  LDG.E.U16 R188, [R168.64] ;  /* 0x00000004a8bc7981 */ /* 0x000122000c1e1500 */
[----:B-1----:R-:W-:-:S03]  /*c660*/  IMAD.WIDE R166, R224, 0x2, R174 ;  /* 0x00000002e0a67825 */ /* 0x002fc600078e02ae */
[----:B------:R-:W4:Y:S04]  /*c670*/  LDL.64 R174, [R1+0x220] ;  /* 0x0002200001ae7983 */ /* 0x000f280000100a00 */
[----:B------:R1:W4:Y:S01]  /*c680*/  LDG.E.U16 R189, [R166.64] ;  /* 0x00000004a6bd7981 */ /* 0x000322000c1e1500 */
[----:B------:R-:W-:-:S03]  /*c690*/  IMAD.WIDE R164, R224, 0x2, R170 ;  /* 0x00000002e0a47825 */ /* 0x000fc600078e02aa */
[----:B------:R-:W4:Y:S01]  /*c6a0*/  LDL.64 R170, [R1+0x210] ;  /* 0x0002100001aa7983 */ /* 0x000f220000100a00 */
[----:B0-----:R-:W-:-:S03]  /*c6b0*/  IMAD.WIDE R168, R224, 0x2, R182 ;  /* 0x00000002e0a87825 */ /* 0x001fc600078e02b6 */
[----:B------:R2:W4:Y:S01]  /*c6c0*/  LDG.E.U16 R187, [R164.64] ;  /* 0x00000004a4bb7981 */ /* 0x000522000c1e1500 */
[----:B-1----:R-:W-:-:S03]  /*c6d0*/  IMAD.WIDE R166, R224, 0x2, R184 ;  /* 0x00000002e0a67825 */ /* 0x002fc600078e02b8 */
[----:B------:R3:W4:Y:S04]  /*c6e0*/  LDG.E.U16 R185, [R168.64] ;  /* 0x00000004a8b97981 */ /* 0x000728000c1e1500 */
[----:B------:R4:W4:Y:S01]  /*c6f0*/  LDG.E.U16 R186, [R166.64] ;  /* 0x00000004a6ba7981 */ /* 0x000922000c1e1500 */
[----:B---3--:R-:W-:-:S03]  /*c700*/  IMAD.WIDE R168, R224, 0x2, R176 ;  /* 0x00000002e0a87825 */ /* 0x008fc600078e02b0 */
[----:B------:R-:W3:Y:S01]  /*c710*/  LDL.64 R176, [R1+0x1f8] ;  /* 0x0001f80001b07983 */ /* 0x000ee20000100a00 */
[----:B--2---:R-:W-:-:S03]  /*c720*/  IMAD.WIDE R164, R224, 0x2, R180 ;  /* 0x00000002e0a47825 */ /* 0x004fc600078e02b4 */
[----:B------:R-:W0:Y:S01]  /*c730*/  S2R R180, SR_TID.X ;  /* 0x0000000000b47919 */ /* 0x000e220000002100 */
[----:B----4-:R-:W-:-:S03]  /*c740*/  IMAD.WIDE R166, R224, 0x2, R178 ;  /* 0x00000002e0a67825 */ /* 0x010fc600078e02b2 */
[----:B------:R1:W2:Y:S04]  /*c750*/  LDG.E.U16 R184, [R164.64] ;  /* 0x00000004a4b87981 */ /* 0x0002a8000c1e1500 */
[----:B------:R4:W2:Y:S04]  /*c760*/  LDG.E.U16 R183, [R166.64] ;  /* 0x00000004a6b77981 */ /* 0x0008a8000c1e1500 */
[----:B------:R0:W2:Y:S01]  /*c770*/  LDG.E.U16 R182, [R168.64] ;  /* 0x00000004a8b67981 */ /* 0x0000a2000c1e1500 */
[----:B----4-:R-:W-:Y:S01]  /*c780*/  IMAD.WIDE R166, R224, 0x2, R172 ;  /* 0x00000002e0a67825 */ /* 0x010fe200078e02ac */
[----:B0-----:R-:W-:-:S02]  /*c790*/  SHF.L.U32 R252, R180, 0x1, RZ ;  /* 0x00000001b4fc7819 */ /* 0x001fc400000006ff */
[----:B------:R-:W4:Y:S04]  /*c7a0*/  LDL.64 R172, [R1+0x1e0] ;  /* 0x0001e00001ac7983 */ /* 0x000f280000100a00 */
[----:B------:R0:W2:Y:S01]  /*c7b0*/  LDG.E.U16 R180, [R166.64] ;  /* 0x00000004a6b47981 */ /* 0x0000a2000c1e1500 */
[----:B-1----:R-:W-:-:S03]  /*c7c0*/  IMAD.WIDE R164, R224, 0x2, R174 ;  /* 0x00000002e0a47825 */ /* 0x002fc600078e02ae */
[----:B------:R-:W2:Y:S04]  /*c7d0*/  LDL.64 R174, [R1+0x1f0] ;  /* 0x0001f00001ae7983 */ /* 0x000ea80000100a00 */
[----:B------:R1:W2:Y:S01]  /*c7e0*/  LDG.E.U16 R181, [R164.64] ;  /* 0x00000004a4b57981 */ /* 0x0002a2000c1e1500 */
[----:B------:R-:W-:-:S03]  /*c7f0*/  IMAD.WIDE R168, R224, 0x2, R170 ;  /* 0x00000002e0a87825 */ /* 0x000fc600078e02aa */
[----:B0-----:R-:W2:Y:S04]  /*c800*/  LDL.64 R166, [R1+0x200] ;  /* 0x0002000001a67983 */ /* 0x001ea80000100a00 */
[----:B------:R3:W4:Y:S04]  /*c810*/  LDG.E.U16 R179, [R168.64] ;  /* 0x00000004a8b37981 */ /* 0x000728000c1e1500 */
[----:B-1----:R-:W4:Y:S04]  /*c820*/  LDL.64 R164, [R1+0x208] ;  /* 0x0002080001a47983 */ /* 0x002f280000100a00 */
[----:B------:R-:W4:Y:S01]  /*c830*/  LDL.LU R171, [R1+0x1c4] ;  /* 0x0001c40001ab7983 */ /* 0x000f220000300800 */
[----:B---3--:R-:W-:-:S05]  /*c840*/  IMAD.WIDE R168, R224, 0x2, R176 ;  /* 0x00000002e0a87825 */ /* 0x008fca00078e02b0 */
[----:B------:R0:W3:Y:S04]  /*c850*/  LDG.E.U16 R176, [R168.64] ;  /* 0x00000004a8b07981 */ /* 0x0000e8000c1e1500 */
[----:B0-----:R-:W3:Y:S01]  /*c860*/  LDL.64 R168, [R1+0x1e8] ;  /* 0x0001e80001a87983 */ /* 0x001ee20000100a00 */
[----:B--2---:R-:W-:-:S05]  /*c870*/  IMAD.WIDE R166, R224, 0x2, R166 ;  /* 0x00000002e0a67825 */ /* 0x004fca00078e02a6 */
[----:B------:R0:W2:Y:S01]  /*c880*/  LDG.E.U16 R177, [R166.64] ;  /* 0x00000004a6b17981 */ /* 0x0000a2000c1e1500 */
[----:B----4-:R-:W-:-:S05]  /*c890*/  IMAD.WIDE R164, R224, 0x2, R164 ;  /* 0x00000002e0a47825 */ /* 0x010fca00078e02a4 */
[----:B------:R1:W4:Y:S01]  /*c8a0*/  LDG.E.U16 R178, [R164.64] ;  /* 0x00000004a4b27981 */ /* 0x000322000c1e1500 */
[----:B0-----:R-:W-:-:S03]  /*c8b0*/  FADD R166, -R240, R155 ;  /* 0x0000009bf0a67221 */ /* 0x001fc60000000100 */
[----:B------:R-:W2:Y:S04]  /*c8c0*/  LDL.LU R155, [R1+0x6b0] ;  /* 0x0006b000019b7983 */ /* 0x000ea80000300800 */
[----:B------:R-:W2:Y:S01]  /*c8d0*/  LDL.LU R240, [R1+0x6ac] ;  /* 0x0006ac0001f07983 */ /* 0x000ea20000300800 */
[----:B-1----:R-:W-:-:S05]  /*c8e0*/  IMAD.WIDE R164, R224, 0x2, R174 ;  /* 0x00000002e0a47825 */ /* 0x002fca00078e02ae */
[----:B------:R0:W2:Y:S02]  /*c8f0*/  LDG.E.U16 R175, [R164.64] ;  /* 0x00000004a4af7981 */ /* 0x0000a4000c1e1500 */
[----:B0-----:R-:W-:Y:S02]  /*c900*/  FMUL R165, R166, 1.4426950216293334961 ;  /* 0x3fb8aa3ba6a57820 */ /* 0x001fe40000400000 */
[----:B---3--:R-:W-:-:S05]  /*c910*/  IMAD.WIDE R166, R224, 0x2, R168 ;  /* 0x00000002e0a67825 */ /* 0x008fca00078e02a8 */
[----:B------:R0:W3:Y:S04]  /*c920*/  LDG.E.U16 R174, [R166.64] ;  /* 0x00000004a6ae7981 */ /* 0x0000e8000c1e1500 */
[----:B0-----:R-:W2:Y:S01]  /*c930*/  LDL.64 R166, [R1+0x1d8] ;  /* 0x0001d80001a67983 */ /* 0x001ea20000100a00 */
[----:B------:R-:W-:-:S05]  /*c940*/  LOP3.LUT R252, R252, 0x38, RZ, 0xc0, !PT ;  /* 0x00000038fcfc7812 */ /* 0x000fca00078ec0ff */
[----:B------:R-:W0:Y:S01]  /*c950*/  LDS R170, [R252+0x10000] ;  /* 0x01000000fcaa7984 */ /* 0x000e220000000800 */
[----:B------:R-:W0:Y:S01]  /*c960*/  MUFU.EX2 R165, R165 ;  /* 0x000000a500a57308 */ /* 0x000e220000000800 */
[----:B------:R-:W-:-:S04]  /*c970*/  IMAD.WIDE R168, R224, 0x2, R172 ;  /* 0x00000002e0a87825 */ /* 0x000fc800078e02ac */
[----:B------:R-:W-:Y:S01]  /*c980*/  FADD R164, -R242, R241 ;  /* 0x000000f1f2a47221 */ /* 0x000fe20000000100 */
[----:B------:R1:W3:Y:S04]  /*c990*/  LDG.E.U16 R173, [R168.64] ;  /* 0x00000004a8ad7981 */ /* 0x0002e8000c1e1500 */
[----:B------:R-:W3:Y:S04]  /*c9a0*/  LDL.LU R241, [R1+0x6a8] ;  /* 0x0006a80001f17983 */ /* 0x000ee80000300800 */
[----:B------:R-:W3:Y:S01]  /*c9b0*/  LDL.LU R242, [R1+0x6a4] ;  /* 0x0006a40001f27983 */ /* 0x000ee20000300800 */
[----:B0-----:R-:W-:-:S05]  /*c9c0*/  FFMA R171, R165, R171, R170 ;  /* 0x000000aba5ab7223 */ /* 0x001fca00000000aa */
[----:B------:R0:W-:Y:S04]  /*c9d0*/  STL [R1+0x1c4], R171 ;  /* 0x0001c4ab01007387 */ /* 0x0001e80000100800 */
[----:B-1----:R-:W3:Y:S01]  /*c9e0*/  LDL.64 R168, [R1+0x1d0] ;  /* 0x0001d00001a87983 */ /* 0x002ee20000100a00 */
[----:B--2---:R-:W-:-:S05]  /*c9f0*/  IMAD.WIDE R166, R224, 0x2, R166 ;  /* 0x00000002e0a67825 */ /* 0x004fca00078e02a6 */
[----:B------:R1:W2:Y:S04]  /*ca00*/  LDG.E.U16 R172, [R166.64] ;  /* 0x00000004a6ac7981 */ /* 0x0002a8000c1e1500 */
[----:B-1----:R-:W2:Y:S04]  /*ca10*/  LDL.LU R167, [R1+0x1c0] ;  /* 0x0001c00001a77983 */ /* 0x002ea80000300800 */
[----:B------:R-:W2:Y:S01]  /*ca20*/  LDS R166, [R252+0x10040] ;  /* 0x01004000fca67984 */ /* 0x000ea20000000800 */
[----:B------:R-:W-:-:S06]  /*ca30*/  FMUL R164, R164, 1.4426950216293334961 ;  /* 0x3fb8aa3ba4a47820 */ /* 0x000fcc0000400000 */
[----:B------:R-:W2:Y:S01]  /*ca40*/  MUFU.EX2 R164, R164 ;  /* 0x000000a400a47308 */ /* 0x000ea20000000800 */
[----:B---3--:R-:W-:-:S05]  /*ca50*/  IMAD.WIDE R168, R224, 0x2, R168 ;  /* 0x00000002e0a87825 */ /* 0x008fca00078e02a8 */
[----:B0-----:R0:W3:Y:S04]  /*ca60*/  LDG.E.U16 R171, [R168.64] ;  /* 0x00000004a8ab7981 */ /* 0x0010e8000c1e1500 */
[----:B0-----:R-:W3:Y:S01]  /*ca70*/  LDL.64 R168, [R1+0x1c8] ;  /* 0x0001c80001a87983 */ /* 0x001ee20000100a00 */
[----:B--2---:R-:W-:-:S05]  /*ca80*/  FFMA R167, R164, R167, R166 ;  /* 0x000000a7a4a77223 */ /* 0x004fca00000000a6 */
[----:B------:R-:W-:Y:S04]  /*ca90*/  STL [R1+0x1c0], R167 ;  /* 0x0001c0a701007387 */ /* 0x000fe80000100800 */
[----:B------:R-:W2:Y:S01]  /*caa0*/  LDL R252, [R1+0x84] ;  /* 0x0000840001fc7983 */ /* 0x000ea20000100800 */
[C---:B------:R-:W-:Y:S02]  /*cab0*/  FMUL R100, R165.reuse, R100 ;  /* 0x00000064a5647220 */ /* 0x040fe40000400000 */
[C---:B------:R-:W-:Y:S02]  /*cac0*/  FMUL R101, R165.reuse, R101 ;  /* 0x00000065a5657220 */ /* 0x040fe40000400000 */
[C---:B------:R-:W-:Y:S02]  /*cad0*/  FMUL R96, R165.reuse, R96 ;  /* 0x00000060a5607220 */ /* 0x040fe40000400000 */
[----:B------:R-:W-:-:S02]  /*cae0*/  FMUL R97, R165, R97 ;  /* 0x00000061a5617220 */ /* 0x000fc40000400000 */
[C---:B------:R-:W-:Y:S02]  /*caf0*/  FMUL R92, R165.reuse, R92 ;  /* 0x0000005ca55c7220 */ /* 0x040fe40000400000 */
[C---:B------:R-:W-:Y:S02]  /*cb00*/  FMUL R93, R165.reuse, R93 ;  /* 0x0000005da55d7220 */ /* 0x040fe40000400000 */
        /* <DEDUP_REMOVED lines=25> */
[----:B------:R-:W-:Y:S02]  /*cca0*/  FMUL R41, R165, R41 ;  /* 0x00000029a5297220 */ /* 0x000fe40000400000 */
[----:B------:R-:W0:Y:S01]  /*ccb0*/  S2R R165, SR_TID.X ;  /* 0x0000000000a57919 */ /* 0x000e220000002100 */
        /* <DEDUP_REMOVED lines=8> */
[----:B0-----:R-:W-:-:S05]  /*cd40*/  IMAD.SHL.U32 R165, R165, 0x2, RZ ;  /* 0x00000002a5a57824 */ /* 0x001fca00078e00ff */
[----:B------:R-:W-:Y:S01]  /*cd50*/  LOP3.LUT R165, R165, 0x38, RZ, 0xc0, !PT ;  /* 0x00000038a5a57812 */ /* 0x000fe200078ec0ff */
        /* <DEDUP_REMOVED lines=24> */
[----:B------:R2:W0:Y:S02]  /*cee0*/  LDS R164, [R165+0x10080] ;  /* 0x01008000a5a47984 */ /* 0x0004240000000800 */
[----:B--2---:R-:W-:Y:S02]  /*cef0*/  FADD R165, -R252, R243 ;  /* 0x000000f3fca57221 */ /* 0x004fe40000000100 */
[----:B------:R-:W2:Y:S04]  /*cf00*/  LDL.LU R243, [R1+0x6a0] ;  /* 0x0006a00001f37983 */ /* 0x000ea80000300800 */
[----:B------:R1:W-:Y:S04]  /*cf10*/  STL [R1+0x5e8], R252 ;  /* 0x0005e8fc01007387 */ /* 0x0003e80000100800 */
[----:B-1----:R-:W0:Y:S01]  /*cf20*/  LDL.LU R252, [R1+0x1bc] ;  /* 0x0001bc0001fc7983 */ /* 0x002e220000300800 */
[----:B---3--:R-:W-:Y:S01]  /*cf30*/  IMAD.WIDE R166, R224, 0x2, R168 ;  /* 0x00000002e0a67825 */ /* 0x008fe200078e02a8 */
[----:B------:R-:W-:-:S02]  /*cf40*/  F2FP.PACK_AB R168, R235, R116 ;  /* 0x00000074eba8723e */ /* 0x000fc400000000ff */
[----:B------:R-:W3:Y:S01]  /*cf50*/  LDL.LU R116, [R1+0x69c] ;  /* 0x00069c0001747983 */ /* 0x000ee20000300800 */
[----:B------:R-:W-:-:S03]  /*cf60*/  FADD R169, -R3, R117 ;  /* 0x0000007503a97221 */ /* 0x000fc60000000100 */
[----:B------:R1:W2:Y:S04]  /*cf70*/  LDG.E.U16 R170, [R166.64] ;  /* 0x00000004a6aa7981 */ /* 0x0002a8000c1e1500 */
[----:B------:R-:W2:Y:S04]  /*cf80*/  LDL.LU R117, [R1+0x698] ;  /* 0x0006980001757983 */ /* 0x000ea80000300800 */
[----:B------:R4:W-:Y:S01]  /*cf90*/  STL [R1+0x5e4], R3 ;  /* 0x0005e40301007387 */ /* 0x0009e20000100800 */
[----:B-1----:R-:W-:-:S03]  /*cfa0*/  F2FP.PACK_AB R166, R226, R232 ;  /* 0x000000e8e2a6723e */ /* 0x002fc600000000ff */
[----:B------:R-:W2:Y:S01]  /*cfb0*/  LDL.LU R226, [R1+0x1b8] ;  /* 0x0001b80001e27983 */ /* 0x000ea20000300800 */
[----:B------:R-:W-:-:S06]  /*cfc0*/  FMUL R165, R165, 1.4426950216293334961 ;  /* 0x3fb8aa3ba5a57820 */ /* 0x000fcc0000400000 */
[----:B------:R-:W1:Y:S02]  /*cfd0*/  MUFU.EX2 R165, R165 ;  /* 0x000000a500a57308 */ /* 0x000e640000000800 */
[----:B-1----:R-:W-:Y:S02]  /*cfe0*/  FMUL R232, R165, R4 ;  /* 0x00000004a5e87220 */ /* 0x002fe40000400000 */
[----:B------:R-:W-:Y:S01]  /*cff0*/  FADD R4, -R239, R118 ;  /* 0x00000076ef047221 */ /* 0x000fe20000000100 */
[----:B------:R-:W4:Y:S02]  /*d000*/  S2R R235, SR_TID.X ;  /* 0x0000000000eb7919 */ /* 0x000f240000002100 */
[----:B----4-:R-:W-:-:S05]  /*d010*/  IMAD.SHL.U32 R3, R235, 0x2, RZ ;  /* 0x00000002eb037824 */ /* 0x010fca00078e00ff */
[----:B------:R-:W-:Y:S01]  /*d020*/  LOP3.LUT R3, R3, 0x38, RZ, 0xc0, !PT ;  /* 0x0000003803037812 */ /* 0x000fe200078ec0ff */
[----:B0-----:R-:W-:-:S05]  /*d030*/  FFMA R252, R165, R252, R164 ;  /* 0x000000fca5fc7223 */ /* 0x001fca00000000a4 */
[----:B------:R-:W-:Y:S04]  /*d040*/  STL [R1+0x1bc], R252 ;  /* 0x0001bcfc01007387 */ /* 0x000fe80000100800 */
[----:B------:R-:W4:Y:S04]  /*d050*/  LDL.LU R118, [R1+0x694] ;  /* 0x0006940001767983 */ /* 0x000f280000300800 */
[----:B------:R0:W-:Y:S01]  /*d060*/  STL [R1+0x5ec], R239 ;  /* 0x0005ecef01007387 */ /* 0x0001e20000100800 */
[----:B------:R-:W-:-:S03]  /*d070*/  FMUL R164, R169, 1.4426950216293334961 ;  /* 0x3fb8aa3ba9a47820 */ /* 0x000fc60000400000 */
[----:B------:R-:W2:Y:S01]  /*d080*/  LDS R169, [R3+0x100c0] ;  /* 0x0100c00003a97984 */ /* 0x000ea20000000800 */
[----:B------:R-:W-:Y:S01]  /*d090*/  F2FP.PACK_AB R167, R233, R234 ;  /* 0x000000eae9a7723e */ /* 0x000fe200000000ff */
[C---:B------:R-:W-:Y:S02]  /*d0a0*/  FMUL R36, R165.reuse, R36 ;  /* 0x00000024a5247220 */ /* 0x040fe40000400000 */
[----:B------:R-:W-:Y:S01]  /*d0b0*/  FMUL R37, R165, R37 ;  /* 0x00000025a5257220 */ /* 0x000fe20000400000 */
[----:B------:R-:W-:Y:S04]  /*d0c0*/  LDS R252, [R3+0x10180] ;  /* 0x0101800003fc7984 */ /* 0x000fe80000000800 */
[----:B0-----:R-:W3:Y:S01]  /*d0d0*/  LDL.LU R239, [R1+0x1b4] ;  /* 0x0001b40001ef7983 */ /* 0x001ee20000300800 */
[----:B------:R-:W2:Y:S02]  /*d0e0*/  MUFU.EX2 R164, R164 ;  /* 0x000000a400a47308 */ /* 0x000ea40000000800 */
[----:B--2---:R-:W-:-:S05]  /*d0f0*/  FFMA R226, R164, R226, R169 ;  /* 0x000000e2a4e27223 */ /* 0x004fca00000000a9 */
[----:B------:R0:W-:Y:S02]  /*d100*/  STL [R1+0x1b8], R226 ;  /* 0x0001b8e201007387 */ /* 0x0001e40000100800 */
[----:B0-----:R-:W-:Y:S02]  /*d110*/  FMUL R226, R4, 1.4426950216293334961 ;  /* 0x3fb8aa3b04e27820 */ /* 0x001fe40000400000 */
[----:B------:R-:W3:Y:S04]  /*d120*/  LDS R4, [R3+0x10100] ;  /* 0x0101000003047984 */ /* 0x000ee80000000800 */
[----:B------:R-:W3:Y:S01]  /*d130*/  MUFU.EX2 R226, R226 ;  /* 0x000000e200e27308 */ /* 0x000ee20000000800 */
[----:B------:R-:W-:Y:S01]  /*d140*/  FMUL R233, R165, R5 ;  /* 0x00000005a5e97220 */ /* 0x000fe20000400000 */
[----:B------:R-:W-:Y:S01]  /*d150*/  F2FP.PACK_AB R5, R119, R120 ;  /* 0x000000787705723e */ /* 0x000fe200000000ff */
[C---:B------:R-:W-:Y:S01]  /*d160*/  FMUL R234, R164.reuse, R6 ;  /* 0x00000006a4ea7220 */ /* 0x040fe20000400000 */
[----:B------:R-:W2:Y:S01]  /*d170*/  LDL.LU R119, [R1+0x690] ;  /* 0x0006900001777983 */ /* 0x000ea20000300800 */
[----:B------:R-:W-:Y:S01]  /*d180*/  F2FP.PACK_AB R6, R121, R122 ;  /* 0x0000007a7906723e */ /* 0x000fe200000000ff */
[----:B------:R-:W-:-:S02]  /*d190*/  FMUL R235, R164, R7 ;  /* 0x00000007a4eb7220 */ /* 0x000fc40000400000 */
[----:B------:R-:W2:Y:S01]  /*d1a0*/  LDL.LU R120, [R1+0x68c] ;  /* 0x00068c0001787983 */ /* 0x000ea20000300800 */
[----:B------:R-:W-:Y:S01]  /*d1b0*/  F2FP.PACK_AB R7, R123, R124 ;  /* 0x0000007c7b07723e */ /* 0x000fe200000000ff */
[C---:B------:R-:W-:Y:S02]  /*d1c0*/  FMUL R38, R164.reuse, R38 ;  /* 0x00000026a4267220 */ /* 0x040fe40000400000 */
[----:B------:R-:W2:Y:S01]  /*d1d0*/  LDL.LU R121, [R1+0x688] ;  /* 0x0006880001797983 */ /* 0x000ea20000300800 */
[C---:B------:R-:W-:Y:S02]  /*d1e0*/  FMUL R39, R164.reuse, R39 ;  /* 0x00000027a4277220 */ /* 0x040fe40000400000 */
[C---:B------:R-:W-:Y:S01]  /*d1f0*/  FMUL R34, R164.reuse, R34 ;  /* 0x00000022a4227220 */ /* 0x040fe20000400000 */
[----:B------:R-:W2:Y:S01]  /*d200*/  LDL.LU R122, [R1+0x684] ;  /* 0x00068400017a7983 */ /* 0x000ea20000300800 */
[C---:B------:R-:W-:Y:S02]  /*d210*/  FMUL R35, R164.reuse, R35 ;  /* 0x00000023a4237220 */ /* 0x040fe40000400000 */
[C---:B------:R-:W-:Y:S01]  /*d220*/  FMUL R222, R164.reuse, R222 ;  /* 0x000000dea4de7220 */ /* 0x040fe20000400000 */
[----:B------:R-:W2:Y:S01]  /*d230*/  LDL.LU R123, [R1+0x680] ;  /* 0x00068000017b7983 */ /* 0x000ea20000300800 */
[----:B------:R-:W-:-:S02]  /*d240*/  FMUL R223, R164, R223 ;  /* 0x000000dfa4df7220 */ /* 0x000fc40000400000 */
[C---:B------:R-:W-:Y:S01]  /*d250*/  FMUL R218, R164.reuse, R218 ;  /* 0x000000daa4da7220 */ /* 0x040fe20000400000 */
[----:B------:R-:W2:Y:S01]  /*d260*/  LDL.LU R124, [R1+0x67c] ;  /* 0x00067c00017c7983 */ /* 0x000ea20000300800 */
        /* <DEDUP_REMOVED lines=22> */
[----:B------:R-:W-:Y:S01]  /*d3d0*/  FMUL R163, R164, R163 ;  /* 0x000000a3a4a37220 */ /* 0x000fe20000400000 */
[----:B------:R-:W-:Y:S01]  /*d3e0*/  F2FP.PACK_AB R164, R125, R126 ;  /* 0x0000007e7da4723e */ /* 0x000fe200000000ff */
        /* <DEDUP_REMOVED lines=29> */
[----:B------:R-:W-:Y:S01]  /*d5c0*/  FMUL R161, R165, R161 ;  /* 0x000000a1a5a17220 */ /* 0x000fe20000400000 */
[----:B------:R-:W-:Y:S02]  /*d5d0*/  F2FP.PACK_AB R165, R127, R244 ;  /* 0x000000f47fa5723e */ /* 0x000fe400000000ff */
[----:B------:R-:W2:Y:S04]  /*d5e0*/  LDL.LU R127, [R1+0x670] ;  /* 0x00067000017f7983 */ /* 0x000ea80000300800 */
[----:B------:R-:W2:Y:S01]  /*d5f0*/  LDL.LU R244, [R1+0x66c] ;  /* 0x00066c0001f47983 */ /* 0x000ea20000300800 */
[----:B---3--:R-:W-:-:S05]  /*d600*/  FFMA R239, R226, R239, R4 ;  /* 0x000000efe2ef7223 */ /* 0x008fca0000000004 */
[----:B------:R-:W-:Y:S04]  /*d610*/  STL [R1+0x1b4], R239 ;  /* 0x0001b4ef01007387 */ /* 0x000fe80000100800 */
[----:B------:R-:W-:Y:S04]  /*d620*/  LDS R239, [R3+0x10140] ;  /* 0x0101400003ef7984 */ /* 0x000fe80000000800 */
[----:B------:R-:W-:Y:S04]  /*d630*/  LDS R3, [R3+0x101c0] ;  /* 0x0101c00003037984 */ /* 0x000fe80000000800 */
[----:B------:R-:W-:Y:S06]  /*d640*/  BAR.SYNC.DEFER_BLOCKING 0x0 ;  /* 0x0000000000007b1d */ /* 0x000fec0000010000 */
[----:B------:R0:W-:Y:S04]  /*d650*/  STS.U16 [R0+0x10000], R245 ;  /* 0x010000f500007388 */ /* 0x0001e80000000400 */
[----:B------:R1:W-:Y:S04]  /*d660*/  STS.U16 [R0+0x10100], R246 ;  /* 0x010100f600007388 */ /* 0x0003e80000000400 */
[----:B------:R3:W-:Y:S04]  /*d670*/  STS.U16 [R0+0x10200], R247 ;  /* 0x010200f700007388 */ /* 0x0007e80000000400 */
[----:B0-----:R-:W2:Y:S04]  /*d680*/  LDL.LU R245, [R1+0x668] ;  /* 0x0006680001f57983 */ /* 0x001ea80000300800 */
[----:B-1----:R-:W2:Y:S04]  /*d690*/  LDL.LU R246, [R1+0x664] ;  /* 0x0006640001f67983 */ /* 0x002ea80000300800 */
[----:B---3--:R-:W3:Y:S04]  /*d6a0*/  LDL.LU R247, [R1+0x660] ;  /* 0x0006600001f77983 */ /* 0x008ee80000300800 */
[----:B------:R0:W-:Y:S04]  /*d6b0*/  STS.U16 [R0+0x10300], R128 ;  /* 0x0103008000007388 */ /* 0x0001e80000000400 */
[----:B------:R1:W-:Y:S04]  /*d6c0*/  STS.U16 [R0+0x10400], R129 ;  /* 0x0104008100007388 */ /* 0x0003e80000000400 */
[----:B------:R4:W-:Y:S04]  /*d6d0*/  STS.U16 [R0+0x10500], R130 ;  /* 0x0105008200007388 */ /* 0x0009e80000000400 */
[----:B0-----:R-:W2:Y:S04]  /*d6e0*/  LDL.LU R128, [R1+0x65c] ;  /* 0x00065c0001807983 */ /* 0x001ea80000300800 */
[----:B-1----:R-:W2:Y:S04]  /*d6f0*/  LDL.LU R129, [R1+0x658] ;  /* 0x0006580001817983 */ /* 0x002ea80000300800 */
[----:B----4-:R-:W3:Y:S04]  /*d700*/  LDL.LU R130, [R1+0x654] ;  /* 0x0006540001827983 */ /* 0x010ee80000300800 */
[----:B------:R0:W-:Y:S04]  /*d710*/  STS.U16 [R0+0x10600], R131 ;  /* 0x0106008300007388 */ /* 0x0001e80000000400 */
[----:B------:R1:W-:Y:S04]  /*d720*/  STS.U16 [R0+0x10700], R248 ;  /* 0x010700f800007388 */ /* 0x0003e80000000400 */
[----:B------:R1:W-:Y:S04]  /*d730*/  STS.U16 [R0+0x10800], R249 ;  /* 0x010800f900007388 */ /* 0x0003e80000000400 */
[----:B0-----:R-:W2:Y:S04]  /*d740*/  LDL.LU R131, [R1+0x650] ;  /* 0x0006500001837983 */ /* 0x001ea80000300800 */
[----:B-1----:R-:W2:Y:S04]  /*d750*/  LDL.LU R248, [R1+0x64c] ;  /* 0x00064c0001f87983 */ /* 0x002ea80000300800 */
[----:B------:R-:W2:Y:S04]  /*d760*/  LDL.LU R249, [R1+0x648] ;  /* 0x0006480001f97983 */ /* 0x000ea80000300800 */
        /* <DEDUP_REMOVED lines=36> */
[----:B------:R-:W2:Y:S04]  /*d9b0*/  LDL R4, [R1+0x124] ;  /* 0x0001240001047983 */ /* 0x000ea80000100800 */
[----:B------:R0:W-:Y:S04]  /*d9c0*/  STS.U16 [R0+0x11b00], R151 ;  /* 0x011b009700007388 */ /* 0x0001e80000000400 */
[----:B------:R1:W-:Y:S04]  /*d9d0*/  STS.U16 [R0+0x11c00], R231 ;  /* 0x011c00e700007388 */ /* 0x0003e80000000400 */
[----:B0-----:R-:W3:Y:S04]  /*d9e0*/  LDL R151, [R1+0x180] ;  /* 0x0001800001977983 */ /* 0x001ee80000100800 */
[----:B-1----:R-:W3:Y:S04]  /*d9f0*/  LDL R231, [R1+0x120] ;  /* 0x0001200001e77983 */ /* 0x002ee80000100800 */
        /* <DEDUP_REMOVED lines=35> */
[----:B--2---:R-:W-:Y:S04]  /*dc30*/  STS [R4+0x14000], R168 ;  /* 0x014000a804007388 */ /* 0x004fe80000000800 */
[----:B------:R-:W-:Y:S04]  /*dc40*/  STS [R4+0x14100], R167 ;  /* 0x014100a704007388 */ /* 0x000fe80000000800 */
[----:B------:R-:W-:Y:S04]  /*dc50*/  STS [R4+0x14200], R166 ;  /* 0x014200a604007388 */ /* 0x000fe80000000800 */
[----:B------:R-:W-:Y:S04]  /*dc60*/  STS [R4+0x14300], R5 ;  /* 0x0143000504007388 */ /* 0x000fe80000000800 */
[----:B------:R-:W-:Y:S04]  /*dc70*/  STS [R4+0x14400], R6 ;  /* 0x0144000604007388 */ /* 0x000fe80000000800 */
[----:B------:R-:W-:Y:S04]  /*dc80*/  STS [R4+0x14500], R7 ;  /* 0x0145000704007388 */ /* 0x000fe80000000800 */
[----:B------:R-:W-:Y:S04]  /*dc90*/  STS [R4+0x14600], R164 ;  /* 0x014600a404007388 */ /* 0x000fe80000000800 */
[----:B------:R-:W-:Y:S04]  /*dca0*/  STS [R4+0x14700], R165 ;  /* 0x014700a504007388 */ /* 0x000fe80000000800 */
[----:B------:R-:W-:Y:S06]  /*dcb0*/  BAR.SYNC.DEFER_BLOCKING 0x0 ;  /* 0x0000000000007b1d */ /* 0x000fec0000010000 */
[----:B---3--:R-:W-:Y:S04]  /*dcc0*/  LDSM.16.M88.4 R4, [R151+0x14000] ;  /* 0x014000009704783b */ /* 0x008fe80000000200 */
[----:B------:R-:W0:Y:S04]  /*dcd0*/  LDSM.16.M88.4 R164, [R231+0x10000] ;  /* 0x01000000e7a4783b */ /* 0x000e280000000200 */
[----:B------:R-:W1:Y:S04]  /*dce0*/  LDSM.16.M88.4 R168, [R231+0x10800] ;  /* 0x01080000e7a8783b */ /* 0x000e680000000200 */
[----:B------:R-:W2:Y:S04]  /*dcf0*/  LDSM.16.M88.4 R172, [R231+0x11000] ;  /* 0x01100000e7ac783b */ /* 0x000ea80000000200 */
[----:B------:R-:W3:Y:S04]  /*dd00*/  LDSM.16.M88.4 R176, [R231+0x11800] ;  /* 0x01180000e7b0783b */ /* 0x000ee80000000200 */
[----:B------:R-:W1:Y:S04]  /*dd10*/  LDSM.16.M88.4 R180, [R231+0x12000] ;  /* 0x01200000e7b4783b */ /* 0x000e680000000200 */
[----:B------:R-:W2:Y:S04]  /*dd20*/  LDSM.16.M88.4 R184, [R231+0x12800] ;  /* 0x01280000e7b8783b */ /* 0x000ea80000000200 */
[----:B------:R-:W2:Y:S04]  /*dd30*/  LDSM.16.M88.4 R188, [R231+0x13000] ;  /* 0x01300000e7bc783b */ /* 0x000ea80000000200 */
[----:B------:R-:W2:Y:S04]  /*dd40*/  LDSM.16.M88.4 R192, [R231+0x13800] ;  /* 0x01380000e7c0783b */ /* 0x000ea80000000200 */
[----:B------:R-:W2:Y:S04]  /*dd50*/  LDSM.16.M88.4 R196, [R151+0x14200] ;  /* 0x0142000097c4783b */ /* 0x000ea80000000200 */
[----:B------:R-:W3:Y:S01]  /*dd60*/  LDSM.16.M88.4 R228, [R151+0x14400] ;  /* 0x0144000097e4783b */ /* 0x000ee20000000200 */
[C---:B0-----:R-:W-:Y:S08]  /*dd70*/  HMMA.16816.F32 R100, R4.reuse, R164, R100 ;  /* 0x000000a40464723c */ /* 0x041ff00000001864 */
[C---:B------:R-:W-:Y:S08]  /*dd80*/  HMMA.16816.F32 R96, R4.reuse, R166, R96 ;  /* 0x000000a60460723c */ /* 0x040ff00000001860 */
[C---:B-1----:R-:W-:Y:S08]  /*dd90*/  HMMA.16816.F32 R92, R4.reuse, R168, R92 ;  /* 0x000000a8045c723c */ /* 0x042ff0000000185c */
[C---:B------:R-:W-:Y:S08]  /*dda0*/  HMMA.16816.F32 R88, R4.reuse, R170, R88 ;  /* 0x000000aa0458723c */ /* 0x040ff00000001858 */
[C---:B--2---:R-:W-:Y:S08]  /*ddb0*/  HMMA.16816.F32 R84, R4.reuse, R172, R84 ;  /* 0x000000ac0454723c */ /* 0x044ff00000001854 */
[C---:B------:R-:W-:Y:S08]  /*ddc0*/  HMMA.16816.F32 R80, R4.reuse, R174, R80 ;  /* 0x000000ae0450723c */ /* 0x040ff00000001850 */
[C---:B---3--:R-:W-:Y:S08]  /*ddd0*/  HMMA.16816.F32 R76, R4.reuse, R176, R76 ;  /* 0x000000b0044c723c */ /* 0x048ff0000000184c */
[C---:B------:R-:W-:Y:S08]  /*dde0*/  HMMA.16816.F32 R72, R4.reuse, R178, R72 ;  /* 0x000000b20448723c */ /* 0x040ff00000001848 */
[C---:B------:R-:W-:Y:S08]  /*ddf0*/  HMMA.16816.F32 R68, R4.reuse, R180, R68 ;  /* 0x000000b40444723c */ /* 0x040ff00000001844 */
[C---:B------:R-:W-:Y:S08]  /*de00*/  HMMA.16816.F32 R64, R4.reuse, R182, R64 ;  /* 0x000000b60440723c */ /* 0x040ff00000001840 */
[C---:B------:R-:W-:Y:S08]  /*de10*/  HMMA.16816.F32 R60, R4.reuse, R184, R60 ;  /* 0x000000b8043c723c */ /* 0x040ff0000000183c */
[C---:B------:R-:W-:Y:S08]  /*de20*/  HMMA.16816.F32 R56, R4.reuse, R186, R56 ;  /* 0x000000ba0438723c */ /* 0x040ff00000001838 */
[C---:B------:R-:W-:Y:S08]  /*de30*/  HMMA.16816.F32 R52, R4.reuse, R188, R52 ;  /* 0x000000bc0434723c */ /* 0x040ff00000001834 */
[C---:B------:R-:W-:Y:S08]  /*de40*/  HMMA.16816.F32 R48, R4.reuse, R190, R48 ;  /* 0x000000be0430723c */ /* 0x040ff00000001830 */
[C---:B------:R-:W-:Y:S08]  /*de50*/  HMMA.16816.F32 R44, R4.reuse, R192, R44 ;  /* 0x000000c0042c723c */ /* 0x040ff0000000182c */
[----:B------:R-:W-:Y:S07]  /*de60*/  HMMA.16816.F32 R40, R4, R194, R40 ;  /* 0x000000c20428723c */ /* 0x000fee0000001828 */
[----:B------:R-:W-:-:S02]  /*de70*/  FADD R4, -R238, R148 ;  /* 0x00000094ee047221 */ /* 0x000fc40000000100 */
[----:B------:R-:W2:Y:S02]  /*de80*/  LDL.LU R148, [R1+0x5fc] ;  /* 0x0005fc0001947983 */ /* 0x000ea40000300800 */
[----:B------:R-:W-:Y:S02]  /*de90*/  FMUL R4, R4, 1.4426950216293334961 ;  /* 0x3fb8aa3b04047820 */ /* 0x000fe40000400000 */
[----:B------:R-:W3:Y:S02]  /*dea0*/  LDL.LU R227, [R1+0xd8] ;  /* 0x0000d80001e37983 */ /* 0x000ee40000300800 */
[----:B------:R0:W1:Y:S02]  /*deb0*/  MUFU.EX2 R225, R4 ;  /* 0x0000000400e17308 */ /* 0x0000640000000800 */
[C---:B0-----:R-:W-:Y:S01]  /*dec0*/  HMMA.16816.F32 R4, R196.reuse, R190, R232 ;  /* 0x000000bec404723c */ /* 0x041fe200000018e8 */
[----:B------:R-:W2:Y:S04]  /*ded0*/  LDL.LU R232, [R1+0xf0] ;  /* 0x0000f00001e87983 */ /* 0x000ea80000300800 */
[----:B------:R-:W3:Y:S04]  /*dee0*/  LDL.LU R233, [R1+0xf4] ;  /* 0x0000f40001e97983 */ /* 0x000ee80000300800 */
[----:B------:R-:W1:Y:S04]  /*def0*/  LDL.LU R234, [R1+0xf8] ;  /* 0x0000f80001ea7983 */ /* 0x000e680000300800 */
[----:B------:R-:W3:Y:S01]  /*df00*/  LDL.LU R235, [R1+0xfc] ;  /* 0x0000fc0001eb7983 */ /* 0x000ee20000300800 */
        /* <DEDUP_REMOVED lines=14> */
[----:B------:R-:W-:Y:S01]  /*dff0*/  HMMA.16816.F32 R160, R196, R194, R160 ;  /* 0x000000c2c4a0723c */ /* 0x000fe200000018a0 */
[----:B------:R-:W4:Y:S04]  /*e000*/  LDL.LU R196, [R1+0xe0] ;  /* 0x0000e00001c47983 */ /* 0x000f280000300800 */
[----:B------:R-:W4:Y:S04]  /*e010*/  LDL.LU R197, [R1+0xe4] ;  /* 0x0000e40001c57983 */ /* 0x000f280000300800 */
[----:B------:R-:W4:Y:S04]  /*e020*/  LDL.LU R198, [R1+0xe8] ;  /* 0x0000e80001c67983 */ /* 0x000f280000300800 */
[----:B------:R-:W4:Y:S01]  /*e030*/  LDL.LU R199, [R1+0xec] ;  /* 0x0000ec0001c77983 */ /* 0x000f220000300800 */
[----:B--2---:R-:W-:-:S02]  /*e040*/  FMUL R232, R226, R232 ;  /* 0x000000e8e2e87220 */ /* 0x004fc40000400000 */
[----:B---3--:R-:W-:Y:S02]  /*e050*/  FMUL R233, R226, R233 ;  /* 0x000000e9e2e97220 */ /* 0x008fe40000400000 */
[C---:B-1----:R-:W-:Y:S02]  /*e060*/  FMUL R234, R225.reuse, R234 ;  /* 0x000000eae1ea7220 */ /* 0x042fe40000400000 */
[----:B------:R-:W-:-:S07]  /*e070*/  FMUL R235, R225, R235 ;  /* 0x000000ebe1eb7220 */ /* 0x000fce0000400000 */
[----:B------:R-:W-:Y:S11]  /*e080*/  HMMA.16816.F32 R232, R228, R164, R232 ;  /* 0x000000a4e4e8723c */ /* 0x000ff600000018e8 */
[----:B------:R-:W-:Y:S11]  /*e090*/  @!UPT UIADD3 URZ, URZ, URZ, URZ ;  /* 0x0000003f3f3ff290 */ /* 0x000ff6000fffe03f */
[----:B------:R-:W-:Y:S01]  /*e0a0*/  @!UPT UIADD3 URZ, URZ, URZ, URZ ;  /* 0x0000003f3f3ff290 */ /* 0x000fe2000fffe03f */
[----:B------:R0:W-:Y:S04]  /*e0b0*/  STL.64 [R1+0xf0], R232 ;  /* 0x0000f0e801007387 */ /* 0x0001e80000100a00 */
[----:B------:R1:W-:Y:S04]  /*e0c0*/  STL.64 [R1+0xf8], R234 ;  /* 0x0000f8ea01007387 */ /* 0x0003e80000100a00 */
[----:B0-----:R-:W2:Y:S04]  /*e0d0*/  LDL.LU R233, [R1+0xd0] ;  /* 0x0000d00001e97983 */ /* 0x001ea80000300800 */
[----:B-1----:R-:W3:Y:S04]  /*e0e0*/  LDL.LU R234, [R1+0xd4] ;  /* 0x0000d40001ea7983 */ /* 0x002ee80000300800 */
[----:B------:R-:W3:Y:S01]  /*e0f0*/  LDL.LU R235, [R1+0xdc] ;  /* 0x0000dc0001eb7983 */ /* 0x000ee20000300800 */
[----:B----4-:R-:W-:-:S02]  /*e100*/  FMUL R196, R226, R196 ;  /* 0x000000c4e2c47220 */ /* 0x010fc40000400000 */
[----:B------:R-:W-:Y:S02]  /*e110*/  FMUL R197, R226, R197 ;  /* 0x000000c5e2c57220 */ /* 0x000fe40000400000 */
[C---:B------:R-:W-:Y:S02]  /*e120*/  FMUL R198, R225.reuse, R198 ;  /* 0x000000c6e1c67220 */ /* 0x040fe40000400000 */
[----:B------:R-:W-:-:S07]  /*e130*/  FMUL R199, R225, R199 ;  /* 0x000000c7e1c77220 */ /* 0x000fce0000400000 */
[----:B------:R-:W-:Y:S11]  /*e140*/  HMMA.16816.F32 R196, R228, R166, R196 ;  /* 0x000000a6e4c4723c */ /* 0x000ff600000018c4 */
[----:B------:R-:W-:Y:S11]  /*e150*/  @!UPT UIADD3 URZ, URZ, URZ, URZ ;  /* 0x0000003f3f3ff290 */ /* 0x000ff6000fffe03f */
[----:B------:R-:W-:Y:S01]  /*e160*/  @!UPT UIADD3 URZ, URZ, URZ, URZ ;  /* 0x0000003f3f3ff290 */ /* 0x000fe2000fffe03f */
[----:B------:R0:W-:Y:S04]  /*e170*/  STL.64 [R1+0xe0], R196 ;  /* 0x0000e0c401007387 */ /* 0x0001e80000100a00 */
[----:B------:R1:W-:Y:S04]  /*e180*/  STL.64 [R1+0xe8], R198 ;  /* 0x0000e8c601007387 */ /* 0x0003e80000100a00 */
[----:B0-----:R-:W4:Y:S04]  /*e190*/  LDL.LU R196, [R1+0xc0] ;  /* 0x0000c00001c47983 */ /* 0x001f280000300800 */
[----:B------:R-:W4:Y:S04]  /*e1a0*/  LDL.LU R197, [R1+0xc4] ;  /* 0x0000c40001c57983 */ /* 0x000f280000300800 */
[----:B-1----:R-:W4:Y:S04]  /*e1b0*/  LDL.LU R198, [R1+0xc8] ;  /* 0x0000c80001c67983 */ /* 0x002f280000300800 */
[----:B------:R-:W4:Y:S01]  /*e1c0*/  LDL.LU R199, [R1+0xcc] ;  /* 0x0000cc0001c77983 */ /* 0x000f220000300800 */
[----:B--2---:R-:W-:-:S02]  /*e1d0*/  FMUL R232, R226, R233 ;  /* 0x000000e9e2e87220 */ /* 0x004fc40000400000 */
[C---:B---3--:R-:W-:Y:S02]  /*e1e0*/  FMUL R233, R226.reuse, R234 ;  /* 0x000000eae2e97220 */ /* 0x048fe40000400000 */
[C---:B------:R-:W-:Y:S02]  /*e1f0*/  FMUL R234, R225.reuse, R227 ;  /* 0x000000e3e1ea7220 */ /* 0x040fe40000400000 */
[----:B------:R-:W-:Y:S01]  /*e200*/  FMUL R235, R225, R235 ;  /* 0x000000ebe1eb7220 */ /* 0x000fe20000400000 */
[----:B------:R-:W2:Y:S06]  /*e210*/  LDL.LU R227, [R1+0x98] ;  /* 0x0000980001e37983 */ /* 0x000eac0000300800 */
[----:B------:R-:W-:Y:S11]  /*e220*/  HMMA.16816.F32 R232, R228, R168, R232 ;  /* 0x000000a8e4e8723c */ /* 0x000ff600000018e8 */
[----:B------:R-:W-:Y:S11]  /*e230*/  @!UPT UIADD3 URZ, URZ, URZ, URZ ;  /* 0x0000003f3f3ff290 */ /* 0x000ff6000fffe03f */
[----:B------:R-:W-:Y:S01]  /*e240*/  @!UPT UIADD3 URZ, URZ, URZ, URZ ;  /* 0x0000003f3f3ff290 */ /* 0x000fe2000fffe03f */
[----:B------:R0:W-:Y:S04]  /*e250*/  STL.64 [R1+0xd0], R232 ;  /* 0x0000d0e801007387 */ /* 0x0001e80000100a00 */
[----:B------:R1:W-:Y:S04]  /*e260*/  STL.64 [R1+0xd8], R234 ;  /* 0x0000d8ea01007387 */ /* 0x0003e80000100a00 */
[----:B0-----:R-:W3:Y:S04]  /*e270*/  LDL.LU R232, [R1+0xb0] ;  /* 0x0000b00001e87983 */ /* 0x001ee80000300800 */
[----:B------:R-:W2:Y:S04]  /*e280*/  LDL.LU R233, [R1+0xb4] ;  /* 0x0000b40001e97983 */ /* 0x000ea80000300800 */
[----:B-1----:R-:W2:Y:S04]  /*e290*/  LDL.LU R234, [R1+0xb8] ;  /* 0x0000b80001ea7983 */ /* 0x002ea80000300800 */
[----:B------:R-:W2:Y:S01]  /*e2a0*/  LDL.LU R235, [R1+0xbc] ;  /* 0x0000bc0001eb7983 */ /* 0x000ea20000300800 */
        /* <DEDUP_REMOVED lines=13> */
[----:B---3--:R-:W-:-:S02]  /*e380*/  FMUL R232, R226, R232 ;  /* 0x000000e8e2e87220 */ /* 0x008fc40000400000 */
[----:B--2---:R-:W-:Y:S02]  /*e390*/  FMUL R233, R226, R233 ;  /* 0x000000e9e2e97220 */ /* 0x004fe40000400000 */
[C---:B------:R-:W-:Y:S02]  /*e3a0*/  FMUL R234, R225.reuse, R234 ;  /* 0x000000eae1ea7220 */ /* 0x040fe40000400000 */
        /* <DEDUP_REMOVED lines=68> */
[----:B------:R-:W-:Y:S04]  /*e7f0*/  STL.64 [R1+0x50], R196 ;  /* 0x000050c401007387 */ /* 0x000fe80000100a00 */
[----:B------:R0:W-:Y:S01]  /*e800*/  STL.64 [R1+0x58], R198 ;  /* 0x000058c601007387 */ /* 0x0001e20000100a00 */
[C---:B------:R-:W-:Y:S02]  /*e810*/  FMUL R104, R226.reuse, R104 ;  /* 0x00000068e2687220 */ /* 0x040fe40000400000 */
[----:B------:R-:W-:Y:S02]  /*e820*/  FMUL R105, R226, R105 ;  /* 0x00000069e2697220 */ /* 0x000fe40000400000 */
[C---:B------:R-:W-:Y:S02]  /*e830*/  FMUL R106, R225.reuse, R106 ;  /* 0x0000006ae16a7220 */ /* 0x040fe40000400000 */
[----:B------:R-:W-:-:S02]  /*e840*/  FMUL R107, R225, R107 ;  /* 0x0000006be16b7220 */ /* 0x000fc40000400000 */
[C---:B------:R-:W-:Y:S02]  /*e850*/  FMUL R156, R226.reuse, R156 ;  /* 0x0000009ce29c7220 */ /* 0x040fe40000400000 */
[C---:B------:R-:W-:Y:S02]  /*e860*/  FMUL R157, R226.reuse, R157 ;  /* 0x0000009de29d7220 */ /* 0x040fe40000400000 */
        /* <DEDUP_REMOVED lines=13> */
[----:B------:R-:W-:Y:S01]  /*e940*/  FMUL R155, R225, R155 ;  /* 0x0000009be19b7220 */ /* 0x000fe20000400000 */
[C---:B------:R-:W-:Y:S08]  /*e950*/  HMMA.16816.F32 R104, R228.reuse, R186, R104 ;  /* 0x000000bae468723c */ /* 0x040ff00000001868 */
[C---:B------:R-:W-:Y:S08]  /*e960*/  HMMA.16816.F32 R156, R228.reuse, R188, R156 ;  /* 0x000000bce49c723c */ /* 0x040ff0000000189c */
[C---:B------:R-:W-:Y:S08]  /*e970*/  HMMA.16816.F32 R108, R228.reuse, R190, R108 ;  /* 0x000000bee46c723c */ /* 0x040ff0000000186c */
[C---:B------:R-:W-:Y:S08]  /*e980*/  HMMA.16816.F32 R112, R228.reuse, R192, R112 ;  /* 0x000000c0e470723c */ /* 0x040ff00000001870 */
[----:B------:R-:W-:Y:S01]  /*e990*/  HMMA.16816.F32 R152, R228, R194, R152 ;  /* 0x000000c2e498723c */ /* 0x000fe20000001898 */
[----:B--2---:R-:W-:-:S02]  /*e9a0*/  FMUL R232, R226, R233 ;  /* 0x000000e9e2e87220 */ /* 0x004fc40000400000 */
[----:B---3--:R-:W-:Y:S02]  /*e9b0*/  FMUL R233, R226, R234 ;  /* 0x000000eae2e97220 */ /* 0x008fe40000400000 */
[C---:B------:R-:W-:Y:S02]  /*e9c0*/  FMUL R234, R225.reuse, R235 ;  /* 0x000000ebe1ea7220 */ /* 0x040fe40000400000 */
[----:B------:R-:W-:-:S07]  /*e9d0*/  FMUL R235, R225, R227 ;  /* 0x000000e3e1eb7220 */ /* 0x000fce0000400000 */
[----:B0-----:R-:W-:Y:S01]  /*e9e0*/  HMMA.16816.F32 R196, R228, R184, R232 ;  /* 0x000000b8e4c4723c */ /* 0x001fe200000018e8 */
[----:B------:R-:W-:-:S06]  /*e9f0*/  FADD R227, -R237, R149 ;  /* 0x00000095ede37221 */ /* 0x000fcc0000000100 */
[----:B------:R-:W-:Y:S02]  /*ea00*/  FADD R232, -R236, R150 ;  /* 0x00000096ece87221 */ /* 0x000fe40000000100 */
[----:B------:R-:W-:Y:S11]  /*ea10*/  FMUL R227, R227, 1.4426950216293334961 ;  /* 0x3fb8aa3be3e37820 */ /* 0x000ff60000400000 */
[----:B------:R-:W-:Y:S03]  /*ea20*/  @!UPT UIADD3 URZ, URZ, URZ, URZ ;  /* 0x0000003f3f3ff290 */ /* 0x000fe6000fffe03f */
[----:B------:R-:W-:Y:S04]  /*ea30*/  STL.64 [R1+0x40], R196 ;  /* 0x000040c401007387 */ /* 0x000fe80000100a00 */
[----:B------:R-:W-:Y:S04]  /*ea40*/  STL.64 [R1+0x48], R198 ;  /* 0x000048c601007387 */ /* 0x000fe80000100a00 */
[----:B------:R0:W1:Y:S01]  /*ea50*/  LDSM.16.M88.4 R196, [R151+0x14600] ;  /* 0x0146000097c4783b */ /* 0x0000620000000200 */
[----:B------:R-:W-:Y:S01]  /*ea60*/  FMUL R232, R232, 1.4426950216293334961 ;  /* 0x3fb8aa3be8e87820 */ /* 0x000fe20000400000 */
[----:B------:R-:W2:Y:S02]  /*ea70*/  MUFU.EX2 R227, R227 ;  /* 0x000000e300e37308 */ /* 0x000ea40000000800 */
[----:B------:R-:W3:Y:S04]  /*ea80*/  LDL.LU R149, [R1+0x5f8] ;  /* 0x0005f80001957983 */ /* 0x000ee80000300800 */
[----:B------:R-:W4:Y:S02]  /*ea90*/  LDL.LU R150, [R1+0x5f4] ;  /* 0x0005f40001967983 */ /* 0x000f240000300800 */
[----:B------:R-:W2:Y:S02]  /*eaa0*/  MUFU.EX2 R232, R232 ;  /* 0x000000e800e87308 */ /* 0x000ea40000000800 */
[----:B0-----:R-:W3:Y:S04]  /*eab0*/  LDL.LU R151, [R1+0x5f0] ;  /* 0x0005f00001977983 */ /* 0x001ee80000300800 */
[----:B------:R-:W3:Y:S01]  /*eac0*/  LDL.LU R235, [R1+0x24] ;  /* 0x0000240001eb7983 */ /* 0x000ee20000300800 */
[----:B--2---:R-:W-:-:S02]  /*ead0*/  FMUL R240, R227, R240 ;  /* 0x000000f0e3f07220 */ /* 0x004fc40000400000 */
[C---:B------:R-:W-:Y:S01]  /*eae0*/  FMUL R241, R227.reuse, R241 ;  /* 0x000000f1e3f17220 */ /* 0x040fe20000400000 */
[----:B------:R-:W2:Y:S01]  /*eaf0*/  LDL.LU R234, [R1+0x28] ;  /* 0x0000280001ea7983 */ /* 0x000ea20000300800 */
[C---:B------:R-:W-:Y:S02]  /*eb00*/  FMUL R116, R227.reuse, R116 ;  /* 0x00000074e3747220 */ /* 0x040fe40000400000 */
[----:B------:R-:W-:Y:S01]  /*eb10*/  FMUL R117, R227, R117 ;  /* 0x00000075e3757220 */ /* 0x000fe20000400000 */
[----:B------:R-:W2:Y:S01]  /*eb20*/  LDL.LU R233, [R1+0x2c] ;  /* 0x00002c0001e97983 */ /* 0x000ea20000300800 */
[C---:B------:R-:W-:Y:S02]  /*eb30*/  FMUL R242, R232.reuse, R242 ;  /* 0x000000f2e8f27220 */ /* 0x040fe40000400000 */
[C---:B------:R-:W-:Y:S01]  /*eb40*/  FMUL R243, R232.reuse, R243 ;  /* 0x000000f3e8f37220 */ /* 0x040fe20000400000 */
[----:B------:R-:W2:Y:S01]  /*eb50*/  LDL.LU R226, [R1+0x20] ;  /* 0x0000200001e27983 */ /* 0x000ea20000300800 */
[----:B------:R-:W-:-:S02]  /*eb60*/  FMUL R118, R232, R118 ;  /* 0x00000076e8767220 */ /* 0x000fc40000400000 */
[----:B------:R-:W-:Y:S01]  /*eb70*/  FMUL R119, R232, R119 ;  /* 0x00000077e8777220 */ /* 0x000fe20000400000 */
[----:B------:R-:W2:Y:S04]  /*eb80*/  LDL.LU R228, [R1+0x10] ;  /* 0x0000100001e47983 */ /* 0x000ea80000300800 */
[----:B------:R-:W2:Y:S01]  /*eb90*/  LDL.LU R229, [R1+0x14] ;  /* 0x0000140001e57983 */ /* 0x000ea20000300800 */
[C---:B-1----:R-:W-:Y:S03]  /*eba0*/  HMMA.16816.F32 R240, R196.reuse, R164, R240 ;  /* 0x000000a4c4f0723c */ /* 0x042fe600000018f0 */
[----:B------:R-:W2:Y:S04]  /*ebb0*/  LDL.LU R230, [R1+0x18] ;  /* 0x0000180001e67983 */ /* 0x000ea80000300800 */
[----:B------:R-:W2:Y:S01]  /*ebc0*/  LDL.LU R231, [R1+0x1c] ;  /* 0x00001c0001e77983 */ /* 0x000ea20000300800 */
[----:B------:R-:W-:Y:S03]  /*ebd0*/  HMMA.16816.F32 R116, R196, R166, R116 ;  /* 0x000000a6c474723c */ /* 0x000fe60000001874 */
[----:B------:R-:W2:Y:S04]  /*ebe0*/  LDL.LU R164, [R1] ;  /* 0x0000000001a47983 */ /* 0x000ea80000300800 */
[----:B------:R-:W3:Y:S04]  /*ebf0*/  LDL.LU R165, [R1+0x4] ;  /* 0x0000040001a57983 */ /* 0x000ee80000300800 */
[----:B------:R-:W4:Y:S04]  /*ec00*/  LDL.LU R166, [R1+0x8] ;  /* 0x0000080001a67983 */ /* 0x000f280000300800 */
[----:B------:R-:W4:Y:S01]  /*ec10*/  LDL.LU R167, [R1+0xc] ;  /* 0x00000c0001a77983 */ /* 0x000f220000300800 */
[----:B------:R-:W-:-:S02]  /*ec20*/  FMUL R128, R227, R128 ;  /* 0x00000080e3807220 */ /* 0x000fc40000400000 */
[C---:B------:R-:W-:Y:S02]  /*ec30*/  FMUL R129, R227.reuse, R129 ;  /* 0x00000081e3817220 */ /* 0x040fe40000400000 */
[C---:B------:R-:W-:Y:S02]  /*ec40*/  FMUL R130, R232.reuse, R130 ;  /* 0x00000082e8827220 */ /* 0x040fe40000400000 */
[C---:B------:R-:W-:Y:S02]  /*ec50*/  FMUL R131, R232.reuse, R131 ;  /* 0x00000083e8837220 */ /* 0x040fe40000400000 */
[C---:B------:R-:W-:Y:S02]  /*ec60*/  FMUL R244, R227.reuse, R244 ;  /* 0x000000f4e3f47220 */ /* 0x040fe40000400000 */
[----:B------:R-:W-:Y:S02]  /*ec70*/  FMUL R245, R227, R245 ;  /* 0x000000f5e3f57220 */ /* 0x000fe40000400000 */
[----:B------:R-:W-:-:S02]  /*ec80*/  FMUL R246, R232, R246 ;  /* 0x000000f6e8f67220 */ /* 0x000fc40000400000 */
[----:B------:R-:W-:Y:S01]  /*ec90*/  FMUL R247, R232, R247 ;  /* 0x000000f7e8f77220 */ /* 0x000fe20000400000 */
[C---:B------:R-:W-:Y:S01]  /*eca0*/  HMMA.16816.F32 R128, R196.reuse, R174, R128 ;  /* 0x000000aec480723c */ /* 0x040fe20000001880 */
[----:B------:R-:W4:Y:S04]  /*ecb0*/  LDL.LU R175, [R1+0x30] ;  /* 0x0000300001af7983 */ /* 0x000f280000300800 */
[----:B------:R-:W4:Y:S03]  /*ecc0*/  LDL.LU R174, [R1+0x34] ;  /* 0x0000340001ae7983 */ /* 0x000f260000300800 */
[----:B------:R-:W-:Y:S01]  /*ecd0*/  HMMA.16816.F32 R244, R196, R172, R244 ;  /* 0x000000acc4f4723c */ /* 0x000fe200000018f4 */
        /* <DEDUP_REMOVED lines=8> */
[C---:B------:R-:W-:Y:S08]  /*ed60*/  HMMA.16816.F32 R120, R196.reuse, R168, R120 ;  /* 0x000000a8c478723c */ /* 0x040ff00000001878 */
[----:B------:R-:W-:Y:S01]  /*ed70*/  HMMA.16816.F32 R124, R196, R170, R124 ;  /* 0x000000aac47c723c */ /* 0x000fe2000000187c */
[----:B--2---:R-:W-:-:S02]  /*ed80*/  FMUL R164, R227, R164 ;  /* 0x000000a4e3a47220 */ /* 0x004fc40000400000 */
[----:B---3--:R-:W-:Y:S02]  /*ed90*/  FMUL R165, R227, R165 ;  /* 0x000000a5e3a57220 */ /* 0x008fe40000400000 */
[C---:B----4-:R-:W-:Y:S02]  /*eda0*/  FMUL R166, R232.reuse, R166 ;  /* 0x000000a6e8a67220 */ /* 0x050fe40000400000 */
[----:B------:R-:W-:-:S07]  /*edb0*/  FMUL R167, R232, R167 ;  /* 0x000000a7e8a77220 */ /* 0x000fce0000400000 */
[----:B------:R-:W-:Y:S11]  /*edc0*/  HMMA.16816.F32 R164, R196, R180, R164 ;  /* 0x000000b4c4a4723c */ /* 0x000ff600000018a4 */
[----:B------:R-:W-:Y:S11]  /*edd0*/  @!UPT UIADD3 URZ, URZ, URZ, URZ ;  /* 0x0000003f3f3ff290 */ /* 0x000ff6000fffe03f */
[----:B------:R-:W-:Y:S01]  /*ede0*/  @!UPT UIADD3 URZ, URZ, URZ, URZ ;  /* 0x0000003f3f3ff290 */ /* 0x000fe2000fffe03f */
[----:B------:R0:W-:Y:S04]  /*edf0*/  STL.64 [R1], R164 ;  /* 0x000000a401007387 */ /* 0x0001e80000100a00 */
[----:B------:R1:W-:Y:S04]  /*ee00*/  STL.64 [R1+0x8], R166 ;  /* 0x000008a601007387 */ /* 0x0003e80000100a00 */
[----:B------:R-:W2:Y:S04]  /*ee10*/  LDL.LU R173, [R1+0x38] ;  /* 0x0000380001ad7983 */ /* 0x000ea80000300800 */
[----:B------:R-:W3:Y:S01]  /*ee20*/  LDL.LU R172, [R1+0x3c] ;  /* 0x00003c0001ac7983 */ /* 0x000ee20000300800 */
[----:B0-----:R-:W-:-:S02]  /*ee30*/  FMUL R164, R227, R228 ;  /* 0x000000e4e3a47220 */ /* 0x001fc40000400000 */
[C---:B------:R-:W-:Y:S01]  /*ee40*/  FMUL R165, R227.reuse, R229 ;  /* 0x000000e5e3a57220 */ /* 0x040fe20000400000 */
[----:B------:R-:W4:Y:S01]  /*ee50*/  LDL.LU R168, [R1+0x1a4] ;  /* 0x0001a40001a87983 */ /* 0x000f220000300800 */
[C---:B-1----:R-:W-:Y:S02]  /*ee60*/  FMUL R166, R232.reuse, R230 ;  /* 0x000000e6e8a67220 */ /* 0x042fe40000400000 */
[----:B------:R-:W-:Y:S01]  /*ee70*/  FMUL R167, R232, R231 ;  /* 0x000000e7e8a77220 */ /* 0x000fe20000400000 */
[----:B------:R-:W4:Y:S04]  /*ee80*/  LDL.LU R171, [R1+0x1b0] ;  /* 0x0001b00001ab7983 */ /* 0x000f280000300800 */
[----:B------:R-:W4:Y:S02]  /*ee90*/  LDL.LU R170, [R1+0x1ac] ;  /* 0x0001ac0001aa7983 */ /* 0x000f240000300800 */
[----:B------:R-:W-:Y:S11]  /*eea0*/  HMMA.16816.F32 R164, R196, R184, R164 ;  /* 0x000000b8c4a4723c */ /* 0x000ff600000018a4 */
[----:B------:R-:W-:Y:S11]  /*eeb0*/  @!UPT UIADD3 URZ, URZ, URZ, URZ ;  /* 0x0000003f3f3ff290 */ /* 0x000ff6000fffe03f */
[----:B------:R-:W-:Y:S01]  /*eec0*/  @!UPT UIADD3 URZ, URZ, URZ, URZ ;  /* 0x0000003f3f3ff290 */ /* 0x000fe2000fffe03f */
[----:B------:R0:W-:Y:S04]  /*eed0*/  STL.64 [R1+0x10], R164 ;  /* 0x000010a401007387 */ /* 0x0001e80000100a00 */
[----:B------:R1:W-:Y:S04]  /*eee0*/  STL.64 [R1+0x18], R166 ;  /* 0x000018a601007387 */ /* 0x0003e80000100a00 */
[----:B------:R-:W4:Y:S01]  /*eef0*/  LDL.LU R169, [R1+0x1a8] ;  /* 0x0001a80001a97983 */ /* 0x000f220000300800 */
[C---:B0-----:R-:W-:Y:S02]  /*ef00*/  FMUL R164, R227.reuse, R226 ;  /* 0x000000e2e3a47220 */ /* 0x041fe40000400000 */
[----:B------:R-:W-:-:S02]  /*ef10*/  FMUL R165, R227, R235 ;  /* 0x000000ebe3a57220 */ /* 0x000fc40000400000 */
[C---:B-1----:R-:W-:Y:S02]  /*ef20*/  FMUL R166, R232.reuse, R234 ;  /* 0x000000eae8a67220 */ /* 0x042fe40000400000 */
[----:B------:R-:W-:-:S07]  /*ef30*/  FMUL R167, R232, R233 ;  /* 0x000000e9e8a77220 */ /* 0x000fce0000400000 */
[----:B------:R-:W-:Y:S11]  /*ef40*/  HMMA.16816.F32 R164, R196, R188, R164 ;  /* 0x000000bcc4a4723c */ /* 0x000ff600000018a4 */
[----:B------:R-:W-:Y:S11]  /*ef50*/  @!UPT UIADD3 URZ, URZ, URZ, URZ ;  /* 0x0000003f3f3ff290 */ /* 0x000ff6000fffe03f */
[----:B------:R-:W-:Y:S01]  /*ef60*/  @!UPT UIADD3 URZ, URZ, URZ, URZ ;  /* 0x0000003f3f3ff290 */ /* 0x000fe2000fffe03f */
[----:B------:R0:W-:Y:S04]  /*ef70*/  STL.64 [R1+0x20], R164 ;  /* 0x000020a401007387 */ /* 0x0001e80000100a00 */
[----:B------:R2:W-:Y:S01]  /*ef80*/  STL.64 [R1+0x28], R166 ;  /* 0x000028a601007387 */ /* 0x0005e20000100a00 */
[C---:B0-----:R-:W-:Y:S02]  /*ef90*/  FMUL R164, R227.reuse, R175 ;  /* 0x000000afe3a47220 */ /* 0x041fe40000400000 */
[----:B------:R-:W-:Y:S02]  /*efa0*/  FMUL R165, R227, R174 ;  /* 0x000000aee3a57220 */ /* 0x000fe40000400000 */
[C---:B--2---:R-:W-:Y:S02]  /*efb0*/  FMUL R166, R232.reuse, R173 ;  /* 0x000000ade8a67220 */ /* 0x044fe40000400000 */
[----:B---3--:R-:W-:-:S07]  /*efc0*/  FMUL R167, R232, R172 ;  /* 0x000000ace8a77220 */ /* 0x008fce0000400000 */
[----:B------:R-:W-:Y:S01]  /*efd0*/  HMMA.16816.F32 R164, R196, R192, R164 ;  /* 0x000000c0c4a4723c */ /* 0x000fe200000018a4 */
[----:B----4-:R-:W-:Y:S01]  /*efe0*/  FFMA R171, R225, R171, R239 ;  /* 0x000000abe1ab7223 */ /* 0x010fe200000000ef */
[----:B------:R-:W-:Y:S01]  /*eff0*/  IADD3 R168, R168, 0x10, RZ ;  /* 0x00000010a8a87810 */ /* 0x000fe20007ffe0ff */
[----:B------:R-:W-:Y:S11]  /*f000*/  FFMA R170, R227, R170, R252 ;  /* 0x000000aae3aa7223 */ /* 0x000ff600000000fc */
[----:B------:R-:W-:Y:S09]  /*f010*/  @!UPT UIADD3 URZ, URZ, URZ, URZ ;  /* 0x0000003f3f3ff290 */ /* 0x000ff2000fffe03f */
[----:B------:R0:W-:Y:S04]  /*f020*/  STL.64 [R1+0x30], R164 ;  /* 0x000030a401007387 */ /* 0x0001e80000100a00 */
[----:B------:R-:W-:Y:S04]  /*f030*/  STL.64 [R1+0x38], R166 ;  /* 0x000038a601007387 */ /* 0x000fe80000100a00 */
[----:B------:R-:W2:Y:S04]  /*f040*/  LDL.LU R239, [R1+0x5ec] ;  /* 0x0005ec0001ef7983 */ /* 0x000ea80000300800 */
[----:B------:R-:W3:Y:S01]  /*f050*/  LDL.LU R252, [R1+0x5e8] ;  /* 0x0005e80001fc7983 */ /* 0x000ee20000300800 */
[----:B0-----:R-:W-:Y:S01]  /*f060*/  MOV R164, 0x10 ;  /* 0x0000001000a47802 */ /* 0x001fe20000000f00 */
[----:B------:R-:W-:-:S02]  /*f070*/  FFMA R169, R232, R169, R3 ;  /* 0x000000a9e8a97223 */ /* 0x000fc40000000003 */
[----:B------:R-:W-:Y:S04]  /*f080*/  STL [R1+0x1b0], R171 ;  /* 0x0001b0ab01007387 */ /* 0x000fe80000100800 */
[----:B------:R-:W4:Y:S04]  /*f090*/  LDL.LU R3, [R1+0x5e4] ;  /* 0x0005e40001037983 */ /* 0x000f280000300800 */
[----:B------:R-:W-:Y:S01]  /*f0a0*/  STL [R1+0x1a4], R168 ;  /* 0x0001a4a801007387 */ /* 0x000fe20000100800 */
[----:B------:R-:W-:-:S03]  /*f0b0*/  IMAD R2, R164, c[0x0][0x1a4], R2 ;  /* 0x00006900a4027a24 */ /* 0x000fc600078e0202 */
[----:B------:R-:W-:Y:S01]  /*f0c0*/  STL [R1+0x1ac], R170 ;  /* 0x0001acaa01007387 */ /* 0x000fe20000100800 */
[----:B------:R-:W-:-:S03]  /*f0d0*/  IMAD R224, R164, c[0x0][0x1b4], R224 ;  /* 0x00006d00a4e07a24 */ /* 0x000fc600078e02e0 */
[----:B------:R-:W2:Y:S04]  /*f0e0*/  LDL R165, [R1+0x8c] ;  /* 0x00008c0001a57983 */ /* 0x000ea80000100800 */
[----:B------:R-:W-:Y:S04]  /*f0f0*/  STL [R1+0x1a8], R169 ;  /* 0x0001a8a901007387 */ /* 0x000fe80000100800 */
[----:B------:R-:W3:Y:S01]  /*f100*/  LDL R164, [R1+0x88] ;  /* 0x0000880001a47983 */ /* 0x000ee20000100800 */
[----:B------:R-:W-:Y:S01]  /*f110*/  ISETP.GE.AND P2, PT, R168, c[0x0][0x1d0], PT ;  /* 0x00007400a8007a0c */ /* 0x000fe20003f46270 */
[----:B------:R-:W-:-:S02]  /*f120*/  FMUL R248, R227, R248 ;  /* 0x000000f8e3f87220 */ /* 0x000fc40000400000 */
[C---:B------:R-:W-:Y:S02]  /*f130*/  FMUL R249, R227.reuse, R249 ;  /* 0x000000f9e3f97220 */ /* 0x040fe40000400000 */
[C---:B------:R-:W-:Y:S02]  /*f140*/  FMUL R250, R232.reuse, R250 ;  /* 0x000000fae8fa7220 */ /* 0x040fe40000400000 */
[C---:B------:R-:W-:Y:S02]  /*f150*/  FMUL R251, R232.reuse, R251 ;  /* 0x000000fbe8fb7220 */ /* 0x040fe40000400000 */
[C---:B------:R-:W-:Y:S02]  /*f160*/  FMUL R132, R227.reuse, R132 ;  /* 0x00000084e3847220 */ /* 0x040fe40000400000 */
[----:B------:R-:W-:Y:S02]  /*f170*/  FMUL R133, R227, R133 ;  /* 0x00000085e3857220 */ /* 0x000fe40000400000 */
        /* <DEDUP_REMOVED lines=15> */
[----:B------:R-:W-:Y:S02]  /*f270*/  FMUL R149, R227, R149 ;  /* 0x00000095e3957220 */ /* 0x000fe40000400000 */
[C---:B------:R-:W-:Y:S02]  /*f280*/  FMUL R150, R232.reuse, R150 ;  /* 0x00000096e8967220 */ /* 0x040fe40000400000 */
[----:B------:R-:W-:Y:S01]  /*f290*/  FMUL R151, R232, R151 ;  /* 0x00000097e8977220 */ /* 0x000fe20000400000 */
[C---:B------:R-:W-:Y:S08]  /*f2a0*/  HMMA.16816.F32 R248, R196.reuse, R176, R248 ;  /* 0x000000b0c4f8723c */ /* 0x040ff000000018f8 */
[C---:B------:R-:W-:Y:S08]  /*f2b0*/  HMMA.16816.F32 R132, R196.reuse, R178, R132 ;  /* 0x000000b2c484723c */ /* 0x040ff00000001884 */
[C---:B------:R-:W-:Y:S08]  /*f2c0*/  HMMA.16816.F32 R136, R196.reuse, R182, R136 ;  /* 0x000000b6c488723c */ /* 0x040ff00000001888 */
[C---:B------:R-:W-:Y:S08]  /*f2d0*/  HMMA.16816.F32 R140, R196.reuse, R186, R140 ;  /* 0x000000bac48c723c */ /* 0x040ff0000000188c */
[C---:B------:R-:W-:Y:S08]  /*f2e0*/  HMMA.16816.F32 R144, R196.reuse, R190, R144 ;  /* 0x000000bec490723c */ /* 0x040ff00000001890 */
[----:B------:R-:W-:Y:S01]  /*f2f0*/  HMMA.16816.F32 R148, R196, R194, R148 ;  /* 0x000000c2c494723c */ /* 0x000fe20000001894 */
[----:B--2---:R3:W-:Y:S02]  /*f300*/  STL [R1+0x184], R165 ;  /* 0x000184a501007387 */ /* 0x0047e40000100800 */
[----:B---3--:R-:W-:-:S02]  /*f310*/  IMAD.MOV.U32 R165, RZ, RZ, R252 ;  /* 0x000000ffffa57224 */ /* 0x008fc400078e00fc */
[----:B------:R0:W5:Y:S04]  /*f320*/  LDL.LU R252, [R1+0x5e0] ;  /* 0x0005e00001fc7983 */ /* 0x0001680000300800 */
[----:B------:R4:W-:Y:S02]  /*f330*/  STL [R1+0x188], R164 ;  /* 0x000188a401007387 */ /* 0x0009e40000100800 */
[----:B----4-:R-:W-:Y:S02]  /*f340*/  IMAD.MOV.U32 R164, RZ, RZ, R3 ;  /* 0x000000ffffa47224 */ /* 0x010fe400078e0003 */
[----:B------:R0:W5:Y:S04]  /*f350*/  LDL.LU R3, [R1+0x5dc] ;  /* 0x0005dc0001037983 */ /* 0x0001680000300800 */
[----:B------:R0:W-:Y:S04]  /*f360*/  STL [R1+0x18c], R165 ;  /* 0x00018ca501007387 */ /* 0x0001e80000100800 */
[----:B------:R0:W-:Y:S04]  /*f370*/  STL [R1+0x194], R239 ;  /* 0x000194ef01007387 */ /* 0x0001e80000100800 */
[----:B------:R0:W-:Y:S04]  /*f380*/  STL [R1+0x190], R164 ;  /* 0x000190a401007387 */ /* 0x0001e80000100800 */
[----:B------:R0:W-:Y:S04]  /*f390*/  STL [R1+0x198], R238 ;  /* 0x000198ee01007387 */ /* 0x0001e80000100800 */
[----:B------:R0:W-:Y:S04]  /*f3a0*/  STL [R1+0x19c], R237 ;  /* 0x00019ced01007387 */ /* 0x0001e80000100800 */
[----:B------:R0:W-:Y:S01]  /*f3b0*/  STL [R1+0x1a0], R236 ;  /* 0x0001a0ec01007387 */ /* 0x0001e20000100800 */
[----:B------:R-:W-:Y:S01]  /*f3c0*/  @P2 CALL.REL.NOINC `(.L_x_0) ;  /* 0x0000001000002944 */ /* 0x000fe20003c00000 */
[----:B------:R-:W-:Y:S05]  /*f3d0*/  BRA `(.L_x_1) ;  /* 0xffff971000007947 */ /* 0x000fea000383ffff */
.L_x_0:
[----:B-1----:R-:W2:Y:S04]  /*f3e0*/  LDL.LU R175, [R1+0x1b0] ;  /* 0x0001b00001af7983 */ /* 0x002ea80000300800 */
[----:B------:R-:W3:Y:S04]  /*f3f0*/  LDL.LU R180, [R1+0xf8] ;  /* 0x0000f80001b47983 */ /* 0x000ee80000300800 */
[----:B------:R-:W4:Y:S04]  /*f400*/  LDL.LU R179, [R1+0xfc] ;  /* 0x0000fc0001b37983 */ /* 0x000f280000300800 */
[----:B------:R-:W2:Y:S04]  /*f410*/  LDL.LU R176, [R1+0xe8] ;  /* 0x0000e80001b07983 */ /* 0x000ea80000300800 */
[----:B------:R-:W2:Y:S04]  /*f420*/  LDL.LU R173, [R1+0xec] ;  /* 0x0000ec0001ad7983 */ /* 0x000ea80000300800 */
[----:B------:R-:W2:Y:S04]  /*f430*/  LDL.LU R185, [R1+0x1ac] ;  /* 0x0001ac0001b97983 */ /* 0x000ea80000300800 */
[----:B------:R-:W3:Y:S04]  /*f440*/  LDL.LU R186, [R1+0x3c] ;  /* 0x00003c0001ba7983 */ /* 0x000ee80000300800 */
[----:B------:R-:W4:Y:S04]  /*f450*/  LDL.LU R177, [R1+0x10] ;  /* 0x0000100001b17983 */ /* 0x000f280000300800 */
[----:B------:R-:W4:Y:S04]  /*f460*/  LDL.LU R178, [R1+0x14] ;  /* 0x0000140001b27983 */ /* 0x000f280000300800 */
[----:B------:R-:W4:Y:S04]  /*f470*/  LDL.LU R181, [R1+0x24] ;  /* 0x0000240001b57983 */ /* 0x000f280000300800 */
[----:B------:R-:W4:Y:S04]  /*f480*/  LDL.LU R182, [R1+0x20] ;  /* 0x0000200001b67983 */ /* 0x000f280000300800 */
[----:B------:R-:W4:Y:S04]  /*f490*/  LDL.LU R183, [R1+0x34] ;  /* 0x0000340001b77983 */ /* 0x000f280000300800 */
[----:B------:R-:W4:Y:S04]  /*f4a0*/  LDL.LU R184, [R1+0x30] ;  /* 0x0000300001b87983 */ /* 0x000f280000300800 */
[----:B------:R-:W4:Y:S04]  /*f4b0*/  LDL.LU R187, [R1+0x38] ;  /* 0x0000380001bb7983 */ /* 0x000f280000300800 */
[----:B------:R-:W4:Y:S04]  /*f4c0*/  LDL.LU R174, [R1+0x4] ;  /* 0x0000040001ae7983 */ /* 0x000f280000300800 */
[----:B------:R-:W4:Y:S01]  /*f4d0*/  LDL.LU R172, [R1] ;  /* 0x0000000001ac7983 */ /* 0x000f220000300800 */
[----:B------:R-:W-:Y:S01]  /*f4e0*/  MOV R171, R118 ;  /* 0x0000007600ab7202 */ /* 0x000fe20000000f00 */
[----:B------:R-:W-:Y:S01]  /*f4f0*/  IMAD.MOV.U32 R170, RZ, RZ, R119 ;  /* 0x000000ffffaa7224 */ /* 0x000fe200078e0077 */
[----:B------:R-:W-:Y:S01]  /*f500*/  MOV R168, R123 ;  /* 0x0000007b00a87202 */ /* 0x000fe20000000f00 */
[----:B------:R1:W-:Y:S01]  /*f510*/  STL.64 [R1+0x5e0], R238 ;  /* 0x0005e0ee01007387 */ /* 0x0003e20000100a00 */
[----:B------:R-:W-:Y:S01]  /*f520*/  IMAD.MOV.U32 R169, RZ, RZ, R122 ;  /* 0x000000ffffa97224 */ /* 0x000fe200078e007a */
[----:B0-----:R-:W-:Y:S01]  /*f530*/  MOV R165, R130 ;  /* 0x0000008200a57202 */ /* 0x001fe20000000f00 */
[----:B------:R-:W-:Y:S01]  /*f540*/  IMAD.MOV.U32 R164, RZ, RZ, R131 ;  /* 0x000000ffffa47224 */ /* 0x000fe200078e0083 */
[----:B------:R-:W-:Y:S01]  /*f550*/  STL [R1+0x5dc], R236 ;  /* 0x0005dcec01007387 */ /* 0x000fe20000100800 */
[----:B------:R-:W-:-:S02]  /*f560*/  IMAD.MOV.U32 R166, RZ, RZ, R127 ;  /* 0x000000ffffa67224 */ /* 0x000fc400078e007f */
[----:B------:R-:W-:Y:S01]  /*f570*/  IMAD.MOV.U32 R167, RZ, RZ, R126 ;  /* 0x000000ffffa77224 */ /* 0x000fe200078e007e */
[----:B------:R-:W4:Y:S04]  /*f580*/  LDL.LU R0, [R1+0x8] ;  /* 0x0000080001007983 */ /* 0x000f280000300800 */
[----:B------:R-:W4:Y:S04]  /*f590*/  LDL.LU R2, [R1+0xc] ;  /* 0x00000c0001027983 */ /* 0x000f280000300800 */
[----:B-----5:R-:W4:Y:S04]  /*f5a0*/  LDL.LU R3, [R1+0x18] ;  /* 0x0000180001037983 */ /* 0x020f280000300800 */
[----:B------:R-:W4:Y:S04]  /*f5b0*/  LDL.LU R118, [R1+0x1c] ;  /* 0x00001c0001767983 */ /* 0x000f280000300800 */
[----:B------:R-:W4:Y:S04]  /*f5c0*/  LDL.LU R119, [R1+0x1a8] ;  /* 0x0001a80001777983 */ /* 0x000f280000300800 */
[----:B------:R-:W4:Y:S04]  /*f5d0*/  LDL.LU R122, [R1+0x28] ;  /* 0x00002800017a7983 */ /* 0x000f280000300800 */
[----:B------:R-:W4:Y:S01]  /*f5e0*/  LDL.LU R123, [R1+0x2c] ;  /* 0x00002c00017b7983 */ /* 0x000f220000300800 */
[----:B------:R-:W-:Y:S01]  /*f5f0*/  MOV R234, R157 ;  /* 0x0000009d00ea7202 */ /* 0x000fe20000000f00 */
[----:B------:R-:W-:Y:S01]  /*f600*/  IMAD.MOV.U32 R232, RZ, RZ, R156 ;  /* 0x000000ffffe87224 */ /* 0x000fe200078e009c */
[----:B------:R-:W-:Y:S01]  /*f610*/  MOV R197, R39 ;  /* 0x0000002700c57202 */ /* 0x000fe20000000f00 */
[----:B------:R-:W-:-:S02]  /*f620*/  IMAD.MOV.U32 R199, RZ, RZ, R38 ;  /* 0x000000ffffc77224 */ /* 0x000fc400078e0026 */
[----:B------:R-:W-:Y:S02]  /*f630*/  IMAD.MOV.U32 R195, RZ, RZ, R222 ;  /* 0x000000ffffc37224 */ /* 0x000fe400078e00de */
[----:B------:R-:W-:Y:S01]  /*f640*/  IMAD.MOV.U32 R194, RZ, RZ, R218 ;  /* 0x000000ffffc27224 */ /* 0x000fe200078e00da */
[----:B------:R-:W-:Y:S01]  /*f650*/  BAR.SYNC.DEFER_BLOCKING 0x0 ;  /* 0x0000000000007b1d */ /* 0x000fe20000010000 */
[----:B--2---:R-:W-:Y:S02]  /*f660*/  IMAD.MOV.U32 R130, RZ, RZ, R185 ;  /* 0x000000ffff827224 */ /* 0x004fe400078e00b9 */
[----:B------:R-:W-:Y:S01]  /*f670*/  IMAD.MOV.U32 R185, RZ, RZ, R175 ;  /* 0x000000ffffb97224 */ /* 0x000fe200078e00af */
[----:B---3--:R-:W-:Y:S02]  /*f680*/  MOV R127, R186 ;  /* 0x000000ba007f7202 */ /* 0x008fe40000000f00 */
[----:B------:R-:W-:Y:S01]  /*f690*/  FSETP.GEU.AND P1, PT, R130, 1.175494350822287508e-38, PT ;  /* 0x008000008200780b */ /* 0x000fe20003f2e000 */
[----:B------:R-:W-:Y:S01]  /*f6a0*/  IMAD.MOV.U32 R186, RZ, RZ, R185 ;  /* 0x000000ffffba7224 */ /* 0x000fe200078e00b9 */
[----:B----4-:R-:W-:Y:S01]  /*f6b0*/  MOV R185, R184 ;  /* 0x000000b800b97202 */ /* 0x010fe20000000f00 */
[----:B------:R-:W-:-:S02]  /*f6c0*/  IMAD.MOV.U32 R184, RZ, RZ, R183 ;  /* 0x000000ffffb87224 */ /* 0x000fc400078e00b7 */
[----:B------:R-:W-:Y:S01]  /*f6d0*/  IMAD.MOV.U32 R183, RZ, RZ, R182 ;  /* 0x000000ffffb77224 */ /* 0x000fe200078e00b6 */
[----:B------:R-:W-:Y:S01]  /*f6e0*/  MOV R182, R181 ;  /* 0x000000b500b67202 */ /* 0x000fe20000000f00 */
[----:B------:R-:W-:Y:S02]  /*f6f0*/  IMAD.MOV.U32 R126, RZ, RZ, R187 ;  /* 0x000000ffff7e7224 */ /* 0x000fe400078e00bb */
[----:B------:R-:W-:Y:S01]  /*f700*/  IMAD.MOV.U32 R181, RZ, RZ, R180 ;  /* 0x000000ffffb57224 */ /* 0x000fe200078e00b4 */
[----:B------:R-:W-:Y:S01]  /*f710*/  MOV R175, R174 ;  /* 0x000000ae00af7202 */ /* 0x000fe20000000f00 */
[----:B------:R-:W-:Y:S01]  /*f720*/  IMAD.MOV.U32 R180, RZ, RZ, R179 ;  /* 0x000000ffffb47224 */ /* 0x000fe200078e00b3 */
[----:B------:R-:W-:Y:S01]  /*f730*/  MOV R179, R178 ;  /* 0x000000b200b37202 */ /* 0x000fe20000000f00 */
[----:B------:R-:W-:Y:S01]  /*f740*/  IMAD.MOV.U32 R178, RZ, RZ, R177 ;  /* 0x000000ffffb27224 */ /* 0x000fe200078e00b1 */
[----:B------:R-:W-:Y:S01]  /*f750*/  MOV R192, R175 ;  /* 0x000000af00c07202 */ /* 0x000fe20000000f00 */
[----:B------:R-:W-:-:S02]  /*f760*/  IMAD.MOV.U32 R174, RZ, RZ, R172 ;  /* 0x000000ffffae7224 */ /* 0x000fc400078e00ac */
[----:B------:R-:W-:Y:S01]  /*f770*/  IMAD.MOV.U32 R189, RZ, RZ, R179 ;  /* 0x000000ffffbd7224 */ /* 0x000fe200078e00b3 */
[----:B------:R-:W-:Y:S01]  /*f780*/  MOV R179, 0x3dc6b27f ;  /* 0x3dc6b27f00b37802 */ /* 0x000fe20000000f00 */
[----:B------:R-:W-:Y:S01]  /*f790*/  IMAD.MOV.U32 R188, RZ, RZ, R183 ;  /* 0x000000ffffbc7224 */ /* 0x000fe200078e00b7 */
[----:B------:R-:W-:Y:S01]  /*f7a0*/  MOV R190, R178 ;  /* 0x000000b200be7202 */ /* 0x000fe20000000f00 */
[----:B------:R-:W-:Y:S01]  /*f7b0*/  IMAD.MOV.U32 R187, RZ, RZ, R182 ;  /* 0x000000ffffbb7224 */ /* 0x000fe200078e00b6 */
[----:B------:R-:W-:Y:S01]  /*f7c0*/  MOV R183, R181 ;  /* 0x000000b500b77202 */ /* 0x000fe20000000f00 */
[----:B------:R-:W-:Y:S01]  /*f7d0*/  IMAD.MOV.U32 R177, RZ, RZ, R176 ;  /* 0x000000ffffb17224 */ /* 0x000fe200078e00b0 */
[----:B------:R-:W-:Y:S01]  /*f7e0*/  MOV R176, R173 ;  /* 0x000000ad00b07202 */ /* 0x000fe20000000f00 */
[----:B------:R-:W-:Y:S02]  /*f7f0*/  IMAD.MOV.U32 R182, RZ, RZ, R180 ;  /* 0x000000ffffb67224 */ /* 0x000fe400078e00b4 */
[----:B------:R-:W-:-:S02]  /*f800*/  IMAD.MOV.U32 R193, RZ, RZ, R174 ;  /* 0x000000ffffc17224 */ /* 0x000fc400078e00ae */
[----:B------:R-:W-:Y:S02]  /*f810*/  IMAD.MOV.U32 R181, RZ, RZ, R177 ;  /* 0x000000ffffb57224 */ /* 0x000fe400078e00b1 */
[----:B------:R-:W-:Y:S01]  /*f820*/  IMAD.MOV.U32 R180, RZ, RZ, R176 ;  /* 0x000000ffffb47224 */ /* 0x000fe200078e00b0 */
[C---:B------:R-:W-:Y:S01]  /*f830*/  FSETP.GT.AND P0, PT, |R119|.reuse, 8.50705917302346158658e+37, PT ;  /* 0x7e8000007700780b */ /* 0x040fe20003f04200 */
[C---:B------:R-:W-:Y:S01]  /*f840*/  FMUL R131, R119.reuse, 8388608 ;  /* 0x4b00000077837820 */ /* 0x040fe20000400000 */
[C---:B------:R-:W-:Y:S02]  /*f850*/  FSETP.GEU.AND P3, PT, |R119|.reuse, 1.175494350822287508e-38, PT ;  /* 0x008000007700780b */ /* 0x040fe40003f6e200 */
[----:B------:R-:W-:-:S04]  /*f860*/  FSETP.GEU.AND P2, PT, R119, 1.175494350822287508e-38, PT ;  /* 0x008000007700780b */ /* 0x000fc80003f4e000 */
[----:B------:R-:W-:Y:S01]  /*f870*/  FSEL R252, R131, R119, !P2 ;  /* 0x0000007783fc7208 */ /* 0x000fe20005000000 */
[----:B------:R-:W-:-:S04]  /*f880*/  FMUL R131, R130, 8388608 ;  /* 0x4b00000082837820 */ /* 0x000fc80000400000 */
[----:B------:R-:W-:Y:S01]  /*f890*/  @P0 FMUL R119, R119, 0.25 ;  /* 0x3e80000077770820 */ /* 0x000fe20000400000 */
[----:B------:R-:W-:Y:S01]  /*f8a0*/  FSEL R131, R131, R130, !P1 ;  /* 0x0000008283837208 */ /* 0x000fe20004800000 */
[----:B------:R-:W-:Y:S02]  /*f8b0*/  @P0 FMUL R151, R151, 0.25 ;  /* 0x3e80000097970820 */ /* 0x000fe40000400000 */
[----:B------:R-:W-:Y:S01]  /*f8c0*/  @!P3 FMUL R119, R119, 16777216 ;  /* 0x4b8000007777b820 */ /* 0x000fe20000400000 */
[----:B------:R-:W-:Y:S01]  /*f8d0*/  IADD3 R172, R131, -0x3f3504f3, RZ ;  /* 0xc0cafb0d83ac7810 */ /* 0x000fe20007ffe0ff */
[----:B------:R-:W-:Y:S02]  /*f8e0*/  @P0 FMUL R150, R150, 0.25 ;  /* 0x3e80000096960820 */ /* 0x000fe40000400000 */
[----:B------:R-:W-:Y:S01]  /*f8f0*/  @P0 FMUL R127, R127, 0.25 ;  /* 0x3e8000007f7f0820 */ /* 0x000fe20000400000 */
[----:B------:R-:W-:Y:S01]  /*f900*/  LOP3.LUT R172, R172, 0xff800000, RZ, 0xc0, !PT ;  /* 0xff800000acac7812 */ /* 0x000fe200078ec0ff */
[----:B------:R-:W1:Y:S01]  /*f910*/  MUFU.RCP R119, R119 ;  /* 0x0000007700777308 */ /* 0x000e620000001000 */
[----:B------:R-:W-:-:S02]  /*f920*/  @P0 FMUL R126, R126, 0.25 ;  /* 0x3e8000007e7e0820 */ /* 0x000fc40000400000 */
[----:B------:R-:W-:Y:S02]  /*f930*/  @!P3 FMUL R151, R151, 16777216 ;  /* 0x4b8000009797b820 */ /* 0x000fe40000400000 */
[----:B------:R-:W-:Y:S02]  /*f940*/  @!P3 FMUL R150, R150, 16777216 ;  /* 0x4b8000009696b820 */ /* 0x000fe40000400000 */
[----:B------:R-:W-:Y:S02]  /*f950*/  @!P3 FMUL R127, R127, 16777216 ;  /* 0x4b8000007f7fb820 */ /* 0x000fe40000400000 */
[----:B------:R-:W-:Y:S02]  /*f960*/  @P0 FMUL R147, R147, 0.25 ;  /* 0x3e80000093930820 */ /* 0x000fe40000400000 */
[----:B------:R-:W-:Y:S02]  /*f970*/  @!P3 FMUL R126, R126, 16777216 ;  /* 0x4b8000007e7eb820 */ /* 0x000fe40000400000 */
[----:B------:R-:W-:-:S02]  /*f980*/  @P0 FMUL R146, R146, 0.25 ;  /* 0x3e80000092920820 */ /* 0x000fc40000400000 */
[----:B------:R-:W-:Y:S02]  /*f990*/  @P0 FMUL R123, R123, 0.25 ;  /* 0x3e8000007b7b0820 */ /* 0x000fe40000400000 */
[C---:B-1----:R-:W-:Y:S02]  /*f9a0*/  FMUL R239, R119.reuse, R151 ;  /* 0x0000009777ef7220 */ /* 0x042fe40000400000 */
[C---:B------:R-:W-:Y:S02]  /*f9b0*/  FMUL R150, R119.reuse, R150 ;  /* 0x0000009677967220 */ /* 0x040fe40000400000 */
[----:B------:R-:W-:Y:S01]  /*f9c0*/  @P0 FMUL R122, R122, 0.25 ;  /* 0x3e8000007a7a0820 */ /* 0x000fe20000400000 */
[----:B------:R-:W-:Y:S01]  /*f9d0*/  STL [R1+0x618], R239 ;  /* 0x000618ef01007387 */ /* 0x000fe20000100800 */
[----:B------:R-:W-:Y:S02]  /*f9e0*/  FMUL R238, R119, R127 ;  /* 0x0000007f77ee7220 */ /* 0x000fe40000400000 */
[----:B------:R-:W-:Y:S01]  /*f9f0*/  @P0 FMUL R142, R142, 0.25 ;  /* 0x3e8000008e8e0820 */ /* 0x000fe20000400000 */
[----:B------:R-:W-:Y:S01]  /*fa00*/  STL [R1+0x15c], R150 ;  /* 0x00015c9601007387 */ /* 0x000fe20000100800 */
[----:B------:R-:W-:-:S02]  /*fa10*/  @!P3 FMUL R147, R147, 16777216 ;  /* 0x4b8000009393b820 */ /* 0x000fc40000400000 */
[----:B------:R-:W-:Y:S01]  /*fa20*/  FMUL R126, R119, R126 ;  /* 0x0000007e777e7220 */ /* 0x000fe20000400000 */
[----:B------:R-:W-:Y:S01]  /*fa30*/  STL [R1+0x61c], R238 ;  /* 0x00061cee01007387 */ /* 0x000fe20000100800 */
[----:B------:R-:W-:Y:S02]  /*fa40*/  @P0 FMUL R143, R143, 0.25 ;  /* 0x3e8000008f8f0820 */ /* 0x000fe40000400000 */
[----:B------:R-:W-:Y:S01]  /*fa50*/  @!P3 FMUL R146, R146, 16777216 ;  /* 0x4b8000009292b820 */ /* 0x000fe20000400000 */
[----:B------:R0:W-:Y:S01]  /*fa60*/  STL [R1+0x158], R126 ;  /* 0x0001587e01007387 */ /* 0x0001e20000100800 */
[----:B------:R-:W-:Y:S02]  /*fa70*/  @P0 FMUL R3, R3, 0.25 ;  /* 0x3e80000003030820 */ /* 0x000fe40000400000 */
[----:B------:R-:W-:Y:S02]  /*fa80*/  @!P3 FMUL R123, R123, 16777216 ;  /* 0x4b8000007b7bb820 */ /* 0x000fe40000400000 */
[----:B------:R-:W-:-:S02]  /*fa90*/  @P0 FMUL R118, R118, 0.25 ;  /* 0x3e80000076760820 */ /* 0x000fc40000400000 */
[----:B------:R-:W-:Y:S02]  /*faa0*/  @!P3 FMUL R122, R122, 16777216 ;  /* 0x4b8000007a7ab820 */ /* 0x000fe40000400000 */
[----:B------:R-:W-:Y:S02]  /*fab0*/  @!P3 FMUL R142, R142, 16777216 ;  /* 0x4b8000008e8eb820 */ /* 0x000fe40000400000 */
[----:B------:R-:W-:Y:S02]  /*fac0*/  FMUL R147, R119, R147 ;  /* 0x0000009377937220 */ /* 0x000fe40000400000 */
[----:B------:R-:W-:Y:S02]  /*fad0*/  @!P3 FMUL R143, R143, 16777216 ;  /* 0x4b8000008f8fb820 */ /* 0x000fe40000400000 */
[----:B------:R-:W-:Y:S01]  /*fae0*/  FMUL R127, R119, R146 ;  /* 0x00000092777f7220 */ /* 0x000fe20000400000 */
[----:B------:R-:W-:Y:S01]  /*faf0*/  STL [R1+0x154], R147 ;  /* 0x0001549301007387 */ /* 0x000fe20000100800 */
[----:B------:R-:W-:-:S02]  /*fb00*/  @!P3 FMUL R3, R3, 16777216 ;  /* 0x4b8000000303b820 */ /* 0x000fc40000400000 */
[C---:B0-----:R-:W-:Y:S01]  /*fb10*/  FMUL R126, R119.reuse, R123 ;  /* 0x0000007b777e7220 */ /* 0x041fe20000400000 */
[----:B------:R-:W-:Y:S01]  /*fb20*/  STL [R1+0x14c], R127 ;  /* 0x00014c7f01007387 */ /* 0x000fe20000100800 */
[----:B------:R-:W-:Y:S02]  /*fb30*/  @!P3 FMUL R118, R118, 16777216 ;  /* 0x4b8000007676b820 */ /* 0x000fe40000400000 */
[----:B------:R-:W-:Y:S01]  /*fb40*/  FMUL R123, R119, R122 ;  /* 0x0000007a777b7220 */ /* 0x000fe20000400000 */
[----:B------:R0:W-:Y:S01]  /*fb50*/  STL [R1+0x150], R126 ;  /* 0x0001507e01007387 */ /* 0x0001e20000100800 */
[----:B------:R-:W-:Y:S02]  /*fb60*/  @P0 FMUL R139, R139, 0.25 ;  /* 0x3e8000008b8b0820 */ /* 0x000fe40000400000 */
[----:B------:R-:W-:Y:S01]  /*fb70*/  FMUL R238, R119, R142 ;  /* 0x0000008e77ee7220 */ /* 0x000fe20000400000 */
[----:B------:R-:W-:Y:S01]  /*fb80*/  STL [R1+0x148], R123 ;  /* 0x0001487b01007387 */ /* 0x000fe20000100800 */
[----:B------:R-:W-:-:S02]  /*fb90*/  @P0 FMUL R138, R138, 0.25 ;  /* 0x3e8000008a8a0820 */ /* 0x000fc40000400000 */
[C---:B------:R-:W-:Y:S01]  /*fba0*/  FMUL R122, R119.reuse, R143 ;  /* 0x0000008f777a7220 */ /* 0x040fe20000400000 */
[----:B------:R-:W-:Y:S01]  /*fbb0*/  STL [R1+0x620], R238 ;  /* 0x000620ee01007387 */ /* 0x000fe20000100800 */
[----:B------:R-:W-:Y:S01]  /*fbc0*/  @P0 FMUL R2, R2, 0.25 ;  /* 0x3e80000002020820 */ /* 0x000fe20000400000 */
[----:B0-----:R-:W-:Y:S01]  /*fbd0*/  MOV R126, R190 ;  /* 0x000000be007e7202 */ /* 0x001fe20000000f00 */
[C---:B------:R-:W-:Y:S01]  /*fbe0*/  FMUL R239, R119.reuse, R3 ;  /* 0x0000000377ef7220 */ /* 0x040fe20000400000 */
[----:B------:R0:W-:Y:S01]  /*fbf0*/  STL [R1+0x144], R122 ;  /* 0x0001447a01007387 */ /* 0x0001e20000100800 */
[----:B------:R-:W-:Y:S02]  /*fc00*/  @P0 FMUL R0, R0, 0.25 ;  /* 0x3e80000000000820 */ /* 0x000fe40000400000 */
[----:B------:R-:W-:Y:S01]  /*fc10*/  FMUL R118, R119, R118 ;  /* 0x0000007677767220 */ /* 0x000fe20000400000 */
[----:B------:R-:W-:Y:S01]  /*fc20*/  STL [R1+0x624], R239 ;  /* 0x000624ef01007387 */ /* 0x000fe20000100800 */
[----:B------:R-:W-:-:S02]  /*fc30*/  @!P3 FMUL R139, R139, 16777216 ;  /* 0x4b8000008b8bb820 */ /* 0x000fc40000400000 */
[----:B------:R-:W-:Y:S01]  /*fc40*/  @!P3 FMUL R138, R138, 16777216 ;  /* 0x4b8000008a8ab820 */ /* 0x000fe20000400000 */
[----:B------:R1:W-:Y:S01]  /*fc50*/  STL [R1+0x140], R118 ;  /* 0x0001407601007387 */ /* 0x0003e20000100800 */
[----:B------:R-:W-:Y:S02]  /*fc60*/  @!P3 FMUL R2, R2, 16777216 ;  /* 0x4b8000000202b820 */ /* 0x000fe40000400000 */
[----:B------:R-:W-:Y:S02]  /*fc70*/  @!P3 FMUL R0, R0, 16777216 ;  /* 0x4b8000000000b820 */ /* 0x000fe40000400000 */
[----:B------:R-:W-:Y:S02]  /*fc80*/  @P0 FMUL R135, R135, 0.25 ;  /* 0x3e80000087870820 */ /* 0x000fe40000400000 */
[----:B0-----:R-:W-:Y:S02]  /*fc90*/  FMUL R122, R119, R139 ;  /* 0x0000008b777a7220 */ /* 0x001fe40000400000 */
[----:B------:R-:W-:-:S02]  /*fca0*/  @P0 FMUL R251, R251, 0.25 ;  /* 0x3e800000fbfb0820 */ /* 0x000fc40000400000 */
[C---:B-1----:R-:W-:Y:S01]  /*fcb0*/  FMUL R118, R119.reuse, R138 ;  /* 0x0000008a77767220 */ /* 0x042fe20000400000 */
[----:B------:R-:W-:Y:S01]  /*fcc0*/  STL [R1+0x13c], R122 ;  /* 0x00013c7a01007387 */ /* 0x000fe20000100800 */
[C---:B------:R-:W-:Y:S01]  /*fcd0*/  FMUL R3, R119.reuse, R2 ;  /* 0x0000000277037220 */ /* 0x040fe20000400000 */
[----:B------:R-:W-:Y:S01]  /*fce0*/  MOV R138, R184 ;  /* 0x000000b8008a7202 */ /* 0x000fe20000000f00 */
[----:B------:R-:W-:Y:S01]  /*fcf0*/  FMUL R0, R119, R0 ;  /* 0x0000000077007220 */ /* 0x000fe20000400000 */
[----:B------:R-:W-:Y:S01]  /*fd00*/  STL [R1+0x134], R118 ;  /* 0x0001347601007387 */ /* 0x000fe20000100800 */
[----:B------:R-:W-:Y:S02]  /*fd10*/  @!P3 FMUL R135, R135, 16777216 ;  /* 0x4b8000008787b820 */ /* 0x000fe40000400000 */
[----:B------:R-:W-:Y:S01]  /*fd20*/  @!P3 FMUL R251, R251, 16777216 ;  /* 0x4b800000fbfbb820 */ /* 0x000fe20000400000 */
[----:B------:R-:W-:Y:S01]  /*fd30*/  STL [R1+0x138], R3 ;  /* 0x0001380301007387 */ /* 0x000fe20000100800 */
[----:B------:R-:W-:-:S02]  /*fd40*/  FMUL R2, R119, R135 ;  /* 0x0000008777027220 */ /* 0x000fc40000400000 */
[----:B------:R-:W-:Y:S01]  /*fd50*/  @P0 FMUL R134, R134, 0.25 ;  /* 0x3e80000086860820 */ /* 0x000fe20000400000 */
[----:B------:R0:W-:Y:S01]  /*fd60*/  STL [R1+0x130], R0 ;  /* 0x0001300001007387 */ /* 0x0001e20000100800 */
[----:B------:R-:W-:Y:S02]  /*fd70*/  @P0 FMUL R250, R250, 0.25 ;  /* 0x3e800000fafa0820 */ /* 0x000fe40000400000 */
[----:B------:R-:W-:Y:S01]  /*fd80*/  @P0 FMUL R164, R164, 0.25 ;  /* 0x3e800000a4a40820 */ /* 0x000fe20000400000 */
[----:B------:R1:W-:Y:S01]  /*fd90*/  STL [R1+0x28], R2 ;  /* 0x0000280201007387 */ /* 0x0003e20000100800 */
[----:B------:R-:W-:Y:S02]  /*fda0*/  @P0 FMUL R165, R165, 0.25 ;  /* 0x3e800000a5a50820 */ /* 0x000fe40000400000 */
[----:B------:R-:W-:Y:S02]  /*fdb0*/  @P0 FMUL R247, R247, 0.25 ;  /* 0x3e800000f7f70820 */ /* 0x000fe40000400000 */
[----:B------:R-:W-:-:S02]  /*fdc0*/  @P0 FMUL R246, R246, 0.25 ;  /* 0x3e800000f6f60820 */ /* 0x000fc40000400000 */
[----:B0-----:R-:W-:Y:S02]  /*fdd0*/  FMUL R0, R119, R251 ;  /* 0x000000fb77007220 */ /* 0x001fe40000400000 */
[----:B------:R-:W-:Y:S01]  /*fde0*/  @P0 FMUL R166, R166, 0.25 ;  /* 0x3e800000a6a60820 */ /* 0x000fe20000400000 */
[----:B-1----:R-:W-:Y:S01]  /*fdf0*/  FSEL R2, RZ, -23, P1 ;  /* 0xc1b80000ff027808 */ /* 0x002fe20000800000 */
[----:B------:R-:W-:Y:S01]  /*fe00*/  @P0 FMUL R167, R167, 0.25 ;  /* 0x3e800000a7a70820 */ /* 0x000fe20000400000 */
[----:B------:R0:W-:Y:S01]  /*fe10*/  STL [R1+0x1c], R0 ;  /* 0x00001c0001007387 */ /* 0x0001e20000100800 */
[----:B------:R-:W-:Y:S02]  /*fe20*/  @P0 FMUL R168, R168, 0.25 ;  /* 0x3e800000a8a80820 */ /* 0x000fe40000400000 */
[----:B------:R-:W-:Y:S02]  /*fe30*/  @P0 FMUL R169, R169, 0.25 ;  /* 0x3e800000a9a90820 */ /* 0x000fe40000400000 */
[----:B------:R-:W-:-:S02]  /*fe40*/  @P0 FMUL R170, R170, 0.25 ;  /* 0x3e800000aaaa0820 */ /* 0x000fc40000400000 */
[----:B------:R-:W-:Y:S02]  /*fe50*/  @P0 FMUL R171, R171, 0.25 ;  /* 0x3e800000abab0820 */ /* 0x000fe40000400000 */
[----:B------:R-:W-:Y:S01]  /*fe60*/  @P0 FMUL R243, R243, 0.25 ;  /* 0x3e800000f3f30820 */ /* 0x000fe20000400000 */
[----:B0-----:R0:W1:Y:S01]  /*fe70*/  I2F R0, R172 ;  /* 0x000000ac00007306 */ /* 0x0010620000201400 */
[----:B------:R-:W-:Y:S01]  /*fe80*/  @P0 FMUL R242, R242, 0.25 ;  /* 0x3e800000f2f20820 */ /* 0x000fe20000400000 */
[----:B------:R-:W-:Y:S01]  /*fe90*/  ISETP.GE.U32.AND P0, PT, R131, 0x7f800000, PT ;  /* 0x7f8000008300780c */ /* 0x000fe20003f06070 */
[----:B------:R-:W-:Y:S02]  /*fea0*/  @!P3 FMUL R134, R134, 16777216 ;  /* 0x4b8000008686b820 */ /* 0x000fe40000400000 */
[----:B------:R-:W-:Y:S02]  /*feb0*/  @!P3 FMUL R250, R250, 16777216 ;  /* 0x4b800000fafab820 */ /* 0x000fe40000400000 */
[----:B------:R-:W-:-:S02]  /*fec0*/  @!P3 FMUL R164, R164, 16777216 ;  /* 0x4b800000a4a4b820 */ /* 0x000fc40000400000 */
[----:B0-----:R-:W-:Y:S02]  /*fed0*/  IMAD.IADD R172, R131, 0x1, -R172 ;  /* 0x0000000183ac7824 */ /* 0x001fe400078e0aac */
[----:B------:R-:W-:Y:S02]  /*fee0*/  @!P3 FMUL R165, R165, 16777216 ;  /* 0x4b800000a5a5b820 */ /* 0x000fe40000400000 */
[----:B------:R-:W-:Y:S02]  /*fef0*/  FADD R172, R172, -1 ;  /* 0xbf800000acac7421 */ /* 0x000fe40000000000 */
[----:B------:R-:W-:Y:S02]  /*ff00*/  @!P3 FMUL R247, R247, 16777216 ;  /* 0x4b800000f7f7b820 */ /* 0x000fe40000400000 */
[----:B-1----:R-:W-:Y:S02]  /*ff10*/  FFMA.FTZ R0, R0, 1.1920928955078125e-07, R2 ;  /* 0x3400000000007823 */ /* 0x002fe40000010002 */
[----:B------:R-:W-:-:S02]  /*ff20*/  FFMA.FTZ R2, R172, R179, -0.16845393180847167969 ;  /* 0xbe2c7f30ac027423 */ /* 0x000fc400000100b3 */
[----:B------:R-:W-:Y:S02]  /*ff30*/  @!P3 FMUL R246, R246, 16777216 ;  /* 0x4b800000f6f6b820 */ /* 0x000fe40000400000 */
[----:B------:R-:W-:Y:S02]  /*ff40*/  FFMA.FTZ R2, R172, R2, 0.1716887056827545166 ;  /* 0x3e2fcf2aac027423 */ /* 0x000fe40000010002 */
[----:B------:R-:W-:Y:S02]  /*ff50*/  @!P3 FMUL R166, R166, 16777216 ;  /* 0x4b800000a6a6b820 */ /* 0x000fe40000400000 */
[C---:B------:R-:W-:Y:S02]  /*ff60*/  FFMA.FTZ R2, R172.reuse, R2, -0.17900948226451873779 ;  /* 0xbe374e43ac027423 */ /* 0x040fe40000010002 */
[----:B------:R-:W-:Y:S02]  /*ff70*/  @!P3 FMUL R167, R167, 16777216 ;  /* 0x4b800000a7a7b820 */ /* 0x000fe40000400000 */
[----:B------:R-:W-:-:S02]  /*ff80*/  FFMA.FTZ R2, R172, R2, 0.20512372255325317383 ;  /* 0x3e520bf4ac027423 */ /* 0x000fc40000010002 */
[----:B------:R-:W-:Y:S02]  /*ff90*/  @!P3 FMUL R168, R168, 16777216 ;  /* 0x4b800000a8a8b820 */ /* 0x000fe40000400000 */
[C---:B------:R-:W-:Y:S02]  /*ffa0*/  FFMA.FTZ R2, R172.reuse, R2, -0.24046532809734344482 ;  /* 0xbe763c8bac027423 */ /* 0x040fe40000010002 */
[----:B------:R-:W-:Y:S02]  /*ffb0*/  @!P3 FMUL R169, R169, 16777216 ;  /* 0x4b800000a9a9b820 */ /* 0x000fe40000400000 */
[----:B------:R-:W-:Y:S02]  /*ffc0*/  FFMA.FTZ R2, R172, R2, 0.28857114911079406738 ;  /* 0x3e93bf99ac027423 */ /* 0x000fe40000010002 */
[----:B------:R-:W-:Y:S02]  /*ffd0*/  @!P3 FMUL R170, R170, 16777216 ;  /* 0x4b800000aaaab820 */ /* 0x000fe40000400000 */
[----:B------:R-:W-:-:S02]  /*ffe0*/  FFMA.FTZ R2, R172, R2, -0.36067417263984680176 ;  /* 0xbeb8aa49ac027423 */ /* 0x000fc40000010002 */
[----:B------:R-:W-:Y:S02]  /*fff0*/  @!P3 FMUL R171, R171, 16777216 ;  /* 0x4b800000ababb820 */ /* 0x000fe40000400000 */
[C---:B------:R-:W-:Y:S02]  /*10000*/  FFMA.FTZ R2, R172.reuse, R2, 0.48089820146560668945 ;  /* 0x3ef6384aac027423 */ /* 0x040fe40000010002 */
[----:B------:R-:W-:Y:S02]  /*10010*/  @!P3 FMUL R243, R243, 16777216 ;  /* 0x4b800000f3f3b820 */ /* 0x000fe40000400000 */
[----:B------:R-:W-:Y:S02]  /*10020*/  FFMA.FTZ R2, R172, R2, -0.72134751081466674805 ;  /* 0xbf38aa3bac027423 */ /* 0x000fe40000010002 */
[----:B------:R-:W-:Y:S01]  /*10030*/  @!P3 FMUL R242, R242, 16777216 ;  /* 0x4b800000f2f2b820 */ /* 0x000fe20000400000 */
[----:B------:R-:W-:Y:S01]  /*10040*/  FSETP.GEU.AND P3, PT, |R130|, 1.175494350822287508e-38, PT ;  /* 0x008000008200780b */ /* 0x000fe20003f6e200 */
[----:B------:R-:W-:-:S02]  /*10050*/  FMUL R2, R172, R2 ;  /* 0x00000002ac027220 */ /* 0x000fc40000400000 */
[----:B------:R-:W-:Y:S02]  /*10060*/  IMAD.MOV.U32 R135, RZ, RZ, R185 ;  /* 0x000000ffff877224 */ /* 0x000fe400078e00b9 */
[C---:B------:R-:W-:Y:S02]  /*10070*/  FMUL R2, R172.reuse, R2 ;  /* 0x00000002ac027220 */ /* 0x040fe40000400000 */
[----:B------:R-:W-:Y:S02]  /*10080*/  FMUL R173, R119, R134 ;  /* 0x0000008677ad7220 */ /* 0x000fe40000400000 */
[----:B------:R-:W-:Y:S02]  /*10090*/  FFMA.FTZ R2, R172, 1.4426950216293334961, R2 ;  /* 0x3fb8aa3bac027823 */ /* 0x000fe40000010002 */
[----:B------:R-:W-:Y:S02]  /*100a0*/  IMAD.MOV.U32 R134, RZ, RZ, R187 ;  /* 0x000000ffff867224 */ /* 0x000fe400078e00bb */
[----:B------:R-:W-:Y:S01]  /*100b0*/  FADD R3, R0, R2 ;  /* 0x0000000200037221 */ /* 0x000fe20000000000 */
[----:B------:R-:W-:Y:S01]  /*100c0*/  MOV R2, R186 ;  /* 0x000000ba00027202 */ /* 0x000fe20000000f00 */
[----:B------:R-:W-:-:S02]  /*100d0*/  @P0 IMAD.MOV.U32 R0, RZ, RZ, 0x7f800000 ;  /* 0x7f800000ff000424 */ /* 0x000fc400078e00ff */
[----:B------:R-:W-:Y:S01]  /*100e0*/  IMAD.MOV.U32 R127, RZ, RZ, R189 ;  /* 0x000000ffff7f7224 */ /* 0x000fe200078e00bd */
[----:B------:R-:W-:Y:S01]  /*100f0*/  FSETP.GEU.AND P1, PT, R2, 1.175494350822287508e-38, PT ;  /* 0x008000000200780b */ /* 0x000fe20003f2e000 */
[C---:B------:R-:W-:Y:S01]  /*10100*/  @P0 FFMA.FTZ R3, R131.reuse, R0, +INF ;  /* 0x7f80000083030423 */ /* 0x040fe20000010000 */
[----:B------:R-:W-:Y:S01]  /*10110*/  FSETP.NEU.AND P0, PT, R131, RZ, PT ;  /* 0x000000ff8300720b */ /* 0x000fe20003f0d000 */
[C---:B------:R-:W-:Y:S01]  /*10120*/  FMUL R178, R119.reuse, R250 ;  /* 0x000000fa77b27220 */ /* 0x040fe20000400000 */
[----:B------:R-:W-:Y:S01]  /*10130*/  MOV R131, R188 ;  /* 0x000000bc00837202 */ /* 0x000fe20000000f00 */
[C---:B------:R-:W-:Y:S01]  /*10140*/  FMUL R235, R119.reuse, R164 ;  /* 0x000000a477eb7220 */ /* 0x040fe20000400000 */
[----:B------:R0:W-:Y:S01]  /*10150*/  STL [R1+0x12c], R3 ;  /* 0x00012c0301007387 */ /* 0x0001e20000100800 */
[C---:B------:R-:W-:Y:S01]  /*10160*/  FMUL R250, R119.reuse, R165 ;  /* 0x000000a577fa7220 */ /* 0x040fe20000400000 */
[----:B------:R-:W-:Y:S01]  /*10170*/  MOV R0, R116 ;  /* 0x0000007400007202 */ /* 0x000fe20000000f00 */
[----:B------:R-:W-:-:S02]  /*10180*/  FMUL R251, R119, R247 ;  /* 0x000000f777fb7220 */ /* 0x000fc40000400000 */
[C---:B------:R-:W-:Y:S02]  /*10190*/  FMUL R246, R119.reuse, R246 ;  /* 0x000000f677f67220 */ /* 0x040fe40000400000 */
[C---:B------:R-:W-:Y:S01]  /*101a0*/  FMUL R191, R119.reuse, R166 ;  /* 0x000000a677bf7220 */ /* 0x040fe20000400000 */
[----:B------:R-:W-:Y:S01]  /*101b0*/  MOV R166, R249 ;  /* 0x000000f900a67202 */ /* 0x000fe20000000f00 */
[C---:B------:R-:W-:Y:S01]  /*101c0*/  FMUL R176, R119.reuse, R167 ;  /* 0x000000a777b07220 */ /* 0x040fe20000400000 */
[----:B0-----:R-:W-:Y:S01]  /*101d0*/  P2R R3, PR, RZ, 0x1 ;  /* 0x00000001ff037803 */ /* 0x001fe20000000000 */
[C---:B------:R-:W-:Y:S01]  /*101e0*/  FMUL R177, R119.reuse, R168 ;  /* 0x000000a877b17220 */ /* 0x040fe20000400000 */
[----:B------:R-:W-:Y:S01]  /*101f0*/  FSETP.GT.AND P0, PT, |R130|, 8.50705917302346158658e+37, PT ;  /* 0x7e8000008200780b */ /* 0x000fe20003f04200 */
[C---:B------:R-:W-:Y:S02]  /*10200*/  FMUL R175, R119.reuse, R169 ;  /* 0x000000a977af7220 */ /* 0x040fe40000400000 */
[----:B------:R-:W-:-:S02]  /*10210*/  FMUL R174, R119, R170 ;  /* 0x000000aa77ae7220 */ /* 0x000fc40000400000 */
[C---:B------:R-:W-:Y:S02]  /*10220*/  FMUL R171, R119.reuse, R171 ;  /* 0x000000ab77ab7220 */ /* 0x040fe40000400000 */
[C---:B------:R-:W-:Y:S02]  /*10230*/  FMUL R243, R119.reuse, R243 ;  /* 0x000000f377f37220 */ /* 0x040fe40000400000 */
[----:B------:R-:W-:Y:S02]  /*10240*/  FMUL R242, R119, R242 ;  /* 0x000000f277f27220 */ /* 0x000fe40000400000 */
[----:B------:R-:W-:Y:S02]  /*10250*/  IMAD.MOV.U32 R123, RZ, RZ, R192 ;  /* 0x000000ffff7b7224 */ /* 0x000fe400078e00c0 */
[----:B------:R-:W-:Y:S02]  /*10260*/  @P0 FMUL R130, R130, 0.25 ;  /* 0x3e80000082820820 */ /* 0x000fe40000400000 */
[----:B------:R-:W-:-:S02]  /*10270*/  @P0 FMUL R149, R149, 0.25 ;  /* 0x3e80000095950820 */ /* 0x000fc40000400000 */
[----:B------:R-:W-:Y:S02]  /*10280*/  @!P3 FMUL R130, R130, 16777216 ;  /* 0x4b8000008282b820 */ /* 0x000fe40000400000 */
[----:B------:R-:W-:Y:S02]  /*10290*/  @P0 FMUL R138, R138, 0.25 ;  /* 0x3e8000008a8a0820 */ /* 0x000fe40000400000 */
[----:B------:R-:W-:Y:S02]  /*102a0*/  @P0 FMUL R148, R148, 0.25 ;  /* 0x3e80000094940820 */ /* 0x000fe40000400000 */
[----:B------:R-:W0:Y:S01]  /*102b0*/  MUFU.RCP R130, R130 ;  /* 0x0000008200827308 */ /* 0x000e220000001000 */
[----:B------:R-:W-:Y:S02]  /*102c0*/  @!P3 FMUL R149, R149, 16777216 ;  /* 0x4b8000009595b820 */ /* 0x000fe40000400000 */
[----:B------:R-:W-:Y:S02]  /*102d0*/  @!P3 FMUL R138, R138, 16777216 ;  /* 0x4b8000008a8ab820 */ /* 0x000fe40000400000 */
[----:B------:R-:W-:-:S02]  /*102e0*/  @!P3 FMUL R148, R148, 16777216 ;  /* 0x4b8000009494b820 */ /* 0x000fc40000400000 */
[----:B------:R-:W-:Y:S02]  /*102f0*/  @P0 FMUL R135, R135, 0.25 ;  /* 0x3e80000087870820 */ /* 0x000fe40000400000 */
[----:B------:R-:W-:Y:S02]  /*10300*/  @P0 FMUL R145, R145, 0.25 ;  /* 0x3e80000091910820 */ /* 0x000fe40000400000 */
[----:B------:R-:W-:Y:S02]  /*10310*/  @P0 FMUL R144, R144, 0.25 ;  /* 0x3e80000090900820 */ /* 0x000fe40000400000 */
[----:B------:R-:W-:Y:S02]  /*10320*/  @P0 FMUL R134, R134, 0.25 ;  /* 0x3e80000086860820 */ /* 0x000fe40000400000 */
[----:B------:R-:W-:Y:S02]  /*10330*/  @P0 FMUL R141, R141, 0.25 ;  /* 0x3e8000008d8d0820 */ /* 0x000fe40000400000 */
[----:B0-----:R-:W-:-:S02]  /*10340*/  FMUL R239, R130, R149 ;  /* 0x0000009582ef7220 */ /* 0x001fc40000400000 */
[C---:B------:R-:W-:Y:S02]  /*10350*/  FMUL R238, R130.reuse, R138 ;  /* 0x0000008a82ee7220 */ /* 0x040fe40000400000 */
[----:B------:R-:W-:Y:S01]  /*10360*/  FMUL R139, R130, R148 ;  /* 0x00000094828b7220 */ /* 0x000fe20000400000 */
[----:B------:R-:W-:Y:S01]  /*10370*/  STL [R1+0x628], R239 ;  /* 0x000628ef01007387 */ /* 0x000fe20000100800 */
[----:B------:R-:W-:Y:S02]  /*10380*/  @!P3 FMUL R135, R135, 16777216 ;  /* 0x4b8000008787b820 */ /* 0x000fe40000400000 */
[----:B------:R-:W-:Y:S01]  /*10390*/  @P0 FMUL R131, R131, 0.25 ;  /* 0x3e80000083830820 */ /* 0x000fe20000400000 */
[----:B------:R-:W-:Y:S01]  /*103a0*/  STL [R1+0x62c], R238 ;  /* 0x00062cee01007387 */ /* 0x000fe20000100800 */
[----:B------:R-:W-:Y:S02]  /*103b0*/  @!P3 FMUL R145, R145, 16777216 ;  /* 0x4b8000009191b820 */ /* 0x000fe40000400000 */
[----:B------:R-:W-:Y:S01]  /*103c0*/  @P0 FMUL R127, R127, 0.25 ;  /* 0x3e8000007f7f0820 */ /* 0x000fe20000400000 */
[----:B------:R0:W-:Y:S01]  /*103d0*/  STL [R1+0x128], R139 ;  /* 0x0001288b01007387 */ /* 0x0001e20000100800 */
[----:B------:R-:W-:-:S02]  /*103e0*/  @!P3 FMUL R144, R144, 16777216 ;  /* 0x4b8000009090b820 */ /* 0x000fc40000400000 */
[----:B------:R-:W-:Y:S02]  /*103f0*/  @!P3 FMUL R134, R134, 16777216 ;  /* 0x4b8000008686b820 */ /* 0x000fe40000400000 */
[----:B------:R-:W-:Y:S02]  /*10400*/  @!P3 FMUL R141, R141, 16777216 ;  /* 0x4b8000008d8db820 */ /* 0x000fe40000400000 */
[----:B------:R-:W-:Y:S02]  /*10410*/  @!P3 FMUL R131, R131, 16777216 ;  /* 0x4b8000008383b820 */ /* 0x000fe40000400000 */
[C---:B------:R-:W-:Y:S02]  /*10420*/  FMUL R138, R130.reuse, R145 ;  /* 0x00000091828a7220 */ /* 0x040fe40000400000 */
[----:B0-----:R-:W-:Y:S02]  /*10430*/  FMUL R139, R130, R135 ;  /* 0x00000087828b7220 */ /* 0x001fe40000400000 */
[----:B------:R-:W-:-:S02]  /*10440*/  @!P3 FMUL R127, R127, 16777216 ;  /* 0x4b8000007f7fb820 */ /* 0x000fc40000400000 */
[----:B------:R-:W-:Y:S01]  /*10450*/  FMUL R135, R130, R144 ;  /* 0x0000009082877220 */ /* 0x000fe20000400000 */
[----:B------:R-:W-:Y:S01]  /*10460*/  STL [R1+0x124], R139 ;  /* 0x0001248b01007387 */ /* 0x000fe20000100800 */
[----:B------:R-:W-:Y:S02]  /*10470*/  @P0 FMUL R140, R140, 0.25 ;  /* 0x3e8000008c8c0820 */ /* 0x000fe40000400000 */
[C---:B------:R-:W-:Y:S01]  /*10480*/  FMUL R134, R130.reuse, R134 ;  /* 0x0000008682867220 */ /* 0x040fe20000400000 */
[----:B------:R-:W-:Y:S01]  /*10490*/  STL [R1+0x120], R138 ;  /* 0x0001208a01007387 */ /* 0x000fe20000100800 */
[----:B------:R-:W-:Y:S02]  /*104a0*/  @P0 FMUL R137, R137, 0.25 ;  /* 0x3e80000089890820 */ /* 0x000fe40000400000 */
[----:B------:R-:W-:Y:S01]  /*104b0*/  FMUL R238, R130, R141 ;  /* 0x0000008d82ee7220 */ /* 0x000fe20000400000 */
[----:B------:R-:W-:Y:S01]  /*104c0*/  STL [R1+0x118], R135 ;  /* 0x0001188701007387 */ /* 0x000fe20000100800 */
[----:B------:R-:W-:-:S02]  /*104d0*/  @P0 FMUL R126, R126, 0.25 ;  /* 0x3e8000007e7e0820 */ /* 0x000fc40000400000 */
[C---:B------:R-:W-:Y:S01]  /*104e0*/  FMUL R131, R130.reuse, R131 ;  /* 0x0000008382837220 */ /* 0x040fe20000400000 */
[----:B------:R-:W-:Y:S01]  /*104f0*/  STL [R1+0x11c], R134 ;  /* 0x00011c8601007387 */ /* 0x000fe20000100800 */
[----:B------:R-:W-:Y:S02]  /*10500*/  FMUL R239, R130, R127 ;  /* 0x0000007f82ef7220 */ /* 0x000fe40000400000 */
[----:B------:R-:W-:Y:S01]  /*10510*/  IMAD.MOV.U32 R119, RZ, RZ, R120 ;  /* 0x000000ffff777224 */ /* 0x000fe200078e0078 */
[----:B------:R-:W-:Y:S01]  /*10520*/  STL [R1+0x630], R238 ;  /* 0x000630ee01007387 */ /* 0x000fe20000100800 */
[----:B------:R-:W-:Y:S02]  /*10530*/  @!P3 FMUL R140, R140, 16777216 ;  /* 0x4b8000008c8cb820 */ /* 0x000fe40000400000 */
[----:B------:R-:W-:Y:S01]  /*10540*/  IMAD.MOV.U32 R120, RZ, RZ, R193 ;  /* 0x000000ffff787224 */ /* 0x000fe200078e00c1 */
[----:B------:R0:W-:Y:S01]  /*10550*/  STL [R1+0x114], R131 ;  /* 0x0001148301007387 */ /* 0x0001e20000100800 */
[----:B------:R-:W-:-:S02]  /*10560*/  @!P3 FMUL R137, R137, 16777216 ;  /* 0x4b8000008989b820 */ /* 0x000fc40000400000 */
[----:B------:R-:W-:Y:S01]  /*10570*/  @!P3 FMUL R126, R126, 16777216 ;  /* 0x4b8000007e7eb820 */ /* 0x000fe20000400000 */
[----:B------:R1:W-:Y:S01]  /*10580*/  STL [R1+0x634], R239 ;  /* 0x000634ef01007387 */ /* 0x0003e20000100800 */
[----:B------:R-:W-:Y:S02]  /*10590*/  @P0 FMUL R123, R123, 0.25 ;  /* 0x3e8000007b7b0820 */ /* 0x000fe40000400000 */
[----:B------:R-:W-:Y:S02]  /*105a0*/  FMUL R122, R2, 8388608 ;  /* 0x4b000000027a7820 */ /* 0x000fe40000400000 */
[----:B------:R-:W-:Y:S02]  /*105b0*/  @P0 FMUL R136, R136, 0.25 ;  /* 0x3e80000088880820 */ /* 0x000fe40000400000 */
[----:B0-----:R-:W-:Y:S01]  /*105c0*/  FMUL R131, R130, R140 ;  /* 0x0000008c82837220 */ /* 0x001fe20000400000 */
[----:B------:R-:W-:Y:S01]  /*105d0*/  FSEL R122, R122, R2, !P1 ;  /* 0x000000027a7a7208 */ /* 0x000fe20004800000 */
[----:B------:R-:W-:-:S02]  /*105e0*/  @P0 FMUL R120, R120, 0.25 ;  /* 0x3e80000078780820 */ /* 0x000fc40000400000 */
[C---:B-1----:R-:W-:Y:S01]  /*105f0*/  FMUL R239, R130.reuse, R137 ;  /* 0x0000008982ef7220 */ /* 0x042fe20000400000 */
[----:B------:R-:W-:Y:S01]  /*10600*/  STL [R1+0x10c], R131 ;  /* 0x00010c8301007387 */ /* 0x000fe20000100800 */
[----:B------:R-:W-:Y:S02]  /*10610*/  FMUL R126, R130, R126 ;  /* 0x0000007e827e7220 */ /* 0x000fe40000400000 */
[----:B------:R-:W-:Y:S01]  /*10620*/  @!P3 FMUL R123, R123, 16777216 ;  /* 0x4b8000007b7bb820 */ /* 0x000fe20000400000 */
[----:B------:R-:W-:Y:S01]  /*10630*/  STL [R1+0x638], R239 ;  /* 0x000638ef01007387 */ /* 0x000fe20000100800 */
[----:B------:R-:W-:Y:S02]  /*10640*/  @!P3 FMUL R136, R136, 16777216 ;  /* 0x4b8000008888b820 */ /* 0x000fe40000400000 */
[----:B------:R-:W-:Y:S01]  /*10650*/  @!P3 FMUL R120, R120, 16777216 ;  /* 0x4b8000007878b820 */ /* 0x000fe20000400000 */
[----:B------:R0:W-:Y:S01]  /*10660*/  STL [R1+0x108], R126 ;  /* 0x0001087e01007387 */ /* 0x0001e20000100800 */
[----:B------:R-:W-:Y:S01]  /*10670*/  IMAD.MOV.U32 R116, RZ, RZ, R117 ;  /* 0x000000ffff747224 */ /* 0x000fe200078e0075 */
[----:B------:R-:W-:Y:S01]  /*10680*/  MOV R117, R124 ;  /* 0x0000007c00757202 */ /* 0x000fe20000000f00 */
[----:B------:R-:W-:Y:S01]  /*10690*/  @P0 FMUL R0, R0, 0.25 ;  /* 0x3e80000000000820 */ /* 0x000fe20000400000 */
[----:B------:R-:W-:Y:S01]  /*106a0*/  IADD3 R124, R122, -0x3f3504f3, RZ ;  /* 0xc0cafb0d7a7c7810 */ /* 0x000fe20007ffe0ff */
[C---:B------:R-:W-:Y:S01]  /*106b0*/  FMUL R238, R130.reuse, R123 ;  /* 0x0000007b82ee7220 */ /* 0x040fe20000400000 */
[----:B------:R-:W-:Y:S01]  /*106c0*/  FSEL R123, RZ, -23, P1 ;  /* 0xc1b80000ff7b7808 */ /* 0x000fe20000800000 */
[----:B------:R-:W-:Y:S01]  /*106d0*/  FMUL R120, R130, R120 ;  /* 0x0000007882787220 */ /* 0x000fe20000400000 */
[----:B------:R-:W-:Y:S01]  /*106e0*/  LOP3.LUT R124, R124, 0xff800000, RZ, 0xc0, !PT ;  /* 0xff8000007c7c7812 */ /* 0x000fe200078ec0ff */
[----:B------:R-:W-:Y:S01]  /*106f0*/  @!P3 FMUL R0, R0, 16777216 ;  /* 0x4b8000000000b820 */ /* 0x000fe20000400000 */
[----:B------:R-:W-:Y:S01]  /*10700*/  STL [R1+0x63c], R238 ;  /* 0x00063cee01007387 */ /* 0x000fe20000100800 */
[----:B0-----:R-:W-:Y:S01]  /*10710*/  FMUL R126, R130, R136 ;  /* 0x00000088827e7220 */ /* 0x001fe20000400000 */
[----:B------:R-:W-:Y:S01]  /*10720*/  MOV R131, R182 ;  /* 0x000000b600837202 */ /* 0x000fe20000000f00 */
[----:B------:R-:W-:-:S02]  /*10730*/  IMAD.MOV.U32 R118, RZ, RZ, R241 ;  /* 0x000000ffff767224 */ /* 0x000fc400078e00f1 */
[----:B------:R-:W-:Y:S01]  /*10740*/  IMAD.MOV.U32 R142, RZ, RZ, R244 ;  /* 0x000000ffff8e7224 */ /* 0x000fe200078e00f4 */
[----:B------:R-:W-:Y:S01]  /*10750*/  STL [R1+0x104], R126 ;  /* 0x0001047e01007387 */ /* 0x000fe20000100800 */
[----:B------:R-:W-:Y:S02]  /*10760*/  IMAD.MOV.U32 R164, RZ, RZ, R248 ;  /* 0x000000ffffa47224 */ /* 0x000fe400078e00f8 */
[----:B------:R-:W-:Y:S01]  /*10770*/  @P0 FMUL R133, R133, 0.25 ;  /* 0x3e80000085850820 */ /* 0x000fe20000400000 */
[----:B------:R0:W-:Y:S01]  /*10780*/  STL [R1+0x100], R120 ;  /* 0x0001007801007387 */ /* 0x0001e20000100800 */
[----:B------:R-:W-:Y:S02]  /*10790*/  @P0 FMUL R132, R132, 0.25 ;  /* 0x3e80000084840820 */ /* 0x000fe40000400000 */
[----:B------:R-:W-:Y:S02]  /*107a0*/  @P0 FMUL R166, R166, 0.25 ;  /* 0x3e800000a6a60820 */ /* 0x000fe40000400000 */
[----:B------:R-:W-:-:S02]  /*107b0*/  @P0 FMUL R164, R164, 0.25 ;  /* 0x3e800000a4a40820 */ /* 0x000fc40000400000 */
[----:B------:R-:W-:Y:S02]  /*107c0*/  @P0 FMUL R129, R129, 0.25 ;  /* 0x3e80000081810820 */ /* 0x000fe40000400000 */
[----:B------:R-:W-:Y:S02]  /*107d0*/  @P0 FMUL R128, R128, 0.25 ;  /* 0x3e80000080800820 */ /* 0x000fe40000400000 */
[----:B0-----:R-:W-:Y:S02]  /*107e0*/  FMUL R120, R130, R0 ;  /* 0x0000000082787220 */ /* 0x001fe40000400000 */
[----:B------:R-:W0:Y:S01]  /*107f0*/  I2F R0, R124 ;  /* 0x0000007c00007306 */ /* 0x000e220000201400 */
[----:B------:R-:W-:Y:S02]  /*10800*/  @P0 FMUL R245, R245, 0.25 ;  /* 0x3e800000f5f50820 */ /* 0x000fe40000400000 */
[----:B------:R-:W-:Y:S02]  /*10810*/  @P0 FMUL R142, R142, 0.25 ;  /* 0x3e8000008e8e0820 */ /* 0x000fe40000400000 */
[----:B------:R-:W-:-:S02]  /*10820*/  @P0 FMUL R125, R125, 0.25 ;  /* 0x3e8000007d7d0820 */ /* 0x000fc40000400000 */
[----:B------:R-:W-:Y:S02]  /*10830*/  @P0 FMUL R117, R117, 0.25 ;  /* 0x3e80000075750820 */ /* 0x000fe40000400000 */
[----:B------:R-:W-:Y:S02]  /*10840*/  @P0 FMUL R121, R121, 0.25 ;  /* 0x3e80000079790820 */ /* 0x000fe40000400000 */
[----:B------:R-:W-:Y:S02]  /*10850*/  @P0 FMUL R119, R119, 0.25 ;  /* 0x3e80000077770820 */ /* 0x000fe40000400000 */
[----:B------:R-:W-:Y:S02]  /*10860*/  @P0 FMUL R116, R116, 0.25 ;  /* 0x3e80000074740820 */ /* 0x000fe40000400000 */
[----:B------:R-:W-:Y:S02]  /*10870*/  @P0 FMUL R118, R118, 0.25 ;  /* 0x3e80000076760820 */ /* 0x000fe40000400000 */
[----:B0-----:R-:W-:-:S02]  /*10880*/  FFMA.FTZ R0, R0, 1.1920928955078125e-07, R123 ;  /* 0x3400000000007823 */ /* 0x001fc4000001007b */
[----:B------:R-:W-:Y:S02]  /*10890*/  IMAD.IADD R123, R122, 0x1, -R124 ;  /* 0x000000017a7b7824 */ /* 0x000fe400078e0a7c */
[----:B------:R-:W-:Y:S01]  /*108a0*/  @P0 FMUL R240, R240, 0.25 ;  /* 0x3e800000f0f00820 */ /* 0x000fe20000400000 */
[----:B------:R-:W-:Y:S01]  /*108b0*/  ISETP.GE.U32.AND P0, PT, R122, 0x7f800000, PT ;  /* 0x7f8000007a00780c */ /* 0x000fe20003f06070 */
[----:B------:R-:W-:Y:S02]  /*108c0*/  FADD R123, R123, -1 ;  /* 0xbf8000007b7b7421 */ /* 0x000fe40000000000 */
[----:B------:R-:W-:Y:S02]  /*108d0*/  @!P3 FMUL R121, R121, 16777216 ;  /* 0x4b8000007979b820 */ /* 0x000fe40000400000 */
[----:B------:R-:W-:Y:S02]  /*108e0*/  FFMA.FTZ R124, R123, R179, -0.16845393180847167969 ;  /* 0xbe2c7f307b7c7423 */ /* 0x000fe400000100b3 */
[----:B------:R-:W-:-:S02]  /*108f0*/  @!P3 FMUL R133, R133, 16777216 ;  /* 0x4b8000008585b820 */ /* 0x000fc40000400000 */
[C---:B------:R-:W-:Y:S02]  /*10900*/  FFMA.FTZ R124, R123.reuse, R124, 0.1716887056827545166 ;  /* 0x3e2fcf2a7b7c7423 */ /* 0x040fe4000001007c */
[----:B------:R-:W-:Y:S02]  /*10910*/  @!P3 FMUL R132, R132, 16777216 ;  /* 0x4b8000008484b820 */ /* 0x000fe40000400000 */
[C---:B------:R-:W-:Y:S02]  /*10920*/  FFMA.FTZ R124, R123.reuse, R124, -0.17900948226451873779 ;  /* 0xbe374e437b7c7423 */ /* 0x040fe4000001007c */
[----:B------:R-:W-:Y:S02]  /*10930*/  @!P3 FMUL R166, R166, 16777216 ;  /* 0x4b800000a6a6b820 */ /* 0x000fe40000400000 */
[----:B------:R-:W-:Y:S02]  /*10940*/  FFMA.FTZ R124, R123, R124, 0.20512372255325317383 ;  /* 0x3e520bf47b7c7423 */ /* 0x000fe4000001007c */
[----:B------:R-:W-:-:S02]  /*10950*/  @!P3 FMUL R164, R164, 16777216 ;  /* 0x4b800000a4a4b820 */ /* 0x000fc40000400000 */
[----:B------:R-:W-:Y:S02]  /*10960*/  FFMA.FTZ R124, R123, R124, -0.24046532809734344482 ;  /* 0xbe763c8b7b7c7423 */ /* 0x000fe4000001007c */
[----:B------:R-:W-:Y:S02]  /*10970*/  @!P3 FMUL R129, R129, 16777216 ;  /* 0x4b8000008181b820 */ /* 0x000fe40000400000 */
[C---:B------:R-:W-:Y:S02]  /*10980*/  FFMA.FTZ R124, R123.reuse, R124, 0.28857114911079406738 ;  /* 0x3e93bf997b7c7423 */ /* 0x040fe4000001007c */
[----:B------:R-:W-:Y:S02]  /*10990*/  @!P3 FMUL R128, R128, 16777216 ;  /* 0x4b8000008080b820 */ /* 0x000fe40000400000 */
[----:B------:R-:W-:Y:S02]  /*109a0*/  FFMA.FTZ R124, R123, R124, -0.36067417263984680176 ;  /* 0xbeb8aa497b7c7423 */ /* 0x000fe4000001007c */
[----:B------:R-:W-:-:S02]  /*109b0*/  @!P3 FMUL R245, R245, 16777216 ;  /* 0x4b800000f5f5b820 */ /* 0x000fc40000400000 */
[C---:B------:R-:W-:Y:S02]  /*109c0*/  FFMA.FTZ R124, R123.reuse, R124, 0.48089820146560668945 ;  /* 0x3ef6384a7b7c7423 */ /* 0x040fe4000001007c */
[----:B------:R-:W-:Y:S02]  /*109d0*/  @!P3 FMUL R142, R142, 16777216 ;  /* 0x4b8000008e8eb820 */ /* 0x000fe40000400000 */
[----:B------:R-:W-:Y:S02]  /*109e0*/  FFMA.FTZ R124, R123, R124, -0.72134751081466674805 ;  /* 0xbf38aa3b7b7c7423 */ /* 0x000fe4000001007c */
[----:B------:R-:W-:Y:S02]  /*109f0*/  @!P3 FMUL R125, R125, 16777216 ;  /* 0x4b8000007d7db820 */ /* 0x000fe40000400000 */
[----:B------:R-:W-:Y:S02]  /*10a00*/  FMUL R124, R123, R124 ;  /* 0x0000007c7b7c7220 */ /* 0x000fe40000400000 */
[----:B------:R-:W-:-:S02]  /*10a10*/  @!P3 FMUL R117, R117, 16777216 ;  /* 0x4b8000007575b820 */ /* 0x000fc40000400000 */
[----:B------:R-:W-:Y:S02]  /*10a20*/  FMUL R124, R123, R124 ;  /* 0x0000007c7b7c7220 */ /* 0x000fe40000400000 */
[----:B------:R-:W-:Y:S02]  /*10a30*/  @!P3 FMUL R119, R119, 16777216 ;  /* 0x4b8000007777b820 */ /* 0x000fe40000400000 */
[----:B------:R-:W-:Y:S02]  /*10a40*/  FFMA.FTZ R124, R123, 1.4426950216293334961, R124 ;  /* 0x3fb8aa3b7b7c7823 */ /* 0x000fe4000001007c */
[----:B------:R-:W-:Y:S02]  /*10a50*/  @!P3 FMUL R116, R116, 16777216 ;  /* 0x4b8000007474b820 */ /* 0x000fe40000400000 */
[----:B------:R-:W-:Y:S01]  /*10a60*/  FADD R126, R0, R124 ;  /* 0x0000007c007e7221 */ /* 0x000fe20000000000 */
[----:B------:R-:W-:Y:S01]  /*10a70*/  @P0 MOV R0, 0x7f800000 ;  /* 0x7f80000000000802 */ /* 0x000fe20000000f00 */
[----:B------:R-:W-:-:S02]  /*10a80*/  @!P3 FMUL R118, R118, 16777216 ;  /* 0x4b8000007676b820 */ /* 0x000fc40000400000 */
[----:B------:R-:W-:Y:S02]  /*10a90*/  @!P3 FMUL R240, R240, 16777216 ;  /* 0x4b800000f0f0b820 */ /* 0x000fe40000400000 */
[C---:B------:R-:W-:Y:S01]  /*10aa0*/  @P0 FFMA.FTZ R126, R122.reuse, R0, +INF ;  /* 0x7f8000007a7e0423 */ /* 0x040fe20000010000 */
[----:B------:R-:W-:Y:S01]  /*10ab0*/  FSETP.NEU.AND P0, PT, R122, RZ, PT ;  /* 0x000000ff7a00720b */ /* 0x000fe20003f0d000 */
[C---:B------:R-:W-:Y:S02]  /*10ac0*/  FMUL R140, R130.reuse, R121 ;  /* 0x00000079828c7220 */ /* 0x040fe40000400000 */
[C---:B------:R-:W-:Y:S01]  /*10ad0*/  FMUL R167, R130.reuse, R133 ;  /* 0x0000008582a77220 */ /* 0x040fe20000400000 */
[----:B------:R0:W-:Y:S01]  /*10ae0*/  STL [R1+0x110], R126 ;  /* 0x0001107e01007387 */ /* 0x0001e20000100800 */
[C---:B------:R-:W-:Y:S01]  /*10af0*/  FMUL R165, R130.reuse, R132 ;  /* 0x0000008482a57220 */ /* 0x040fe20000400000 */
[----:B------:R-:W-:Y:S01]  /*10b00*/  P2R R122, PR, RZ, 0x1 ;  /* 0x00000001ff7a7803 */ /* 0x000fe20000000000 */
        /* <DEDUP_REMOVED lines=11> */
[----:B------:R-:W-:Y:S01]  /*10bc0*/  FMUL R121, R130, R240 ;  /* 0x000000f082797220 */ /* 0x000fe20000400000 */
[C---:B------:R-:W-:Y:S01]  /*10bd0*/  FSETP.GEU.AND P3, PT, |R2|.reuse, 1.175494350822287508e-38, PT ;  /* 0x008000000200780b */ /* 0x040fe20003f6e200 */
[----:B------:R-:W2:Y:S01]  /*10be0*/  LDL.LU R130, [R1+0xd8] ;  /* 0x0000d80001827983 */ /* 0x000ea20000300800 */
[----:B------:R-:W-:Y:S01]  /*10bf0*/  IMAD.MOV.U32 R0, RZ, RZ, R181 ;  /* 0x000000ffff007224 */ /* 0x000fe200078e00b5 */
[----:B------:R-:W-:Y:S01]  /*10c00*/  MOV R133, R180 ;  /* 0x000000b400857202 */ /* 0x000fe20000000f00 */
[----:B------:R-:W-:Y:S01]  /*10c10*/  IMAD.MOV.U32 R132, RZ, RZ, R183 ;  /* 0x000000ffff847224 */ /* 0x000fe200078e00b7 */
[----:B------:R-:W3:Y:S04]  /*10c20*/  LDL.LU R129, [R1+0xdc] ;  /* 0x0000dc0001817983 */ /* 0x000ee80000300800 */
[----:B------:R-:W4:Y:S04]  /*10c30*/  LDL.LU R134, [R1+0xc8] ;  /* 0x0000c80001867983 */ /* 0x000f280000300800 */
[----:B------:R-:W2:Y:S04]  /*10c40*/  LDL.LU R135, [R1+0xcc] ;  /* 0x0000cc0001877983 */ /* 0x000ea80000300800 */
[----:B------:R-:W2:Y:S04]  /*10c50*/  LDL.LU R128, [R1+0xb8] ;  /* 0x0000b80001807983 */ /* 0x000ea80000300800 */
[----:B------:R-:W2:Y:S04]  /*10c60*/  LDL.LU R127, [R1+0xbc] ;  /* 0x0000bc00017f7983 */ /* 0x000ea80000300800 */
[----:B------:R-:W2:Y:S04]  /*10c70*/  LDL.LU R123, [R1+0xa8] ;  /* 0x0000a800017b7983 */ /* 0x000ea80000300800 */
[----:B------:R-:W2:Y:S04]  /*10c80*/  LDL.LU R137, [R1+0xac] ;  /* 0x0000ac0001897983 */ /* 0x000ea80000300800 */
[----:B0-----:R-:W2:Y:S04]  /*10c90*/  LDL.LU R126, [R1+0x98] ;  /* 0x00009800017e7983 */ /* 0x001ea80000300800 */
[----:B------:R-:W2:Y:S04]  /*10ca0*/  LDL.LU R125, [R1+0x9c] ;  /* 0x00009c00017d7983 */ /* 0x000ea80000300800 */
[----:B------:R-:W2:Y:S04]  /*10cb0*/  LDL.LU R124, [R1+0x78] ;  /* 0x00007800017c7983 */ /* 0x000ea80000300800 */
[----:B------:R-:W2:Y:S04]  /*10cc0*/  LDL.LU R138, [R1+0x7c] ;  /* 0x00007c00018a7983 */ /* 0x000ea80000300800 */
[----:B------:R-:W2:Y:S04]  /*10cd0*/  LDL.LU R248, [R1+0x68] ;  /* 0x0000680001f87983 */ /* 0x000ea80000300800 */
[----:B------:R-:W2:Y:S04]  /*10ce0*/  LDL.LU R147, [R1+0x6c] ;  /* 0x00006c0001937983 */ /* 0x000ea80000300800 */
[----:B------:R-:W3:Y:S04]  /*10cf0*/  LDL.LU R249, [R1+0x58] ;  /* 0x0000580001f97983 */ /* 0x000ee80000300800 */
[----:B------:R-:W3:Y:S04]  /*10d00*/  LDL.LU R148, [R1+0x5c] ;  /* 0x00005c0001947983 */ /* 0x000ee80000300800 */
[----:B------:R-:W4:Y:S04]  /*10d10*/  LDL.LU R149, [R1+0x48] ;  /* 0x0000480001957983 */ /* 0x000f280000300800 */
[----:B------:R-:W4:Y:S04]  /*10d20*/  LDL.LU R150, [R1+0x4c] ;  /* 0x00004c0001967983 */ /* 0x000f280000300800 */
[----:B------:R-:W4:Y:S01]  /*10d30*/  LDL.LU R136, [R1+0x1b4] ;  /* 0x0001b40001887983 */ /* 0x000f220000300800 */
[----:B------:R-:W-:-:S13]  /*10d40*/  FSETP.GT.AND P0, PT, |R2|, 8.50705917302346158658e+37, PT ;  /* 0x7e8000000200780b */ /* 0x000fda0003f04200 */
[----:B------:R-:W-:-:S04]  /*10d50*/  @P0 FMUL R2, R2, 0.25 ;  /* 0x3e80000002020820 */ /* 0x000fc80000400000 */
[----:B------:R-:W-:-:S04]  /*10d60*/  @!P3 FMUL R2, R2, 16777216 ;  /* 0x4b8000000202b820 */ /* 0x000fc80000400000 */
[----:B------:R-:W0:Y:S01]  /*10d70*/  MUFU.RCP R146, R2 ;  /* 0x0000000200927308 */ /* 0x000e220000001000 */
[----:B------:R-:W-:Y:S02]  /*10d80*/  @P0 FMUL R155, R155, 0.25 ;  /* 0x3e8000009b9b0820 */ /* 0x000fe40000400000 */
[----:B------:R-:W-:Y:S02]  /*10d90*/  @P0 FMUL R115, R115, 0.25 ;  /* 0x3e80000073730820 */ /* 0x000fe40000400000 */
[----:B------:R-:W-:Y:S02]  /*10da0*/  @P0 FMUL R154, R154, 0.25 ;  /* 0x3e8000009a9a0820 */ /* 0x000fe40000400000 */
[----:B------:R-:W-:Y:S02]  /*10db0*/  @!P3 FMUL R155, R155, 16777216 ;  /* 0x4b8000009b9bb820 */ /* 0x000fe40000400000 */
[----:B------:R-:W-:Y:S02]  /*10dc0*/  @!P3 FMUL R115, R115, 16777216 ;  /* 0x4b8000007373b820 */ /* 0x000fe40000400000 */
[----:B------:R-:W-:-:S02]  /*10dd0*/  @!P3 FMUL R154, R154, 16777216 ;  /* 0x4b8000009a9ab820 */ /* 0x000fc40000400000 */
[----:B------:R-:W-:Y:S02]  /*10de0*/  @P0 FMUL R114, R114, 0.25 ;  /* 0x3e80000072720820 */ /* 0x000fe40000400000 */
[----:B------:R-:W-:Y:S02]  /*10df0*/  @P0 FMUL R111, R111, 0.25 ;  /* 0x3e8000006f6f0820 */ /* 0x000fe40000400000 */
[C---:B0-----:R-:W-:Y:S02]  /*10e00*/  FMUL R238, R146.reuse, R155 ;  /* 0x0000009b92ee7220 */ /* 0x041fe40000400000 */
[----:B------:R-:W-:Y:S02]  /*10e10*/  FMUL R239, R146, R115 ;  /* 0x0000007392ef7220 */ /* 0x000fe40000400000 */
[----:B------:R-:W-:Y:S02]  /*10e20*/  @P0 FMUL R110, R110, 0.25 ;  /* 0x3e8000006e6e0820 */ /* 0x000fe40000400000 */
[----:B------:R-:W-:Y:S01]  /*10e30*/  FMUL R151, R146, R154 ;  /* 0x0000009a92977220 */ /* 0x000fe20000400000 */
[----:B------:R-:W-:Y:S01]  /*10e40*/  STL [R1+0x640], R238 ;  /* 0x000640ee01007387 */ /* 0x000fe20000100800 */
[----:B------:R-:W-:-:S02]  /*10e50*/  @P0 FMUL R159, R159, 0.25 ;  /* 0x3e8000009f9f0820 */ /* 0x000fc40000400000 */
[----:B------:R-:W-:Y:S01]  /*10e60*/  @!P3 FMUL R114, R114, 16777216 ;  /* 0x4b8000007272b820 */ /* 0x000fe20000400000 */
[----:B------:R-:W-:Y:S01]  /*10e70*/  STL [R1+0x644], R239 ;  /* 0x000644ef01007387 */ /* 0x000fe20000100800 */
[----:B------:R-:W-:Y:S02]  /*10e80*/  @P0 FMUL R158, R158, 0.25 ;  /* 0x3e8000009e9e0820 */ /* 0x000fe40000400000 */
[----:B------:R-:W-:Y:S01]  /*10e90*/  @!P3 FMUL R111, R111, 16777216 ;  /* 0x4b8000006f6fb820 */ /* 0x000fe20000400000 */
[----:B------:R0:W-:Y:S01]  /*10ea0*/  STL [R1+0x68], R151 ;  /* 0x0000689701007387 */ /* 0x0001e20000100800 */
[----:B------:R-:W-:Y:S02]  /*10eb0*/  @P0 FMUL R107, R107, 0.25 ;  /* 0x3e8000006b6b0820 */ /* 0x000fe40000400000 */
[----:B------:R-:W-:Y:S02]  /*10ec0*/  @P0 FMUL R106, R106, 0.25 ;  /* 0x3e8000006a6a0820 */ /* 0x000fe40000400000 */
[----:B------:R-:W-:-:S02]  /*10ed0*/  @!P3 FMUL R110, R110, 16777216 ;  /* 0x4b8000006e6eb820 */ /* 0x000fc40000400000 */
[----:B------:R-:W-:Y:S02]  /*10ee0*/  @P0 FMUL R0, R0, 0.25 ;  /* 0x3e80000000000820 */ /* 0x000fe40000400000 */
[----:B------:R-:W-:Y:S02]  /*10ef0*/  @!P3 FMUL R159, R159, 16777216 ;  /* 0x4b8000009f9fb820 */ /* 0x000fe40000400000 */
[----:B0-----:R-:W-:Y:S02]  /*10f00*/  FMUL R151, R146, R114 ;  /* 0x0000007292977220 */ /* 0x001fe40000400000 */
[----:B------:R-:W-:Y:S02]  /*10f10*/  @!P3 FMUL R158, R158, 16777216 ;  /* 0x4b8000009e9eb820 */ /* 0x000fe40000400000 */
[----:B------:R-:W-:Y:S02]  /*10f20*/  FMUL R115, R146, R111 ;  /* 0x0000006f92737220 */ /* 0x000fe40000400000 */
[----:B------:R-:W-:-:S02]  /*10f30*/  @!P3 FMUL R107, R107, 16777216 ;  /* 0x4b8000006b6bb820 */ /* 0x000fc40000400000 */
[----:B------:R-:W-:Y:S02]  /*10f40*/  @!P3 FMUL R106, R106, 16777216 ;  /* 0x4b8000006a6ab820 */ /* 0x000fe40000400000 */
[----:B------:R-:W-:Y:S02]  /*10f50*/  FMUL R114, R146, R110 ;  /* 0x0000006e92727220 */ /* 0x000fe40000400000 */
[----:B------:R-:W-:Y:S01]  /*10f60*/  @!P3 FMUL R0, R0, 16777216 ;  /* 0x4b8000000000b820 */ /* 0x000fe20000400000 */
[----:B------:R-:W-:Y:S01]  /*10f70*/  STL [R1+0x5c], R151 ;  /* 0x00005c9701007387 */ /* 0x000fe20000100800 */
[C---:B------:R-:W-:Y:S02]  /*10f80*/  FMUL R111, R146.reuse, R159 ;  /* 0x0000009f926f7220 */ /* 0x040fe40000400000 */
[C---:B------:R-:W-:Y:S01]  /*10f90*/  FMUL R110, R146.reuse, R158 ;  /* 0x0000009e926e7220 */ /* 0x040fe20000400000 */
[----:B------:R-:W-:Y:S01]  /*10fa0*/  STL [R1+0x58], R115 ;  /* 0x0000587301007387 */ /* 0x000fe20000100800 */
[----:B------:R-:W-:-:S02]  /*10fb0*/  FMUL R107, R146, R107 ;  /* 0x0000006b926b7220 */ /* 0x000fc40000400000 */
[----:B------:R-:W-:Y:S01]  /*10fc0*/  FMUL R239, R146, R106 ;  /* 0x0000006a92ef7220 */ /* 0x000fe20000400000 */
[----:B------:R0:W-:Y:S01]  /*10fd0*/  STL [R1+0x30], R114 ;  /* 0x0000307201007387 */ /* 0x0001e20000100800 */
[----:B------:R-:W-:-:S03]  /*10fe0*/  @P0 FMUL R133, R133, 0.25 ;  /* 0x3e80000085850820 */ /* 0x000fc60000400000 */
[----:B------:R-:W-:Y:S04]  /*10ff0*/  STL [R1+0x34], R111 ;  /* 0x0000346f01007387 */ /* 0x000fe80000100800 */
[----:B------:R-:W-:Y:S01]  /*11000*/  STL [R1+0x2c], R110 ;  /* 0x00002c6e01007387 */ /* 0x000fe20000100800 */
[----:B0-----:R-:W-:-:S03]  /*11010*/  FMUL R114, R146, R0 ;  /* 0x0000000092727220 */ /* 0x001fc60000400000 */
[----:B------:R0:W-:Y:S01]  /*11020*/  STL [R1+0x24], R107 ;  /* 0x0000246b01007387 */ /* 0x0001e20000100800 */
[----:B------:R-:W-:Y:S02]  /*11030*/  @!P3 FMUL R133, R133, 16777216 ;  /* 0x4b8000008585b820 */ /* 0x000fe40000400000 */
[----:B------:R-:W-:Y:S02]  /*11040*/  @P0 FMUL R131, R131, 0.25 ;  /* 0x3e80000083830820 */ /* 0x000fe40000400000 */
[----:B------:R-:W-:Y:S02]  /*11050*/  @P0 FMUL R132, R132, 0.25 ;  /* 0x3e80000084840820 */ /* 0x000fe40000400000 */
[----:B------:R-:W-:Y:S02]  /*11060*/  @!P3 FMUL R131, R131, 16777216 ;  /* 0x4b8000008383b820 */ /* 0x000fe40000400000 */
[----:B------:R-:W-:Y:S02]  /*11070*/  @!P3 FMUL R132, R132, 16777216 ;  /* 0x4b8000008484b820 */ /* 0x000fe40000400000 */
[----:B------:R-:W-:-:S02]  /*11080*/  FMUL R131, R146, R131 ;  /* 0x0000008392837220 */ /* 0x000fc40000400000 */
[----:B------:R-:W-:Y:S02]  /*11090*/  FMUL R132, R146, R132 ;  /* 0x0000008492847220 */ /* 0x000fe40000400000 */
[----:B--2---:R-:W-:Y:S02]  /*110a0*/  @P0 FMUL R147, R147, 0.25 ;  /* 0x3e80000093930820 */ /* 0x004fe40000400000 */
[----:B---3--:R-:W-:Y:S02]  /*110b0*/  @P0 FMUL R148, R148, 0.25 ;  /* 0x3e80000094940820 */ /* 0x008fe40000400000 */
[C---:B----4-:R-:W-:Y:S01]  /*110c0*/  FMUL R139, R136.reuse, 8388608 ;  /* 0x4b000000888b7820 */ /* 0x050fe20000400000 */
[----:B------:R-:W-:Y:S01]  /*110d0*/  FSETP.GEU.AND P1, PT, R136, 1.175494350822287508e-38, PT ;  /* 0x008000008800780b */ /* 0x000fe20003f2e000 */
[----:B------:R-:W-:-:S03]  /*110e0*/  @P0 FMUL R150, R150, 0.25 ;  /* 0x3e80000096960820 */ /* 0x000fc60000400000 */
[----:B------:R-:W-:Y:S01]  /*110f0*/  FSEL R139, R139, R136, !P1 ;  /* 0x000000888b8b7208 */ /* 0x000fe20004800000 */
[----:B------:R-:W-:-:S03]  /*11100*/  @!P3 FMUL R150, R150, 16777216 ;  /* 0x4b8000009696b820 */ /* 0x000fc60000400000 */
[----:B------:R-:W-:Y:S01]  /*11110*/  IADD3 R2, R139, -0x3f3504f3, RZ ;  /* 0xc0cafb0d8b027810 */ /* 0x000fe20007ffe0ff */
[----:B------:R-:W-:-:S03]  /*11120*/  FMUL R106, R146, R150 ;  /* 0x00000096926a7220 */ /* 0x000fc60000400000 */
[----:B------:R-:W-:Y:S01]  /*11130*/  LOP3.LUT R2, R2, 0xff800000, RZ, 0xc0, !PT ;  /* 0xff80000002027812 */ /* 0x000fe200078ec0ff */
[----:B------:R-:W-:Y:S02]  /*11140*/  @!P3 FMUL R148, R148, 16777216 ;  /* 0x4b8000009494b820 */ /* 0x000fe40000400000 */
[----:B------:R-:W-:Y:S01]  /*11150*/  @!P3 FMUL R147, R147, 16777216 ;  /* 0x4b8000009393b820 */ /* 0x000fe20000400000 */
[----:B------:R1:W2:Y:S01]  /*11160*/  I2F R0, R2 ;  /* 0x0000000200007306 */ /* 0x0002a20000201400 */
[C---:B0-----:R-:W-:Y:S01]  /*11170*/  FMUL R107, R146.reuse, R148 ;  /* 0x00000094926b7220 */ /* 0x041fe20000400000 */
[----:B------:R0:W-:Y:S04]  /*11180*/  STL [R1+0x20], R106 ;  /* 0x0000206a01007387 */ /* 0x0001e80000100800 */
[----:B------:R-:W-:Y:S01]  /*11190*/  STL [R1+0x4], R107 ;  /* 0x0000046b01007387 */ /* 0x000fe20000100800 */
[----:B0-----:R-:W-:-:S02]  /*111a0*/  FMUL R106, R146, R147 ;  /* 0x00000093926a7220 */ /* 0x001fc40000400000 */
[----:B-1----:R-:W-:-:S03]  /*111b0*/  IMAD.IADD R2, R139, 0x1, -R2 ;  /* 0x000000018b027824 */ /* 0x002fc600078e0a02 */
[----:B------:R0:W-:Y:S01]  /*111c0*/  STL [R1], R106 ;  /* 0x0000006a01007387 */ /* 0x0001e20000100800 */
[----:B------:R-:W-:Y:S02]  /*111d0*/  FADD R2, R2, -1 ;  /* 0xbf80000002027421 */ /* 0x000fe40000000000 */
[----:B------:R-:W-:Y:S01]  /*111e0*/  @P0 FMUL R149, R149, 0.25 ;  /* 0x3e80000095950820 */ /* 0x000fe20000400000 */
[----:B------:R-:W3:Y:S01]  /*111f0*/  LDL.LU R155, [R1+0xf0] ;  /* 0x0000f000019b7983 */ /* 0x000ee20000300800 */
[----:B0-----:R-:W-:Y:S01]  /*11200*/  FMUL R106, R146, R133 ;  /* 0x00000085926a7220 */ /* 0x001fe20000400000 */
[----:B------:R-:W-:-:S05]  /*11210*/  FSEL R133, RZ, -23, P1 ;  /* 0xc1b80000ff857808 */ /* 0x000fca0000800000 */
[----:B--2---:R-:W-:Y:S02]  /*11220*/  FFMA.FTZ R0, R0, 1.1920928955078125e-07, R133 ;  /* 0x3400000000007823 */ /* 0x004fe40000010085 */
[----:B------:R-:W-:-:S04]  /*11230*/  FFMA.FTZ R133, R2, R179, -0.16845393180847167969 ;  /* 0xbe2c7f3002857423 */ /* 0x000fc800000100b3 */
[----:B------:R-:W-:-:S04]  /*11240*/  FFMA.FTZ R133, R2, R133, 0.1716887056827545166 ;  /* 0x3e2fcf2a02857423 */ /* 0x000fc80000010085 */
[----:B------:R-:W-:-:S04]  /*11250*/  FFMA.FTZ R133, R2, R133, -0.17900948226451873779 ;  /* 0xbe374e4302857423 */ /* 0x000fc80000010085 */
[----:B------:R-:W-:-:S04]  /*11260*/  FFMA.FTZ R133, R2, R133, 0.20512372255325317383 ;  /* 0x3e520bf402857423 */ /* 0x000fc80000010085 */
[----:B------:R-:W-:-:S04]  /*11270*/  FFMA.FTZ R133, R2, R133, -0.24046532809734344482 ;  /* 0xbe763c8b02857423 */ /* 0x000fc80000010085 */
[----:B------:R-:W-:-:S04]  /*11280*/  FFMA.FTZ R133, R2, R133, 0.28857114911079406738 ;  /* 0x3e93bf9902857423 */ /* 0x000fc80000010085 */
[----:B------:R-:W-:-:S04]  /*11290*/  FFMA.FTZ R133, R2, R133, -0.36067417263984680176 ;  /* 0xbeb8aa4902857423 */ /* 0x000fc80000010085 */
[----:B------:R-:W-:-:S04]  /*112a0*/  FFMA.FTZ R133, R2, R133, 0.48089820146560668945 ;  /* 0x3ef6384a02857423 */ /* 0x000fc80000010085 */
[----:B------:R-:W-:Y:S02]  /*112b0*/  FFMA.FTZ R133, R2, R133, -0.72134751081466674805 ;  /* 0xbf38aa3b02857423 */ /* 0x000fe40000010085 */
[----:B------:R-:W-:Y:S02]  /*112c0*/  @P0 FMUL R249, R249, 0.25 ;  /* 0x3e800000f9f90820 */ /* 0x000fe40000400000 */
[----:B------:R-:W-:Y:S02]  /*112d0*/  @P0 FMUL R248, R248, 0.25 ;  /* 0x3e800000f8f80820 */ /* 0x000fe40000400000 */
        /* <DEDUP_REMOVED lines=8> */
[----:B------:R-:W-:-:S02]  /*11360*/  @P0 FMUL R135, R135, 0.25 ;  /* 0x3e80000087870820 */ /* 0x000fc40000400000 */
[----:B------:R-:W-:Y:S02]  /*11370*/  @P0 FMUL R134, R134, 0.25 ;  /* 0x3e80000086860820 */ /* 0x000fe40000400000 */
[----:B------:R-:W-:Y:S02]  /*11380*/  @P0 FMUL R129, R129, 0.25 ;  /* 0x3e80000081810820 */ /* 0x000fe40000400000 */
[----:B------:R-:W-:Y:S01]  /*11390*/  @P0 FMUL R130, R130, 0.25 ;  /* 0x3e80000082820820 */ /* 0x000fe20000400000 */
[----:B------:R-:W-:Y:S01]  /*113a0*/  ISETP.GE.U32.AND P0, PT, R139, 0x7f800000, PT ;  /* 0x7f8000008b00780c */ /* 0x000fe20003f06070 */
[----:B------:R-:W-:-:S04]  /*113b0*/  FMUL R133, R2, R133 ;  /* 0x0000008502857220 */ /* 0x000fc80000400000 */
[----:B------:R-:W-:-:S04]  /*113c0*/  FMUL R133, R2, R133 ;  /* 0x0000008502857220 */ /* 0x000fc80000400000 */
[----:B------:R-:W-:-:S04]  /*113d0*/  FFMA.FTZ R133, R2, 1.4426950216293334961, R133 ;  /* 0x3fb8aa3b02857823 */ /* 0x000fc80000010085 */
[----:B------:R-:W-:Y:S01]  /*113e0*/  FADD R148, R0, R133 ;  /* 0x0000008500947221 */ /* 0x000fe20000000000 */
[----:B------:R-:W-:-:S05]  /*113f0*/  @P0 MOV R0, 0x7f800000 ;  /* 0x7f80000000000802 */ /* 0x000fca0000000f00 */
[C---:B------:R-:W-:Y:S01]  /*11400*/  @P0 FFMA.FTZ R148, R139.reuse, R0, +INF ;  /* 0x7f8000008b940423 */ /* 0x040fe20000010000 */
[----:B------:R-:W-:-:S04]  /*11410*/  FSETP.NEU.AND P0, PT, R139, RZ, PT ;  /* 0x000000ff8b00720b */ /* 0x000fc80003f0d000 */
[----:B------:R-:W-:Y:S01]  /*11420*/  P2R R2, PR, RZ, 0x1 ;  /* 0x00000001ff027803 */ /* 0x000fe20000000000 */
[----:B------:R-:W-:Y:S01]  /*11430*/  STL [R1+0x7c], R148 ;  /* 0x00007c9401007387 */ /* 0x000fe20000100800 */
[----:B------:R-:W-:-:S03]  /*11440*/  @!P3 FMUL R134, R134, 16777216 ;  /* 0x4b8000008686b820 */ /* 0x000fc60000400000 */
[----:B------:R-:W2:Y:S01]  /*11450*/  LDL.LU R0, [R1+0xf4] ;  /* 0x0000f40001007983 */ /* 0x000ea20000300800 */
[----:B------:R-:W-:-:S03]  /*11460*/  @!P3 FMUL R149, R149, 16777216 ;  /* 0x4b8000009595b820 */ /* 0x000fc60000400000 */
[----:B------:R-:W4:Y:S04]  /*11470*/  LDL.LU R154, [R1+0xe0] ;  /* 0x0000e000019a7983 */ /* 0x000f280000300800 */
[----:B------:R0:W-:Y:S01]  /*11480*/  STL [R1+0x98], R2 ;  /* 0x0000980201007387 */ /* 0x0001e20000100800 */
[----:B------:R-:W-:Y:S02]  /*11490*/  @!P3 FMUL R249, R249, 16777216 ;  /* 0x4b800000f9f9b820 */ /* 0x000fe40000400000 */
[----:B------:R-:W-:Y:S02]  /*114a0*/  @!P3 FMUL R248, R248, 16777216 ;  /* 0x4b800000f8f8b820 */ /* 0x000fe40000400000 */
[----:B------:R-:W-:Y:S02]  /*114b0*/  @!P3 FMUL R138, R138, 16777216 ;  /* 0x4b8000008a8ab820 */ /* 0x000fe40000400000 */
[----:B------:R-:W-:Y:S01]  /*114c0*/  @!P3 FMUL R124, R124, 16777216 ;  /* 0x4b8000007c7cb820 */ /* 0x000fe20000400000 */
[----:B0-----:R-:W4:Y:S01]  /*114d0*/  LDL.LU R2, [R1+0xe4] ;  /* 0x0000e40001027983 */ /* 0x001f220000300800 */
[----:B------:R-:W-:-:S03]  /*114e0*/  @!P3 FMUL R125, R125, 16777216 ;  /* 0x4b8000007d7db820 */ /* 0x000fc60000400000 */
[----:B------:R-:W4:Y:S01]  /*114f0*/  LDL.LU R133, [R1+0xd0] ;  /* 0x0000d00001857983 */ /* 0x000f220000300800 */
[----:B------:R-:W-:Y:S02]  /*11500*/  @!P3 FMUL R126, R126, 16777216 ;  /* 0x4b8000007e7eb820 */ /* 0x000fe40000400000 */
[----:B------:R-:W-:Y:S01]  /*11510*/  @!P3 FMUL R137, R137, 16777216 ;  /* 0x4b8000008989b820 */ /* 0x000fe20000400000 */
[----:B------:R-:W4:Y:S01]  /*11520*/  LDL.LU R150, [R1+0xd4] ;  /* 0x0000d40001967983 */ /* 0x000f220000300800 */
[----:B------:R-:W-:Y:S02]  /*11530*/  @!P3 FMUL R123, R123, 16777216 ;  /* 0x4b8000007b7bb820 */ /* 0x000fe40000400000 */
[----:B------:R-:W-:Y:S01]  /*11540*/  @!P3 FMUL R127, R127, 16777216 ;  /* 0x4b8000007f7fb820 */ /* 0x000fe20000400000 */
[----:B------:R-:W4:Y:S01]  /*11550*/  LDL.LU R151, [R1+0xc0] ;  /* 0x0000c00001977983 */ /* 0x000f220000300800 */
[----:B------:R-:W-:Y:S02]  /*11560*/  @!P3 FMUL R128, R128, 16777216 ;  /* 0x4b8000008080b820 */ /* 0x000fe40000400000 */
[----:B------:R-:W-:-:S02]  /*11570*/  @!P3 FMUL R135, R135, 16777216 ;  /* 0x4b8000008787b820 */ /* 0x000fc40000400000 */
[----:B------:R-:W-:Y:S02]  /*11580*/  @!P3 FMUL R129, R129, 16777216 ;  /* 0x4b8000008181b820 */ /* 0x000fe40000400000 */
[----:B------:R-:W-:Y:S02]  /*11590*/  @!P3 FMUL R130, R130, 16777216 ;  /* 0x4b8000008282b820 */ /* 0x000fe40000400000 */
[C---:B------:R-:W-:Y:S02]  /*115a0*/  FMUL R115, R146.reuse, R134 ;  /* 0x0000008692737220 */ /* 0x040fe40000400000 */
[C---:B------:R-:W-:Y:S01]  /*115b0*/  FMUL R238, R146.reuse, R149 ;  /* 0x0000009592ee7220 */ /* 0x040fe20000400000 */
[----:B------:R-:W4:Y:S01]  /*115c0*/  LDL.LU R134, [R1+0xc4] ;  /* 0x0000c40001867983 */ /* 0x000f220000300800 */
[----:B------:R-:W-:-:S03]  /*115d0*/  FMUL R249, R146, R249 ;  /* 0x000000f992f97220 */ /* 0x000fc60000400000 */
[----:B------:R-:W4:Y:S01]  /*115e0*/  LDL.LU R149, [R1+0xb0] ;  /* 0x0000b00001957983 */ /* 0x000f220000300800 */
[C---:B------:R-:W-:Y:S02]  /*115f0*/  FMUL R248, R146.reuse, R248 ;  /* 0x000000f892f87220 */ /* 0x040fe40000400000 */
[C---:B------:R-:W-:Y:S01]  /*11600*/  FMUL R111, R146.reuse, R138 ;  /* 0x0000008a926f7220 */ /* 0x040fe20000400000 */
[----:B------:R-:W4:Y:S01]  /*11610*/  LDL.LU R147, [R1+0xb4] ;  /* 0x0000b40001937983 */ /* 0x000f220000300800 */
[C---:B------:R-:W-:Y:S02]  /*11620*/  FMUL R124, R146.reuse, R124 ;  /* 0x0000007c927c7220 */ /* 0x040fe40000400000 */
[C---:B------:R-:W-:Y:S01]  /*11630*/  FMUL R125, R146.reuse, R125 ;  /* 0x0000007d927d7220 */ /* 0x040fe20000400000 */
[----:B------:R-:W4:Y:S01]  /*11640*/  LDL.LU R148, [R1+0xa0] ;  /* 0x0000a00001947983 */ /* 0x000f220000300800 */
        /* <DEDUP_REMOVED lines=19> */
[----:B------:R-:W4:Y:S01]  /*11780*/  LDL.LU R135, [R1+0x1b8] ;  /* 0x0001b80001877983 */ /* 0x000f220000300800 */
[----:B------:R-:W-:-:S02]  /*11790*/  FSETP.GT.AND P0, PT, |R136|, 8.50705917302346158658e+37, PT ;  /* 0x7e8000008800780b */ /* 0x000fc40003f04200 */
[----:B------:R-:W-:-:S11]  /*117a0*/  FSETP.GEU.AND P3, PT, |R136|, 1.175494350822287508e-38, PT ;  /* 0x008000008800780b */ /* 0x000fd60003f6e200 */
[----:B------:R-:W-:-:S04]  /*117b0*/  @P0 FMUL R136, R136, 0.25 ;  /* 0x3e80000088880820 */ /* 0x000fc80000400000 */
[----:B------:R-:W-:-:S04]  /*117c0*/  @!P3 FMUL R136, R136, 16777216 ;  /* 0x4b8000008888b820 */ /* 0x000fc80000400000 */
[----:B------:R-:W0:Y:S01]  /*117d0*/  MUFU.RCP R157, R136 ;  /* 0x00000088009d7308 */ /* 0x000e220000001000 */
[----:B------:R-:W-:-:S04]  /*117e0*/  @P0 FMUL R153, R153, 0.25 ;  /* 0x3e80000099990820 */ /* 0x000fc80000400000 */
[----:B------:R-:W-:Y:S02]  /*117f0*/  @!P3 FMUL R153, R153, 16777216 ;  /* 0x4b8000009999b820 */ /* 0x000fe40000400000 */
[----:B------:R-:W-:Y:S02]  /*11800*/  @P0 FMUL R108, R108, 0.25 ;  /* 0x3e8000006c6c0820 */ /* 0x000fe40000400000 */
[----:B0-----:R-:W-:Y:S02]  /*11810*/  FMUL R247, R157, R153 ;  /* 0x000000999df77220 */ /* 0x001fe40000400000 */
[----:B------:R-:W-:-:S04]  /*11820*/  @!P3 FMUL R108, R108, 16777216 ;  /* 0x4b8000006c6cb820 */ /* 0x000fc80000400000 */
[----:B------:R-:W-:Y:S02]  /*11830*/  FMUL R233, R157, R108 ;  /* 0x0000006c9de97220 */ /* 0x000fe40000400000 */
[----:B------:R-:W-:-:S04]  /*11840*/  @P0 FMUL R152, R152, 0.25 ;  /* 0x3e80000098980820 */ /* 0x000fc80000400000 */
[----:B------:R-:W-:-:S04]  /*11850*/  @!P3 FMUL R152, R152, 16777216 ;  /* 0x4b8000009898b820 */ /* 0x000fc80000400000 */
[----:B------:R-:W-:Y:S02]  /*11860*/  FMUL R244, R157, R152 ;  /* 0x000000989df47220 */ /* 0x000fe40000400000 */
[----:B------:R-:W-:Y:S02]  /*11870*/  @P0 FMUL R113, R113, 0.25 ;  /* 0x3e80000071710820 */ /* 0x000fe40000400000 */
[----:B------:R-:W-:Y:S02]  /*11880*/  @P0 FMUL R112, R112, 0.25 ;  /* 0x3e80000070700820 */ /* 0x000fe40000400000 */
[----:B------:R-:W-:Y:S02]  /*11890*/  @P0 FMUL R109, R109, 0.25 ;  /* 0x3e8000006d6d0820 */ /* 0x000fe40000400000 */
[----:B------:R-:W-:Y:S02]  /*118a0*/  @P0 FMUL R234, R234, 0.25 ;  /* 0x3e800000eaea0820 */ /* 0x000fe40000400000 */
[----:B------:R-:W-:-:S02]  /*118b0*/  @P0 FMUL R232, R232, 0.25 ;  /* 0x3e800000e8e80820 */ /* 0x000fc40000400000 */
[----:B------:R-:W-:Y:S02]  /*118c0*/  @P0 FMUL R105, R105, 0.25 ;  /* 0x3e80000069690820 */ /* 0x000fe40000400000 */
[----:B------:R-:W-:Y:S02]  /*118d0*/  @P0 FMUL R104, R104, 0.25 ;  /* 0x3e80000068680820 */ /* 0x000fe40000400000 */
[----:B---3--:R-:W-:Y:S02]  /*118e0*/  @P0 FMUL R155, R155, 0.25 ;  /* 0x3e8000009b9b0820 */ /* 0x008fe40000400000 */
[----:B------:R-:W-:Y:S02]  /*118f0*/  IMAD.MOV.U32 R184, RZ, RZ, R6 ;  /* 0x000000ffffb87224 */ /* 0x000fe400078e0006 */
[----:B--2---:R-:W-:-:S04]  /*11900*/  @P0 FMUL R0, R0, 0.25 ;  /* 0x3e80000000000820 */ /* 0x004fc80000400000 */
[----:B------:R-:W-:-:S04]  /*11910*/  @!P3 FMUL R0, R0, 16777216 ;  /* 0x4b8000000000b820 */ /* 0x000fc80000400000 */
[----:B------:R-:W-:Y:S02]  /*11920*/  FMUL R153, R157, R0 ;  /* 0x000000009d997220 */ /* 0x000fe40000400000 */
[----:B----4-:R-:W-:-:S04]  /*11930*/  @P0 FMUL R2, R2, 0.25 ;  /* 0x3e80000002020820 */ /* 0x010fc80000400000 */
[----:B------:R-:W-:-:S04]  /*11940*/  @!P3 FMUL R2, R2, 16777216 ;  /* 0x4b8000000202b820 */ /* 0x000fc80000400000 */
[----:B------:R-:W-:Y:S02]  /*11950*/  FMUL R108, R157, R2 ;  /* 0x000000029d6c7220 */ /* 0x000fe40000400000 */
[----:B------:R-:W-:-:S04]  /*11960*/  @P0 FMUL R133, R133, 0.25 ;  /* 0x3e80000085850820 */ /* 0x000fc80000400000 */
[----:B------:R-:W-:-:S04]  /*11970*/  @!P3 FMUL R133, R133, 16777216 ;  /* 0x4b8000008585b820 */ /* 0x000fc80000400000 */
[----:B------:R-:W-:Y:S02]  /*11980*/  FMUL R152, R157, R133 ;  /* 0x000000859d987220 */ /* 0x000fe40000400000 */
[----:B------:R-:W-:Y:S02]  /*11990*/  @P0 FMUL R151, R151, 0.25 ;  /* 0x3e80000097970820 */ /* 0x000fe40000400000 */
[C---:B------:R-:W-:Y:S01]  /*119a0*/  FMUL R156, R135.reuse, 8388608 ;  /* 0x4b000000879c7820 */ /* 0x040fe20000400000 */
[----:B------:R-:W-:-:S04]  /*119b0*/  FSETP.GEU.AND P1, PT, R135, 1.175494350822287508e-38, PT ;  /* 0x008000008700780b */ /* 0x000fc80003f2e000 */
[----:B------:R-:W-:-:S04]  /*119c0*/  FSEL R156, R156, R135, !P1 ;  /* 0x000000879c9c7208 */ /* 0x000fc80004800000 */
[----:B------:R-:W-:-:S04]  /*119d0*/  IADD3 R136, R156, -0x3f3504f3, RZ ;  /* 0xc0cafb0d9c887810 */ /* 0x000fc80007ffe0ff */
[----:B------:R-:W-:-:S04]  /*119e0*/  LOP3.LUT R136, R136, 0xff800000, RZ, 0xc0, !PT ;  /* 0xff80000088887812 */ /* 0x000fc800078ec0ff */
[----:B------:R-:W0:Y:S01]  /*119f0*/  I2F R0, R136 ;  /* 0x0000008800007306 */ /* 0x000e220000201400 */
[----:B------:R-:W-:-:S05]  /*11a00*/  FSEL R2, RZ, -23, P1 ;  /* 0xc1b80000ff027808 */ /* 0x000fca0000800000 */
[----:B0-----:R-:W-:Y:S02]  /*11a10*/  FFMA.FTZ R0, R0, 1.1920928955078125e-07, R2 ;  /* 0x3400000000007823 */ /* 0x001fe40000010002 */
[----:B------:R-:W-:-:S04]  /*11a20*/  IMAD.IADD R2, R156, 0x1, -R136 ;  /* 0x000000019c027824 */ /* 0x000fc800078e0a88 */
[----:B------:R-:W-:-:S04]  /*11a30*/  FADD R2, R2, -1 ;  /* 0xbf80000002027421 */ /* 0x000fc80000000000 */
        /* <DEDUP_REMOVED lines=32> */
[----:B------:R-:W-:-:S05]  /*11c40*/  @P0 FFMA.FTZ R236, R156, R0, +INF ;  /* 0x7f8000009cec0423 */ /* 0x000fca0000010000 */
[----:B------:R0:W-:Y:S04]  /*11c50*/  STL.64 [R1+0x5e8], R236 ;  /* 0x0005e8ec01007387 */ /* 0x0001e80000100a00 */
[----:B------:R-:W2:Y:S01]  /*11c60*/  LDL.LU R6, [R1+0x1bc] ;  /* 0x0001bc0001067983 */ /* 0x000ea20000300800 */
[----:B------:R-:W-:Y:S02]  /*11c70*/  @!P3 FMUL R113, R113, 16777216 ;  /* 0x4b8000007171b820 */ /* 0x000fe40000400000 */
[----:B------:R-:W-:Y:S02]  /*11c80*/  @!P3 FMUL R112, R112, 16777216 ;  /* 0x4b8000007070b820 */ /* 0x000fe40000400000 */
[----:B------:R-:W-:Y:S02]  /*11c90*/  @!P3 FMUL R109, R109, 16777216 ;  /* 0x4b8000006d6db820 */ /* 0x000fe40000400000 */
[----:B------:R-:W-:-:S02]  /*11ca0*/  @!P3 FMUL R234, R234, 16777216 ;  /* 0x4b800000eaeab820 */ /* 0x000fc40000400000 */
[----:B------:R-:W-:Y:S02]  /*11cb0*/  @!P3 FMUL R232, R232, 16777216 ;  /* 0x4b800000e8e8b820 */ /* 0x000fe40000400000 */
[----:B------:R-:W-:Y:S02]  /*11cc0*/  @!P3 FMUL R105, R105, 16777216 ;  /* 0x4b8000006969b820 */ /* 0x000fe40000400000 */
        /* <DEDUP_REMOVED lines=19> */
[----:B------:R-:W-:Y:S01]  /*11e00*/  @!P3 FMUL R155, R155, 16777216 ;  /* 0x4b8000009b9bb820 */ /* 0x000fe20000400000 */
[C---:B------:R-:W-:Y:S02]  /*11e10*/  FSETP.GT.AND P3, PT, |R135|.reuse, 8.50705917302346158658e+37, PT ;  /* 0x7e8000008700780b */ /* 0x040fe40003f64200 */
[----:B------:R-:W-:-:S11]  /*11e20*/  FSETP.GEU.AND P1, PT, |R135|, 1.175494350822287508e-38, PT ;  /* 0x008000008700780b */ /* 0x000fd60003f2e200 */
[----:B------:R-:W-:-:S04]  /*11e30*/  @P3 FMUL R135, R135, 0.25 ;  /* 0x3e80000087873820 */ /* 0x000fc80000400000 */
[----:B------:R-:W-:-:S06]  /*11e40*/  @!P1 FMUL R135, R135, 16777216 ;  /* 0x4b80000087879820 */ /* 0x000fcc0000400000 */
[----:B------:R-:W1:Y:S01]  /*11e50*/  MUFU.RCP R135, R135 ;  /* 0x0000008700877308 */ /* 0x000e620000001000 */
[----:B------:R-:W-:-:S04]  /*11e60*/  @P3 FMUL R15, R15, 0.25 ;  /* 0x3e8000000f0f3820 */ /* 0x000fc80000400000 */
[----:B------:R-:W-:-:S04]  /*11e70*/  @!P1 FMUL R15, R15, 16777216 ;  /* 0x4b8000000f0f9820 */ /* 0x000fc80000400000 */
[----:B-1----:R-:W-:Y:S02]  /*11e80*/  FMUL R172, R135, R15 ;  /* 0x0000000f87ac7220 */ /* 0x002fe40000400000 */
[----:B------:R-:W3:Y:S01]  /*11e90*/  LDL.LU R15, [R1+0x1c0] ;  /* 0x0001c000010f7983 */ /* 0x000ee20000300800 */
[----:B------:R-:W-:Y:S01]  /*11ea0*/  MOV R193, R223 ;  /* 0x000000df00c17202 */ /* 0x000fe20000000f00 */
[----:B------:R-:W-:Y:S01]  /*11eb0*/  IMAD.MOV.U32 R183, RZ, RZ, R214 ;  /* 0x000000ffffb77224 */ /* 0x000fe200078e00d6 */
[----:B------:R-:W-:Y:S01]  /*11ec0*/  MOV R192, R219 ;  /* 0x000000db00c07202 */ /* 0x000fe20000000f00 */
[----:B------:R-:W-:Y:S01]  /*11ed0*/  IMAD.MOV.U32 R38, RZ, RZ, R210 ;  /* 0x000000ffff267224 */ /* 0x000fe200078e00d2 */
[----:B------:R-:W-:Y:S01]  /*11ee0*/  MOV R182, R215 ;  /* 0x000000d700b67202 */ /* 0x000fe20000000f00 */
[----:B------:R-:W-:Y:S01]  /*11ef0*/  IMAD.MOV.U32 R180, RZ, RZ, R206 ;  /* 0x000000ffffb47224 */ /* 0x000fe200078e00ce */
[----:B------:R-:W-:Y:S01]  /*11f00*/  MOV R181, R211 ;  /* 0x000000d300b57202 */ /* 0x000fe20000000f00 */
[----:B------:R-:W-:Y:S01]  /*11f10*/  IMAD.MOV.U32 R187, RZ, RZ, R202 ;  /* 0x000000ffffbb7224 */ /* 0x000fe200078e00ca */
[----:B------:R-:W-:-:S02]  /*11f20*/  MOV R179, R207 ;  /* 0x000000cf00b37202 */ /* 0x000fc40000000f00 */
[----:B------:R-:W-:Y:S02]  /*11f30*/  MOV R186, R7 ;  /* 0x0000000700ba7202 */ /* 0x000fe40000000f00 */
[----:B------:R-:W-:Y:S01]  /*11f40*/  MOV R189, R203 ;  /* 0x000000cb00bd7202 */ /* 0x000fe20000000f00 */
        /* <DEDUP_REMOVED lines=31> */
[----:B------:R-:W-:Y:S02]  /*12140*/  @!P1 FMUL R10, R10, 16777216 ;  /* 0x4b8000000a0a9820 */ /* 0x000fe40000400000 */
[C---:B------:R-:W-:Y:S02]  /*12150*/  FMUL R245, R157.reuse, R113 ;  /* 0x000000719df57220 */ /* 0x040fe40000400000 */
[----:B------:R-:W-:Y:S01]  /*12160*/  FMUL R113, R157, R137 ;  /* 0x000000899d717220 */ /* 0x000fe20000400000 */
[----:B------:R-:W-:Y:S01]  /*12170*/  MOV R137, R173 ;  /* 0x000000ad00897202 */ /* 0x000fe20000000f00 */
[----:B------:R-:W-:-:S02]  /*12180*/  FMUL R173, R135, R10 ;  /* 0x0000000a87ad7220 */ /* 0x000fc40000400000 */
[----:B------:R-:W-:Y:S02]  /*12190*/  IMAD.MOV.U32 R223, RZ, RZ, 0x3dc6b27f ;  /* 0x3dc6b27fffdf7424 */ /* 0x000fe400078e00ff */
        /* <DEDUP_REMOVED lines=29> */
[C---:B--2---:R-:W-:Y:S01]  /*12370*/  FMUL R7, R6.reuse, 8388608 ;  /* 0x4b00000006077820 */ /* 0x044fe20000400000 */
[----:B------:R-:W-:-:S04]  /*12380*/  FSETP.GEU.AND P3, PT, R6, 1.175494350822287508e-38, PT ;  /* 0x008000000600780b */ /* 0x000fc80003f6e000 */
[----:B------:R-:W-:-:S04]  /*12390*/  FSEL R7, R7, R6, !P3 ;  /* 0x0000000607077208 */ /* 0x000fc80005800000 */
[----:B------:R-:W-:-:S04]  /*123a0*/  IADD3 R0, R7, -0x3f3504f3, RZ ;  /* 0xc0cafb0d07007810 */ /* 0x000fc80007ffe0ff */
[----:B------:R-:W-:-:S04]  /*123b0*/  LOP3.LUT R0, R0, 0xff800000, RZ, 0xc0, !PT ;  /* 0xff80000000007812 */ /* 0x000fc800078ec0ff */
[----:B------:R1:W2:Y:S01]  /*123c0*/  I2F R2, R0 ;  /* 0x0000000000027306 */ /* 0x0002a20000201400 */
[----:B------:R-:W-:Y:S02]  /*123d0*/  FSEL R10, RZ, -23, P3 ;  /* 0xc1b80000ff0a7808 */ /* 0x000fe40001800000 */
[----:B-1----:R-:W-:-:S05]  /*123e0*/  IADD3 R0, R7, -R0, RZ ;  /* 0x8000000007007210 */ /* 0x002fca0007ffe0ff */
[----:B------:R-:W-:Y:S02]  /*123f0*/  FADD R0, R0, -1 ;  /* 0xbf80000000007421 */ /* 0x000fe40000000000 */
        /* <DEDUP_REMOVED lines=8> */
[C---:B------:R-:W-:Y:S02]  /*12480*/  FFMA.FTZ R10, R0.reuse, R10, 0.48089820146560668945 ;  /* 0x3ef6384a000a7423 */ /* 0x040fe4000001000a */
[----:B------:R-:W-:Y:S01]  /*12490*/  @!P1 FMUL R199, R199, 16777216 ;  /* 0x4b800000c7c79820 */ /* 0x000fe20000400000 */
[----:B------:R-:W-:Y:S01]  /*124a0*/  ISETP.GE.U32.AND P1, PT, R7, 0x7f800000, PT ;  /* 0x7f8000000700780c */ /* 0x000fe20003f26070 */
[----:B------:R-:W-:-:S04]  /*124b0*/  FFMA.FTZ R10, R0, R10, -0.72134751081466674805 ;  /* 0xbf38aa3b000a7423 */ /* 0x000fc8000001000a */
[----:B------:R-:W-:-:S04]  /*124c0*/  FMUL R10, R0, R10 ;  /* 0x0000000a000a7220 */ /* 0x000fc80000400000 */
[----:B------:R-:W-:Y:S01]  /*124d0*/  FMUL R10, R0, R10 ;  /* 0x0000000a000a7220 */ /* 0x000fe20000400000 */
[----:B------:R-:W-:-:S03]  /*124e0*/  FSETP.GT.AND P3, PT, |R6|, 8.50705917302346158658e+37, PT ;  /* 0x7e8000000600780b */ /* 0x000fc60003f64200 */
[----:B------:R-:W-:Y:S02]  /*124f0*/  FFMA.FTZ R10, R0, 1.4426950216293334961, R10 ;  /* 0x3fb8aa3b000a7823 */ /* 0x000fe4000001000a */
[----:B------:R-:W-:Y:S02]  /*12500*/  @P1 IMAD.MOV.U32 R0, RZ, RZ, 0x7f800000 ;  /* 0x7f800000ff001424 */ /* 0x000fe400078e00ff */
[----:B------:R-:W-:Y:S02]  /*12510*/  FMUL R198, R135, R34 ;  /* 0x0000002287c67220 */ /* 0x000fe40000400000 */
[----:B------:R-:W-:Y:S02]  /*12520*/  FADD R34, R2, R10 ;  /* 0x0000000a02227221 */ /* 0x000fe40000000000 */
[----:B------:R-:W-:Y:S01]  /*12530*/  @P1 FFMA.FTZ R34, R7, R0, +INF ;  /* 0x7f80000007221423 */ /* 0x000fe20000010000 */
[C---:B------:R-:W-:Y:S01]  /*12540*/  FSETP.GEU.AND P1, PT, |R6|.reuse, 1.175494350822287508e-38, PT ;  /* 0x008000000600780b */ /* 0x040fe20003f2e200 */
[----:B------:R-:W-:Y:S01]  /*12550*/  @P3 FMUL R6, R6, 0.25 ;  /* 0x3e80000006063820 */ /* 0x000fe20000400000 */
[----:B------:R-:W-:Y:S01]  /*12560*/  MOV R10, R13 ;  /* 0x0000000d000a7202 */ /* 0x000fe20000000f00 */
[----:B------:R-:W-:-:S02]  /*12570*/  FMUL R241, R157, R112 ;  /* 0x000000709df17220 */ /* 0x000fc40000400000 */
[----:B------:R-:W-:Y:S01]  /*12580*/  FMUL R168, R135, R18 ;  /* 0x0000001287a87220 */ /* 0x000fe20000400000 */
[----:B------:R-:W-:Y:S01]  /*12590*/  MOV R18, R29 ;  /* 0x0000001d00127202 */ /* 0x000fe20000000f00 */
[C---:B------:R-:W-:Y:S01]  /*125a0*/  FMUL R240, R157.reuse, R109 ;  /* 0x0000006d9df07220 */ /* 0x040fe20000400000 */
[----:B------:R-:W-:Y:S01]  /*125b0*/  FSETP.NEU.AND P0, PT, R156, RZ, PT ;  /* 0x000000ff9c00720b */ /* 0x000fe20003f0d000 */
[C---:B------:R-:W-:Y:S01]  /*125c0*/  FMUL R231, R157.reuse, R105 ;  /* 0x000000699de77220 */ /* 0x040fe20000400000 */
[----:B------:R-:W-:Y:S01]  /*125d0*/  MOV R211, R36 ;  /* 0x0000002400d37202 */ /* 0x000fe20000000f00 */
[C---:B------:R-:W-:Y:S01]  /*125e0*/  FMUL R229, R157.reuse, R104 ;  /* 0x000000689de57220 */ /* 0x040fe20000400000 */
[----:B------:R-:W-:Y:S01]  /*125f0*/  MOV R206, R221 ;  /* 0x000000dd00ce7202 */ /* 0x000fe20000000f00 */
[C---:B------:R-:W-:Y:S01]  /*12600*/  FMUL R112, R157.reuse, R139 ;  /* 0x0000008b9d707220 */ /* 0x040fe20000400000 */
[----:B------:R-:W-:Y:S01]  /*12610*/  MOV R202, R209 ;  /* 0x000000d100ca7202 */ /* 0x000fe20000000f00 */
[----:B------:R-:W-:Y:S01]  /*12620*/  IMAD.MOV.U32 R0, RZ, RZ, R37 ;  /* 0x000000ffff007224 */ /* 0x000fe200078e0025 */
[----:B------:R-:W-:Y:S01]  /*12630*/  MOV R37, R217 ;  /* 0x000000d900257202 */ /* 0x000fe20000000f00 */
[----:B------:R-:W-:Y:S01]  /*12640*/  IMAD.MOV.U32 R13, RZ, RZ, R4 ;  /* 0x000000ffff0d7224 */ /* 0x000fe200078e0004 */
[----:B------:R-:W-:Y:S01]  /*12650*/  MOV R29, R16 ;  /* 0x00000010001d7202 */ /* 0x000fe20000000f00 */
[C---:B------:R-:W-:Y:S01]  /*12660*/  FMUL R234, R157.reuse, R234 ;  /* 0x000000ea9dea7220 */ /* 0x040fe20000400000 */
[----:B------:R-:W-:Y:S01]  /*12670*/  MOV R139, R160 ;  /* 0x000000a0008b7202 */ /* 0x000fe20000000f00 */
[C---:B------:R-:W-:Y:S01]  /*12680*/  FMUL R232, R157.reuse, R232 ;  /* 0x000000e89de87220 */ /* 0x040fe20000400000 */
[----:B------:R-:W-:Y:S01]  /*12690*/  MOV R4, R200 ;  /* 0x000000c800047202 */ /* 0x000fe20000000f00 */
        /* <DEDUP_REMOVED lines=19> */
[----:B------:R-:W-:Y:S02]  /*127d0*/  FMUL R170, R135, R19 ;  /* 0x0000001387aa7220 */ /* 0x000fe40000400000 */
[----:B------:R-:W-:Y:S02]  /*127e0*/  IMAD.MOV.U32 R207, RZ, RZ, R216 ;  /* 0x000000ffffcf7224 */ /* 0x000fe400078e00d8 */
[----:B------:R-:W-:Y:S02]  /*127f0*/  IMAD.MOV.U32 R203, RZ, RZ, R213 ;  /* 0x000000ffffcb7224 */ /* 0x000fe400078e00d5 */
[----:B------:R-:W-:Y:S02]  /*12800*/  IMAD.MOV.U32 R11, RZ, RZ, R28 ;  /* 0x000000ffff0b7224 */ /* 0x000fe400078e001c */
[----:B------:R-:W-:Y:S02]  /*12810*/  IMAD.MOV.U32 R14, RZ, RZ, R24 ;  /* 0x000000ffff0e7224 */ /* 0x000fe400078e0018 */
[----:B------:R-:W-:-:S02]  /*12820*/  IMAD.MOV.U32 R19, RZ, RZ, R17 ;  /* 0x000000ffff137224 */ /* 0x000fc400078e0011 */
[----:B------:R-:W-:Y:S02]  /*12830*/  IMAD.MOV.U32 R157, RZ, RZ, R161 ;  /* 0x000000ffff9d7224 */ /* 0x000fe400078e00a1 */
[----:B------:R-:W-:Y:S02]  /*12840*/  IMAD.MOV.U32 R156, RZ, RZ, R201 ;  /* 0x000000ffff9c7224 */ /* 0x000fe400078e00c9 */
[----:B------:R-:W-:Y:S02]  /*12850*/  @!P1 FMUL R6, R6, 16777216 ;  /* 0x4b80000006069820 */ /* 0x000fe40000400000 */
[----:B------:R-:W-:Y:S02]  /*12860*/  @P3 FMUL R157, R157, 0.25 ;  /* 0x3e8000009d9d3820 */ /* 0x000fe40000400000 */
[----:B------:R-:W-:Y:S01]  /*12870*/  @P3 FMUL R139, R139, 0.25 ;  /* 0x3e8000008b8b3820 */ /* 0x000fe20000400000 */
[----:B------:R-:W1:Y:S01]  /*12880*/  MUFU.RCP R17, R6 ;  /* 0x0000000600117308 */ /* 0x000e620000001000 */
        /* <DEDUP_REMOVED lines=29> */
[----:B------:R-:W-:Y:S01]  /*12a60*/  @P3 FMUL R211, R211, 0.25 ;  /* 0x3e800000d3d33820 */ /* 0x000fe20000400000 */
[C---:B---3--:R-:W-:Y:S01]  /*12a70*/  FSETP.GEU.AND P3, PT, R15.reuse, 1.175494350822287508e-38, PT ;  /* 0x008000000f00780b */ /* 0x048fe20003f6e000 */
[----:B------:R-:W-:-:S05]  /*12a80*/  FMUL R2, R15, 8388608 ;  /* 0x4b0000000f027820 */ /* 0x000fca0000400000 */
[----:B------:R-:W-:Y:S01]  /*12a90*/  FSEL R2, R2, R15, !P3 ;  /* 0x0000000f02027208 */ /* 0x000fe20005800000 */
[----:B------:R-:W-:-:S03]  /*12aa0*/  @!P1 FMUL R0, R0, 16777216 ;  /* 0x4b80000000009820 */ /* 0x000fc60000400000 */
[----:B------:R-:W-:Y:S01]  /*12ab0*/  IADD3 R16, R2, -0x3f3504f3, RZ ;  /* 0xc0cafb0d02107810 */ /* 0x000fe20007ffe0ff */
[----:B-1----:R-:W-:-:S03]  /*12ac0*/  FMUL R209, R17, R0 ;  /* 0x0000000011d17220 */ /* 0x002fc60000400000 */
[----:B------:R-:W-:-:S04]  /*12ad0*/  LOP3.LUT R16, R16, 0xff800000, RZ, 0xc0, !PT ;  /* 0xff80000010107812 */ /* 0x000fc800078ec0ff */
[----:B------:R-:W1:Y:S01]  /*12ae0*/  I2F R0, R16 ;  /* 0x0000001000007306 */ /* 0x000e620000201400 */
[----:B------:R-:W-:-:S04]  /*12af0*/  @!P1 FMUL R11, R11, 16777216 ;  /* 0x4b8000000b0b9820 */ /* 0x000fc80000400000 */
[----:B------:R-:W-:Y:S01]  /*12b00*/  FMUL R200, R17, R11 ;  /* 0x0000000b11c87220 */ /* 0x000fe20000400000 */
[----:B------:R-:W-:-:S05]  /*12b10*/  FSEL R11, RZ, -23, P3 ;  /* 0xc1b80000ff0b7808 */ /* 0x000fca0001800000 */
[----:B-1----:R-:W-:Y:S01]  /*12b20*/  FFMA.FTZ R0, R0, 1.1920928955078125e-07, R11 ;  /* 0x3400000000007823 */ /* 0x002fe2000001000b */
[----:B------:R-:W-:-:S05]  /*12b30*/  IADD3 R11, R2, -R16, RZ ;  /* 0x80000010020b7210 */ /* 0x000fca0007ffe0ff */
[----:B------:R-:W-:-:S04]  /*12b40*/  FADD R11, R11, -1 ;  /* 0xbf8000000b0b7421 */ /* 0x000fc80000000000 */
[----:B------:R-:W-:-:S04]  /*12b50*/  FFMA.FTZ R16, R11, R223, -0.16845393180847167969 ;  /* 0xbe2c7f300b107423 */ /* 0x000fc800000100df */
[----:B------:R-:W-:-:S04]  /*12b60*/  FFMA.FTZ R16, R11, R16, 0.1716887056827545166 ;  /* 0x3e2fcf2a0b107423 */ /* 0x000fc80000010010 */
[----:B------:R-:W-:-:S04]  /*12b70*/  FFMA.FTZ R16, R11, R16, -0.17900948226451873779 ;  /* 0xbe374e430b107423 */ /* 0x000fc80000010010 */
[----:B------:R-:W-:-:S04]  /*12b80*/  FFMA.FTZ R16, R11, R16, 0.20512372255325317383 ;  /* 0x3e520bf40b107423 */ /* 0x000fc80000010010 */
[----:B------:R-:W-:Y:S01]  /*12b90*/  FFMA.FTZ R16, R11, R16, -0.24046532809734344482 ;  /* 0xbe763c8b0b107423 */ /* 0x000fe20000010010 */
[----:B------:R-:W-:-:S03]  /*12ba0*/  FSETP.GT.AND P3, PT, |R15|, 8.50705917302346158658e+37, PT ;  /* 0x7e8000000f00780b */ /* 0x000fc60003f64200 */
[----:B------:R-:W-:Y:S02]  /*12bb0*/  FFMA.FTZ R16, R11, R16, 0.28857114911079406738 ;  /* 0x3e93bf990b107423 */ /* 0x000fe40000010010 */
[----:B------:R-:W-:Y:S02]  /*12bc0*/  @!P1 FMUL R13, R13, 16777216 ;  /* 0x4b8000000d0d9820 */ /* 0x000fe40000400000 */
[----:B------:R-:W-:Y:S02]  /*12bd0*/  FFMA.FTZ R16, R11, R16, -0.36067417263984680176 ;  /* 0xbeb8aa490b107423 */ /* 0x000fe40000010010 */
        /* <DEDUP_REMOVED lines=28> */
[----:B------:R-:W-:Y:S01]  /*12da0*/  @!P1 FMUL R211, R211, 16777216 ;  /* 0x4b800000d3d39820 */ /* 0x000fe20000400000 */
[----:B------:R-:W-:Y:S01]  /*12db0*/  FSETP.NEU.AND P1, PT, R7, RZ, PT ;  /* 0x000000ff0700720b */ /* 0x000fe20003f2d000 */
[----:B------:R-:W-:Y:S02]  /*12dc0*/  IMAD.MOV.U32 R138, RZ, RZ, R178 ;  /* 0x000000ffff8a7224 */ /* 0x000fe400078e00b2 */
[----:B------:R-:W-:Y:S02]  /*12dd0*/  FMUL R188, R135, R162 ;  /* 0x000000a287bc7220 */ /* 0x000fe40000400000 */
[----:B------:R-:W-:Y:S02]  /*12de0*/  FMUL R7, R17, R13 ;  /* 0x0000000d11077220 */ /* 0x000fe40000400000 */
[----:B------:R-:W-:-:S02]  /*12df0*/  FFMA.FTZ R16, R11, R16, 0.48089820146560668945 ;  /* 0x3ef6384a0b107423 */ /* 0x000fc40000010010 */
[C---:B------:R-:W-:Y:S02]  /*12e00*/  FMUL R190, R135.reuse, R163 ;  /* 0x000000a387be7220 */ /* 0x040fe40000400000 */
[C---:B------:R-:W-:Y:S01]  /*12e10*/  FMUL R162, R135.reuse, R27 ;  /* 0x0000001b87a27220 */ /* 0x040fe20000400000 */
[----:B------:R-:W-:Y:S01]  /*12e20*/  MOV R27, R50 ;  /* 0x00000032001b7202 */ /* 0x000fe20000000f00 */
[C---:B------:R-:W-:Y:S01]  /*12e30*/  FMUL R158, R135.reuse, R26 ;  /* 0x0000001a879e7220 */ /* 0x040fe20000400000 */
[----:B------:R-:W-:Y:S01]  /*12e40*/  MOV R26, R54 ;  /* 0x00000036001a7202 */ /* 0x000fe20000000f00 */
[----:B------:R-:W-:Y:S01]  /*12e50*/  FMUL R178, R135, R31 ;  /* 0x0000001f87b27220 */ /* 0x000fe20000400000 */
[----:B------:R-:W-:Y:S01]  /*12e60*/  MOV R31, R63 ;  /* 0x0000003f001f7202 */ /* 0x000fe20000000f00 */
[C---:B------:R-:W-:Y:S01]  /*12e70*/  FMUL R28, R17.reuse, R20 ;  /* 0x00000014111c7220 */ /* 0x040fe20000400000 */
[----:B------:R-:W-:Y:S01]  /*12e80*/  MOV R20, R47 ;  /* 0x0000002f00147202 */ /* 0x000fe20000000f00 */
[----:B------:R-:W-:Y:S01]  /*12e90*/  FMUL R13, R17, R25 ;  /* 0x00000019110d7220 */ /* 0x000fe20000400000 */
[----:B------:R-:W-:Y:S01]  /*12ea0*/  MOV R25, R51 ;  /* 0x0000003300197202 */ /* 0x000fe20000000f00 */
[----:B------:R-:W-:-:S02]  /*12eb0*/  FMUL R163, R135, R23 ;  /* 0x0000001787a37220 */ /* 0x000fc40000400000 */
[C---:B------:R-:W-:Y:S02]  /*12ec0*/  FMUL R159, R135.reuse, R22 ;  /* 0x00000016879f7220 */ /* 0x040fe40000400000 */
[C---:B------:R-:W-:Y:S02]  /*12ed0*/  FMUL R39, R135.reuse, R30 ;  /* 0x0000001e87277220 */ /* 0x040fe40000400000 */
[----:B------:R-:W-:Y:S02]  /*12ee0*/  FMUL R196, R135, R35 ;  /* 0x0000002387c47220 */ /* 0x000fe40000400000 */
[----:B------:R-:W-:Y:S02]  /*12ef0*/  FMUL R24, R17, R21 ;  /* 0x0000001511187220 */ /* 0x000fe40000400000 */
[----:B------:R-:W-:Y:S02]  /*12f00*/  IMAD.MOV.U32 R35, RZ, RZ, R75 ;  /* 0x000000ffff237224 */ /* 0x000fe400078e004b */
[----:B------:R-:W-:-:S02]  /*12f10*/  IMAD.MOV.U32 R30, RZ, RZ, R59 ;  /* 0x000000ffff1e7224 */ /* 0x000fc400078e003b */
[----:B------:R-:W-:Y:S02]  /*12f20*/  IMAD.MOV.U32 R23, RZ, RZ, R55 ;  /* 0x000000ffff177224 */ /* 0x000fe400078e0037 */
[----:B------:R-:W-:Y:S02]  /*12f30*/  IMAD.MOV.U32 R21, RZ, RZ, R42 ;  /* 0x000000ffff157224 */ /* 0x000fe400078e002a */
[----:B------:R-:W-:Y:S02]  /*12f40*/  IMAD.MOV.U32 R22, RZ, RZ, R46 ;  /* 0x000000ffff167224 */ /* 0x000fe400078e002e */
[----:B------:R-:W-:Y:S01]  /*12f50*/  FFMA.FTZ R16, R11, R16, -0.72134751081466674805 ;  /* 0xbf38aa3b0b107423 */ /* 0x000fe20000010010 */
[----:B------:R-:W-:Y:S01]  /*12f60*/  FSETP.GEU.AND P4, PT, |R15|, 1.175494350822287508e-38, PT ;  /* 0x008000000f00780b */ /* 0x000fe20003f8e200 */
        /* <DEDUP_REMOVED lines=32> */
[----:B------:R-:W-:Y:S01]  /*13170*/  @P3 FMUL R15, R15, 0.25 ;  /* 0x3e8000000f0f3820 */ /* 0x000fe20000400000 */
[----:B------:R-:W-:Y:S01]  /*13180*/  ISETP.GE.U32.AND P3, PT, R2, 0x7f800000, PT ;  /* 0x7f8000000200780c */ /* 0x000fe20003f66070 */
[----:B------:R-:W-:-:S04]  /*13190*/  FMUL R16, R11, R16 ;  /* 0x000000100b107220 */ /* 0x000fc80000400000 */
[----:B------:R-:W-:-:S04]  /*131a0*/  FMUL R16, R11, R16 ;  /* 0x000000100b107220 */ /* 0x000fc80000400000 */
[----:B------:R-:W-:-:S04]  /*131b0*/  FFMA.FTZ R11, R11, 1.4426950216293334961, R16 ;  /* 0x3fb8aa3b0b0b7823 */ /* 0x000fc80000010010 */
[----:B------:R-:W-:Y:S02]  /*131c0*/  FADD R213, R0, R11 ;  /* 0x0000000b00d57221 */ /* 0x000fe40000000000 */
[----:B------:R-:W-:-:S04]  /*131d0*/  @P3 IMAD.MOV.U32 R11, RZ, RZ, 0x7f800000 ;  /* 0x7f800000ff0b3424 */ /* 0x000fc800078e00ff */
[----:B------:R-:W-:-:S05]  /*131e0*/  @P3 FFMA.FTZ R213, R2, R11, +INF ;  /* 0x7f80000002d53423 */ /* 0x000fca000001000b */
[----:B------:R-:W-:Y:S04]  /*131f0*/  STL [R1+0x48], R213 ;  /* 0x000048d501007387 */ /* 0x000fe80000100800 */
[----:B------:R-:W2:Y:S01]  /*13200*/  LDL.LU R54, [R1+0x1c4] ;  /* 0x0001c40001367983 */ /* 0x000ea20000300800 */
[----:B------:R-:W-:-:S04]  /*13210*/  IADD3 R0, R252, -0x3f3504f3, RZ ;  /* 0xc0cafb0dfc007810 */ /* 0x000fc80007ffe0ff */
[----:B------:R-:W-:Y:S01]  /*13220*/  LOP3.LUT R0, R0, 0xff800000, RZ, 0xc0, !PT ;  /* 0xff80000000007812 */ /* 0x000fe200078ec0ff */
[----:B0-----:R-:W-:Y:S01]  /*13230*/  IMAD.MOV.U32 R236, RZ, RZ, R138 ;  /* 0x000000ffffec7224 */ /* 0x001fe200078e008a */
[----:B------:R-:W-:Y:S02]  /*13240*/  MOV R237, R137 ;  /* 0x0000008900ed7202 */ /* 0x000fe40000000f00 */
[----:B------:R-:W0:Y:S01]  /*13250*/  I2F R42, R0 ;  /* 0x00000000002a7306 */ /* 0x000e220000201400 */
[----:B------:R-:W-:Y:S01]  /*13260*/  @!P4 FMUL R15, R15, 16777216 ;  /* 0x4b8000000f0fc820 */ /* 0x000fe20000400000 */
[----:B------:R-:W-:Y:S01]  /*13270*/  MOV R222, R236 ;  /* 0x000000ec00de7202 */ /* 0x000fe20000000f00 */
[----:B------:R-:W-:Y:S01]  /*13280*/  IMAD.MOV.U32 R236, RZ, RZ, R237 ;  /* 0x000000ffffec7224 */ /* 0x000fe200078e00ed */
[----:B------:R-:W-:Y:S02]  /*13290*/  MOV R237, R235 ;  /* 0x000000eb00ed7202 */ /* 0x000fe40000000f00 */
[----:B------:R-:W-:-:S02]  /*132a0*/  FSEL R11, RZ, -23, P2 ;  /* 0xc1b80000ff0b7808 */ /* 0x000fc40001000000 */
[----:B------:R-:W1:Y:S01]  /*132b0*/  MUFU.RCP R16, R15 ;  /* 0x0000000f00107308 */ /* 0x000e620000001000 */
[----:B------:R-:W-:Y:S02]  /*132c0*/  @!P4 FMUL R43, R43, 16777216 ;  /* 0x4b8000002b2bc820 */ /* 0x000fe40000400000 */
[----:B------:R-:W-:Y:S02]  /*132d0*/  @!P4 FMUL R21, R21, 16777216 ;  /* 0x4b8000001515c820 */ /* 0x000fe40000400000 */
[----:B0-----:R-:W-:Y:S02]  /*132e0*/  FFMA.FTZ R42, R42, 1.1920928955078125e-07, R11 ;  /* 0x340000002a2a7823 */ /* 0x001fe4000001000b */
        /* <DEDUP_REMOVED lines=45> */
[----:B------:R-:W-:Y:S02]  /*135c0*/  FMUL R199, R135, R199 ;  /* 0x000000c787c77220 */ /* 0x000fe40000400000 */
[C---:B------:R-:W-:Y:S02]  /*135d0*/  FMUL R36, R17.reuse, R33 ;  /* 0x0000002111247220 */ /* 0x040fe40000400000 */
[----:B------:R-:W-:Y:S02]  /*135e0*/  FMUL R210, R17, R32 ;  /* 0x0000002011d27220 */ /* 0x000fe40000400000 */
[C---:B-1----:R-:W-:Y:S02]  /*135f0*/  FMUL R15, R16.reuse, R43 ;  /* 0x0000002b100f7220 */ /* 0x042fe40000400000 */
        /* <DEDUP_REMOVED lines=34> */
[C---:B------:R-:W-:Y:S01]  /*13820*/  FMUL R204, R17.reuse, R208 ;  /* 0x000000d011cc7220 */ /* 0x040fe20000400000 */
[----:B------:R-:W-:Y:S01]  /*13830*/  IADD3 R43, R252, -R0, RZ ;  /* 0x80000000fc2b7210 */ /* 0x000fe20007ffe0ff */
        /* <DEDUP_REMOVED lines=20> */
[----:B------:R-:W-:-:S04]  /*13980*/  FADD R43, R43, -1 ;  /* 0xbf8000002b2b7421 */ /* 0x000fc80000000000 */
[----:B------:R-:W-:-:S04]  /*13990*/  FFMA.FTZ R0, R43, R223, -0.16845393180847167969 ;  /* 0xbe2c7f302b007423 */ /* 0x000fc800000100df */
[----:B------:R-:W-:-:S04]  /*139a0*/  FFMA.FTZ R0, R43, R0, 0.1716887056827545166 ;  /* 0x3e2fcf2a2b007423 */ /* 0x000fc80000010000 */
[----:B------:R-:W-:-:S04]  /*139b0*/  FFMA.FTZ R0, R43, R0, -0.17900948226451873779 ;  /* 0xbe374e432b007423 */ /* 0x000fc80000010000 */
[----:B------:R-:W-:Y:S02]  /*139c0*/  FFMA.FTZ R0, R43, R0, 0.20512372255325317383 ;  /* 0x3e520bf42b007423 */ /* 0x000fe40000010000 */
[C---:B--2---:R-:W-:Y:S01]  /*139d0*/  FMUL R235, R54.reuse, 8388608 ;  /* 0x4b00000036eb7820 */ /* 0x044fe20000400000 */
[----:B------:R-:W-:-:S04]  /*139e0*/  FSETP.GEU.AND P2, PT, R54, 1.175494350822287508e-38, PT ;  /* 0x008000003600780b */ /* 0x000fc80003f4e000 */
[----:B------:R-:W-:-:S04]  /*139f0*/  FSEL R235, R235, R54, !P2 ;  /* 0x00000036ebeb7208 */ /* 0x000fc80005000000 */
[----:B------:R-:W-:-:S04]  /*13a00*/  IADD3 R11, R235, -0x3f3504f3, RZ ;  /* 0xc0cafb0deb0b7810 */ /* 0x000fc80007ffe0ff */
[----:B------:R-:W-:-:S04]  /*13a10*/  LOP3.LUT R11, R11, 0xff800000, RZ, 0xc0, !PT ;  /* 0xff8000000b0b7812 */ /* 0x000fc800078ec0ff */
[----:B------:R0:W1:Y:S01]  /*13a20*/  I2F R16, R11 ;  /* 0x0000000b00107306 */ /* 0x0000620000201400 */
[----:B------:R-:W-:Y:S01]  /*13a30*/  FSEL R17, RZ, -23, P2 ;  /* 0xc1b80000ff117808 */ /* 0x000fe20001000000 */
[----:B0-----:R-:W-:-:S04]  /*13a40*/  IMAD.IADD R11, R235, 0x1, -R11 ;  /* 0x00000001eb0b7824 */ /* 0x001fc800078e0a0b */
[----:B------:R-:W-:Y:S02]  /*13a50*/  FADD R11, R11, -1 ;  /* 0xbf8000000b0b7421 */ /* 0x000fe40000000000 */
[----:B-1----:R-:W-:Y:S02]  /*13a60*/  FFMA.FTZ R16, R16, 1.1920928955078125e-07, R17 ;  /* 0x3400000010107823 */ /* 0x002fe40000010011 */
[----:B------:R-:W-:-:S04]  /*13a70*/  FFMA.FTZ R17, R11, R223, -0.16845393180847167969 ;  /* 0xbe2c7f300b117423 */ /* 0x000fc800000100df */
[----:B------:R-:W-:-:S04]  /*13a80*/  FFMA.FTZ R17, R11, R17, 0.1716887056827545166 ;  /* 0x3e2fcf2a0b117423 */ /* 0x000fc80000010011 */
[----:B------:R-:W-:-:S04]  /*13a90*/  FFMA.FTZ R17, R11, R17, -0.17900948226451873779 ;  /* 0xbe374e430b117423 */ /* 0x000fc80000010011 */
[----:B------:R-:W-:-:S04]  /*13aa0*/  FFMA.FTZ R17, R11, R17, 0.20512372255325317383 ;  /* 0x3e520bf40b117423 */ /* 0x000fc80000010011 */
[----:B------:R-:W-:Y:S02]  /*13ab0*/  FFMA.FTZ R17, R11, R17, -0.24046532809734344482 ;  /* 0xbe763c8b0b117423 */ /* 0x000fe40000010011 */
[----:B------:R-:W-:Y:S01]  /*13ac0*/  FFMA.FTZ R0, R43, R0, -0.24046532809734344482 ;  /* 0xbe763c8b2b007423 */ /* 0x000fe20000010000 */
[----:B------:R-:W0:Y:S01]  /*13ad0*/  S2R R223, SR_TID.X ;  /* 0x0000000000df7919 */ /* 0x000e220000002100 */
[----:B------:R-:W-:Y:S02]  /*13ae0*/  FFMA.FTZ R17, R11, R17, 0.28857114911079406738 ;  /* 0x3e93bf990b117423 */ /* 0x000fe40000010011 */
[----:B------:R-:W-:Y:S01]  /*13af0*/  FFMA.FTZ R0, R43, R0, 0.28857114911079406738 ;  /* 0x3e93bf992b007423 */ /* 0x000fe20000010000 */
[----:B------:R-:W1:Y:S01]  /*13b00*/  S2R R63, SR_TID.X ;  /* 0x00000000003f7919 */ /* 0x000e620000002100 */
[----:B------:R-:W-:Y:S02]  /*13b10*/  FFMA.FTZ R17, R11, R17, -0.36067417263984680176 ;  /* 0xbeb8aa490b117423 */ /* 0x000fe40000010011 */
[----:B------:R-:W-:-:S02]  /*13b20*/  FFMA.FTZ R0, R43, R0, -0.36067417263984680176 ;  /* 0xbeb8aa492b007423 */ /* 0x000fc40000010000 */
[----:B------:R-:W-:Y:S02]  /*13b30*/  FFMA.FTZ R17, R11, R17, 0.48089820146560668945 ;  /* 0x3ef6384a0b117423 */ /* 0x000fe40000010011 */
[----:B------:R-:W-:Y:S02]  /*13b40*/  FFMA.FTZ R0, R43, R0, 0.48089820146560668945 ;  /* 0x3ef6384a2b007423 */ /* 0x000fe40000010000 */
[----:B------:R-:W-:Y:S02]  /*13b50*/  FFMA.FTZ R17, R11, R17, -0.72134751081466674805 ;  /* 0xbf38aa3b0b117423 */ /* 0x000fe40000010011 */
[----:B------:R-:W-:Y:S02]  /*13b60*/  FFMA.FTZ R0, R43, R0, -0.72134751081466674805 ;  /* 0xbf38aa3b2b007423 */ /* 0x000fe40000010000 */
[----:B------:R-:W-:Y:S02]  /*13b70*/  FMUL R17, R11, R17 ;  /* 0x000000110b117220 */ /* 0x000fe40000400000 */
[----:B------:R-:W-:-:S02]  /*13b80*/  FMUL R0, R43, R0 ;  /* 0x000000002b007220 */ /* 0x000fc40000400000 */
[----:B------:R-:W-:Y:S02]  /*13b90*/  FMUL R17, R11, R17 ;  /* 0x000000110b117220 */ /* 0x000fe40000400000 */
[----:B------:R-:W-:Y:S02]  /*13ba0*/  FMUL R0, R43, R0 ;  /* 0x000000002b007220 */ /* 0x000fe40000400000 */
[----:B------:R-:W-:Y:S01]  /*13bb0*/  FFMA.FTZ R17, R11, 1.4426950216293334961, R17 ;  /* 0x3fb8aa3b0b117823 */ /* 0x000fe20000010011 */
[----:B0-----:R-:W-:Y:S01]  /*13bc0*/  SHF.L.U32 R11, R223, 0x5, RZ ;  /* 0x00000005df0b7819 */ /* 0x001fe200000006ff */
[----:B------:R-:W-:Y:S01]  /*13bd0*/  FFMA.FTZ R43, R43, 1.4426950216293334961, R0 ;  /* 0x3fb8aa3b2b2b7823 */ /* 0x000fe20000010000 */
[C---:B-1----:R-:W-:Y:S01]  /*13be0*/  SHF.L.U32 R58, R63.reuse, 0x2, RZ ;  /* 0x000000023f3a7819 */ /* 0x042fe200000006ff */
[----:B------:R-:W-:Y:S01]  /*13bf0*/  IMAD.SHL.U32 R0, R63, 0x40, RZ ;  /* 0x000000403f007824 */ /* 0x000fe200078e00ff */
[----:B------:R-:W-:Y:S02]  /*13c00*/  LOP3.LUT R11, R11, 0x60, RZ, 0xc0, !PT ;  /* 0x000000600b0b7812 */ /* 0x000fe400078ec0ff */
[----:B------:R-:W-:-:S02]  /*13c10*/  LOP3.LUT R55, R63, 0x18, RZ, 0xc0, !PT ;  /* 0x000000183f377812 */ /* 0x000fc400078ec0ff */
[----:B------:R-:W-:Y:S02]  /*13c20*/  LOP3.LUT R0, R0, 0x1800, RZ, 0xc0, !PT ;  /* 0x0000180000007812 */ /* 0x000fe400078ec0ff */
[----:B------:R-:W-:Y:S02]  /*13c30*/  LOP3.LUT R11, R11, 0x70, R58, 0x78, !PT ;  /* 0x000000700b0b7812 */ /* 0x000fe400078e783a */
[----:B------:R-:W0:Y:S01]  /*13c40*/  S2R R58, SR_CTAID.X ;  /* 0x00000000003a7919 */ /* 0x000e220000002500 */
[----:B------:R-:W-:-:S03]  /*13c50*/  IMAD R0, R55, 0x400, R0 ;  /* 0x0000040037007824 */ /* 0x000fc600078e0200 */
[----:B------:R-:W1:Y:S01]  /*13c60*/  S2R R55, SR_CTAID.Y ;  /* 0x0000000000377919 */ /* 0x000e620000002600 */
[----:B------:R-:W-:Y:S01]  /*13c70*/  LOP3.LUT R59, R223, 0x3f, RZ, 0xc0, !PT ;  /* 0x0000003fdf3b7812 */ /* 0x000fe200078ec0ff */
[----:B------:R-:W-:Y:S01]  /*13c80*/  IMAD.IADD R11, R11, 0x1, R0 ;  /* 0x000000010b0b7824 */ /* 0x000fe200078e0200 */
[C---:B------:R-:W-:Y:S02]  /*13c90*/  FSETP.GT.AND P2, PT, |R54|.reuse, 8.50705917302346158658e+37, PT ;  /* 0x7e8000003600780b */ /* 0x040fe40003f44200 */
[----:B------:R-:W-:Y:S02]  /*13ca0*/  FSETP.GEU.AND P3, PT, |R54|, 1.175494350822287508e-38, PT ;  /* 0x008000003600780b */ /* 0x000fe40003f6e200 */
[----:B------:R-:W-:Y:S02]  /*13cb0*/  FSETP.NEU.AND P4, PT, R2, RZ, PT ;  /* 0x000000ff0200720b */ /* 0x000fe40003f8d000 */
[----:B0-----:R-:W-:Y:S01]  /*13cc0*/  LEA R58, R58, R59, 0x6 ;  /* 0x0000003b3a3a7211 */ /* 0x001fe200078e30ff */
[----:B-1----:R-:W-:-:S04]  /*13cd0*/  IMAD R55, R55, c[0x0][0x1c0], RZ ;  /* 0x0000700037377a24 */ /* 0x002fc800078e02ff */
[----:B------:R-:W-:Y:S01]  /*13ce0*/  IMAD R0, R58, c[0x0][0x1c4], RZ ;  /* 0x000071003a007a24 */ /* 0x000fe200078e02ff */
[----:B------:R-:W-:-:S03]  /*13cf0*/  SHF.L.U32 R59, R55, 0x1, RZ ;  /* 0x00000001373b7819 */ /* 0x000fc600000006ff */
[----:B------:R-:W-:Y:S02]  /*13d00*/  IMAD.SHL.U32 R2, R0, 0x2, RZ ;  /* 0x0000000200027824 */ /* 0x000fe400078e00ff */
[----:B------:R-:W-:-:S04]  /*13d10*/  IMAD.HI R58, R55, 0x2, RZ ;  /* 0x00000002373a7827 */ /* 0x000fc800078e02ff */
[----:B------:R-:W-:Y:S01]  /*13d20*/  IMAD.HI R55, R0, 0x2, RZ ;  /* 0x0000000200377827 */ /* 0x000fe200078e02ff */
[----:B------:R-:W-:-:S03]  /*13d30*/  IADD3 R0, P5, P6, R2, c[0x0][0x178], R59 ;  /* 0x00005e0002007a10 */ /* 0x000fc60007ebe03b */
[----:B------:R-:W-:Y:S01]  /*13d40*/  @P2 FMUL R54, R54, 0.25 ;  /* 0x3e80000036362820 */ /* 0x000fe20000400000 */
[----:B------:R-:W-:Y:S02]  /*13d50*/  IADD3.X R2, R55, c[0x0][0x17c], R58, P5, P6 ;  /* 0x00005f0037027a10 */ /* 0x000fe40002fec43a */
[----:B------:R-:W-:Y:S01]  /*13d60*/  ISETP.NE.AND P6, PT, R3, RZ, PT ;  /* 0x000000ff0300720c */ /* 0x000fe20003fc5270 */
[----:B------:R-:W-:Y:S01]  /*13d70*/  @!P3 FMUL R54, R54, 16777216 ;  /* 0x4b8000003636b820 */ /* 0x000fe20000400000 */
[----:B------:R-:W-:Y:S02]  /*13d80*/  FSEL R3, R34, -INF , P1 ;  /* 0xff80000022037808 */ /* 0x000fe40000800000 */
[----:B------:R-:W-:Y:S01]  /*13d90*/  MOV R59, R57 ;  /* 0x00000039003b7202 */ /* 0x000fe20000000f00 */
[----:B------:R-:W-:Y:S02]  /*13da0*/  IMAD.MOV.U32 R57, RZ, RZ, R41 ;  /* 0x000000ffff397224 */ /* 0x000fe400078e0029 */
[----:B------:R0:W-:Y:S01]  /*13db0*/  STL [R1+0x54], R3 ;  /* 0x0000540301007387 */ /* 0x0001e20000100800 */
[----:B------:R-:W1:Y:S01]  /*13dc0*/  MUFU.RCP R54, R54 ;  /* 0x0000003600367308 */ /* 0x000e620000001000 */
[----:B------:R-:W-:Y:S01]  /*13dd0*/  MOV R62, R69 ;  /* 0x00000045003e7202 */ /* 0x000fe20000000f00 */
[----:B------:R-:W-:Y:S01]  /*13de0*/  IMAD.MOV.U32 R55, RZ, RZ, R56 ;  /* 0x000000ffff377224 */ /* 0x000fe200078e0038 */
[----:B------:R-:W-:Y:S01]  /*13df0*/  MOV R41, R44 ;  /* 0x0000002c00297202 */ /* 0x000fe20000000f00 */
[----:B------:R-:W-:-:S02]  /*13e00*/  IMAD.MOV.U32 R19, RZ, RZ, R72 ;  /* 0x000000ffff137224 */ /* 0x000fc400078e0048 */
[----:B------:R-:W-:Y:S02]  /*13e10*/  IMAD.MOV.U32 R56, RZ, RZ, R45 ;  /* 0x000000ffff387224 */ /* 0x000fe400078e002d */
[----:B0-----:R-:W-:Y:S01]  /*13e20*/  IMAD.MOV.U32 R3, RZ, RZ, R60 ;  /* 0x000000ffff037224 */ /* 0x001fe200078e003c */
[----:B------:R-:W-:Y:S01]  /*13e30*/  MOV R60, R61 ;  /* 0x0000003d003c7202 */ /* 0x000fe20000000f00 */
        /* <DEDUP_REMOVED lines=31> */
[----:B------:R-:W-:Y:S01]  /*14030*/  @P2 FMUL R68, R68, 0.25 ;  /* 0x3e80000044442820 */ /* 0x000fe20000400000 */
[----:B------:R-:W-:Y:S01]  /*14040*/  ISETP.GE.U32.AND P2, PT, R235, 0x7f800000, PT ;  /* 0x7f800000eb00780c */ /* 0x000fe20003f46070 */
[----:B------:R-:W-:Y:S02]  /*14050*/  @!P3 FMUL R57, R57, 16777216 ;  /* 0x4b8000003939b820 */ /* 0x000fe40000400000 */
[----:B------:R-:W-:-:S02]  /*14060*/  @!P3 FMUL R49, R49, 16777216 ;  /* 0x4b8000003131b820 */ /* 0x000fc40000400000 */
[----:B------:R-:W-:Y:S02]  /*14070*/  @!P3 FMUL R52, R52, 16777216 ;  /* 0x4b8000003434b820 */ /* 0x000fe40000400000 */
[C---:B-1----:R-:W-:Y:S02]  /*14080*/  FMUL R45, R54.reuse, R57 ;  /* 0x00000039362d7220 */ /* 0x042fe40000400000 */
[C---:B------:R-:W-:Y:S02]  /*14090*/  FMUL R57, R54.reuse, R49 ;  /* 0x0000003136397220 */ /* 0x040fe40000400000 */
[----:B------:R-:W-:Y:S02]  /*140a0*/  FMUL R49, R54, R52 ;  /* 0x0000003436317220 */ /* 0x000fe40000400000 */
[----:B------:R-:W-:Y:S01]  /*140b0*/  @P2 MOV R52, 0x7f800000 ;  /* 0x7f80000000342802 */ /* 0x000fe20000000f00 */
[----:B------:R-:W-:-:S04]  /*140c0*/  FADD R67, R16, R17 ;  /* 0x0000001110437221 */ /* 0x000fc80000000000 */
[----:B------:R-:W-:Y:S01]  /*140d0*/  @P2 FFMA.FTZ R67, R235, R52, +INF ;  /* 0x7f800000eb432423 */ /* 0x000fe20000010034 */
[----:B------:R-:W-:Y:S01]  /*140e0*/  ISETP.GE.U32.AND P2, PT, R252, 0x7f800000, PT ;  /* 0x7f800000fc00780c */ /* 0x000fe20003f46070 */
[----:B------:R-:W-:Y:S02]  /*140f0*/  @!P3 FMUL R80, R80, 16777216 ;  /* 0x4b8000005050b820 */ /* 0x000fe40000400000 */
[----:B------:R-:W-:Y:S02]  /*14100*/  @!P3 FMUL R84, R84, 16777216 ;  /* 0x4b8000005454b820 */ /* 0x000fe40000400000 */
[C---:B------:R-:W-:Y:S02]  /*14110*/  FMUL R18, R54.reuse, R80 ;  /* 0x0000005036127220 */ /* 0x040fe40000400000 */
[----:B------:R-:W-:Y:S02]  /*14120*/  FMUL R84, R54, R84 ;  /* 0x0000005436547220 */ /* 0x000fe40000400000 */
[----:B------:R-:W-:Y:S01]  /*14130*/  @!P3 FMUL R3, R3, 16777216 ;  /* 0x4b8000000303b820 */ /* 0x000fe20000400000 */
[----:B------:R-:W-:-:S02]  /*14140*/  F2FP.PACK_AB R34, R51, R87 ;  /* 0x000000573322723e */ /* 0x000fc400000000ff */
[----:B------:R-:W-:Y:S01]  /*14150*/  F2FP.PACK_AB R18, R18, R84 ;  /* 0x000000541212723e */ /* 0x000fe200000000ff */
[----:B------:R-:W-:Y:S01]  /*14160*/  FMUL R51, R54, R3 ;  /* 0x0000000336337220 */ /* 0x000fe20000400000 */
[----:B------:R-:W-:Y:S01]  /*14170*/  SHF.L.U32 R84, R63, 0xc, RZ ;  /* 0x0000000c3f547819 */ /* 0x000fe200000006ff */
[----:B------:R-:W-:Y:S01]  /*14180*/  @P2 IMAD.MOV.U32 R3, RZ, RZ, 0x7f800000 ;  /* 0x7f800000ff032424 */ /* 0x000fe200078e00ff */
[----:B------:R-:W-:Y:S01]  /*14190*/  LOP3.LUT R223, R223, 0x7f, RZ, 0xc0, !PT ;  /* 0x0000007fdfdf7812 */ /* 0x000fe200078ec0ff */
[----:B------:R-:W-:Y:S01]  /*141a0*/  FADD R66, R42, R43 ;  /* 0x0000002b2a427221 */ /* 0x000fe20000000000 */
[----:B------:R-:W-:Y:S01]  /*141b0*/  LOP3.LUT R84, R84, 0x6000, RZ, 0xc0, !PT ;  /* 0x0000600054547812 */ /* 0x000fe200078ec0ff */
[----:B------:R-:W-:Y:S01]  /*141c0*/  @P2 FFMA.FTZ R66, R252, R3, +INF ;  /* 0x7f800000fc422423 */ /* 0x000fe20000010003 */
[C---:B------:R-:W-:Y:S01]  /*141d0*/  ISETP.GE.U32.AND P1, PT, R223.reuse, 0x40, PT ;  /* 0x00000040df00780c */ /* 0x040fe20003f26070 */
[----:B------:R-:W-:Y:S02]  /*141e0*/  STL [R1+0x4c], R67 ;  /* 0x00004c4301007387 */ /* 0x000fe40000100800 */
[----:B------:R-:W-:Y:S01]  /*141f0*/  IMAD R84, R223, 0x10, R84 ;  /* 0x00000010df547824 */ /* 0x000fe200078e0254 */
[----:B------:R-:W-:Y:S01]  /*14200*/  MOV R223, R236 ;  /* 0x000000ec00df7202 */ /* 0x000fe20000000f00 */
[----:B------:R-:W-:Y:S01]  /*14210*/  STL [R1+0x44], R66 ;  /* 0x0000444201007387 */ /* 0x000fe20000100800 */
[----:B------:R-:W-:-:S03]  /*14220*/  IMAD.MOV.U32 R218, RZ, RZ, R237 ;  /* 0x000000ffffda7224 */ /* 0x000fc600078e00ed */
[----:B------:R-:W2:Y:S04]  /*14230*/  LDL.LU R236, [R1+0x28] ;  /* 0x0000280001ec7983 */ /* 0x000ea80000300800 */
[----:B------:R-:W2:Y:S01]  /*14240*/  LDL.LU R237, [R1+0x1c] ;  /* 0x00001c0001ed7983 */ /* 0x000ea20000300800 */
[----:B------:R-:W-:Y:S02]  /*14250*/  @!P3 FMUL R88, R88, 16777216 ;  /* 0x4b8000005858b820 */ /* 0x000fe40000400000 */
[----:B------:R-:W-:Y:S02]  /*14260*/  @!P3 FMUL R92, R92, 16777216 ;  /* 0x4b8000005c5cb820 */ /* 0x000fe40000400000 */
[----:B------:R-:W-:Y:S02]  /*14270*/  @!P3 FMUL R96, R96, 16777216 ;  /* 0x4b8000006060b820 */ /* 0x000fe40000400000 */
[----:B------:R-:W-:-:S02]  /*14280*/  @!P3 FMUL R100, R100, 16777216 ;  /* 0x4b8000006464b820 */ /* 0x000fc40000400000 */
[----:B------:R-:W-:Y:S02]  /*14290*/  @!P3 FMUL R19, R19, 16777216 ;  /* 0x4b8000001313b820 */ /* 0x000fe40000400000 */
[----:B------:R-:W-:Y:S02]  /*142a0*/  @!P3 FMUL R76, R76, 16777216 ;  /* 0x4b8000004c4cb820 */ /* 0x000fe40000400000 */
[C---:B------:R-:W-:Y:S02]  /*142b0*/  FMUL R17, R54.reuse, R88 ;  /* 0x0000005836117220 */ /* 0x040fe40000400000 */
[C---:B------:R-:W-:Y:S02]  /*142c0*/  FMUL R16, R54.reuse, R96 ;  /* 0x0000006036107220 */ /* 0x040fe40000400000 */
[C---:B------:R-:W-:Y:S02]  /*142d0*/  FMUL R100, R54.reuse, R100 ;  /* 0x0000006436647220 */ /* 0x040fe40000400000 */
[----:B------:R-:W-:-:S02]  /*142e0*/  FMUL R92, R54, R92 ;  /* 0x0000005c365c7220 */ /* 0x000fc40000400000 */
[C---:B------:R-:W-:Y:S02]  /*142f0*/  FMUL R19, R54.reuse, R19 ;  /* 0x0000001336137220 */ /* 0x040fe40000400000 */
[----:B------:R-:W-:Y:S01]  /*14300*/  FMUL R76, R54, R76 ;  /* 0x0000004c364c7220 */ /* 0x000fe20000400000 */
[----:B------:R-:W-:Y:S02]  /*14310*/  F2FP.PACK_AB R16, R16, R100 ;  /* 0x000000641010723e */ /* 0x000fe400000000ff */
[----:B------:R-:W-:Y:S02]  /*14320*/  F2FP.PACK_AB R17, R17, R92 ;  /* 0x0000005c1111723e */ /* 0x000fe400000000ff */
[----:B------:R-:W-:Y:S01]  /*14330*/  F2FP.PACK_AB R19, R19, R76 ;  /* 0x0000004c1313723e */ /* 0x000fe200000000ff */
[----:B------:R-:W-:Y:S02]  /*14340*/  @!P3 FMUL R97, R97, 16777216 ;  /* 0x4b8000006161b820 */ /* 0x000fe40000400000 */
[----:B------:R-:W-:-:S02]  /*14350*/  @!P3 FMUL R101, R101, 16777216 ;  /* 0x4b8000006565b820 */ /* 0x000fc40000400000 */
[----:B------:R-:W-:Y:S02]  /*14360*/  @!P3 FMUL R73, R73, 16777216 ;  /* 0x4b8000004949b820 */ /* 0x000fe40000400000 */
[----:B------:R-:W-:Y:S02]  /*14370*/  @!P3 FMUL R77, R77, 16777216 ;  /* 0x4b8000004d4db820 */ /* 0x000fe40000400000 */
[----:B------:R-:W-:Y:S02]  /*14380*/  @!P3 FMUL R81, R81, 16777216 ;  /* 0x4b8000005151b820 */ /* 0x000fe40000400000 */
[----:B------:R-:W-:Y:S02]  /*14390*/  @!P3 FMUL R85, R85, 16777216 ;  /* 0x4b8000005555b820 */ /* 0x000fe40000400000 */
[----:B------:R-:W-:Y:S02]  /*143a0*/  @!P3 FMUL R89, R89, 16777216 ;  /* 0x4b8000005959b820 */ /* 0x000fe40000400000 */
[----:B------:R-:W-:Y:S01]  /*143b0*/  @!P3 FMUL R93, R93, 16777216 ;  /* 0x4b8000005d5db820 */ /* 0x000fe20000400000 */
[----:B------:R0:W-:Y:S01]  /*143c0*/  STS.128 [R11], R16 ;  /* 0x000000100b007388 */ /* 0x0001e20000000c00 */
[----:B------:R-:W-:-:S02]  /*143d0*/  FMUL R101, R54, R101 ;  /* 0x0000006536657220 */ /* 0x000fc40000400000 */
[C---:B------:R-:W-:Y:S02]  /*143e0*/  FMUL R93, R54.reuse, R93 ;  /* 0x0000005d365d7220 */ /* 0x040fe40000400000 */
[C---:B------:R-:W-:Y:S02]  /*143f0*/  FMUL R85, R54.reuse, R85 ;  /* 0x0000005536557220 */ /* 0x040fe40000400000 */
[C---:B------:R-:W-:Y:S02]  /*14400*/  FMUL R77, R54.reuse, R77 ;  /* 0x0000004d364d7220 */ /* 0x040fe40000400000 */
[C---:B0-----:R-:W-:Y:S02]  /*14410*/  FMUL R16, R54.reuse, R97 ;  /* 0x0000006136107220 */ /* 0x041fe40000400000 */
[C---:B------:R-:W-:Y:S02]  /*14420*/  FMUL R19, R54.reuse, R73 ;  /* 0x0000004936137220 */ /* 0x040fe40000400000 */
[----:B------:R-:W-:-:S02]  /*14430*/  FMUL R18, R54, R81 ;  /* 0x0000005136127220 */ /* 0x000fc40000400000 */
[----:B------:R-:W-:Y:S01]  /*14440*/  FMUL R17, R54, R89 ;  /* 0x0000005936117220 */ /* 0x000fe20000400000 */
[----:B------:R-:W-:Y:S02]  /*14450*/  F2FP.PACK_AB R16, R16, R101 ;  /* 0x000000651010723e */ /* 0x000fe400000000ff */
[----:B------:R-:W-:Y:S02]  /*14460*/  F2FP.PACK_AB R18, R18, R85 ;  /* 0x000000551212723e */ /* 0x000fe400000000ff */
[----:B------:R-:W-:Y:S02]  /*14470*/  F2FP.PACK_AB R17, R17, R93 ;  /* 0x0000005d1111723e */ /* 0x000fe400000000ff */
[----:B------:R-:W-:Y:S01]  /*14480*/  F2FP.PACK_AB R19, R19, R77 ;  /* 0x0000004d1313723e */ /* 0x000fe200000000ff */
[----:B------:R-:W-:-:S04]  /*14490*/  @!P3 FMUL R40, R40, 16777216 ;  /* 0x4b8000002828b820 */ /* 0x000fc80000400000 */
[----:B------:R0:W-:Y:S01]  /*144a0*/  STS.128 [R11+0x400], R16 ;  /* 0x000400100b007388 */ /* 0x0001e20000000c00 */
[----:B------:R-:W-:Y:S01]  /*144b0*/  @!P3 FMUL R41, R41, 16777216 ;  /* 0x4b8000002929b820 */ /* 0x000fe20000400000 */
[----:B------:R-:W-:Y:S02]  /*144c0*/  F2FP.PACK_AB R32, R32, R103 ;  /* 0x000000672020723e */ /* 0x000fe400000000ff */
[----:B------:R-:W-:Y:S02]  /*144d0*/  F2FP.PACK_AB R33, R33, R95 ;  /* 0x0000005f2121723e */ /* 0x000fe400000000ff */
[----:B------:R-:W-:Y:S02]  /*144e0*/  F2FP.PACK_AB R35, R35, R46 ;  /* 0x0000002e2323723e */ /* 0x000fe400000000ff */
[----:B------:R-:W-:Y:S01]  /*144f0*/  SHF.R.U32.HI R63, RZ, 0x6, R63 ;  /* 0x00000006ff3f7819 */ /* 0x000fe2000001163f */
[----:B------:R-:W-:Y:S01]  /*14500*/  FMUL R44, R54, R40 ;  /* 0x00000028362c7220 */ /* 0x000fe20000400000 */
[----:B0-----:R-:W-:-:S02]  /*14510*/  F2FP.PACK_AB R16, R98, R102 ;  /* 0x000000666210723e */ /* 0x001fc400000000ff */
[----:B------:R-:W-:Y:S02]  /*14520*/  F2FP.PACK_AB R17, R90, R94 ;  /* 0x0000005e5a11723e */ /* 0x000fe400000000ff */
[----:B------:R-:W-:Y:S02]  /*14530*/  F2FP.PACK_AB R18, R82, R86 ;  /* 0x000000565212723e */ /* 0x000fe400000000ff */
[----:B------:R-:W-:Y:S01]  /*14540*/  F2FP.PACK_AB R19, R47, R50 ;  /* 0x000000322f13723e */ /* 0x000fe200000000ff */
[----:B------:R-:W-:Y:S01]  /*14550*/  FMUL R47, R54, R41 ;  /* 0x00000029362f7220 */ /* 0x000fe20000400000 */
[----:B------:R-:W-:-:S03]  /*14560*/  F2FP.PACK_AB R40, R196, R197 ;  /* 0x000000c5c428723e */ /* 0x000fc600000000ff */
[----:B------:R0:W-:Y:S01]  /*14570*/  STS.128 [R11+0x80], R16 ;  /* 0x000080100b007388 */ /* 0x0001e20000000c00 */
[----:B------:R-:W-:Y:S02]  /*14580*/  F2FP.PACK_AB R41, R192, R193 ;  /* 0x000000c1c029723e */ /* 0x000fe400000000ff */
[----:B------:R-:W-:Y:S02]  /*14590*/  F2FP.PACK_AB R42, R181, R182 ;  /* 0x000000b6b52a723e */ /* 0x000fe400000000ff */
[----:B------:R-:W-:Y:S01]  /*145a0*/  F2FP.PACK_AB R43, R178, R179 ;  /* 0x000000b3b22b723e */ /* 0x000fe200000000ff */
[----:B------:R1:W-:Y:S01]  /*145b0*/  STS.128 [R11+0x480], R32 ;  /* 0x000480200b007388 */ /* 0x0003e20000000c00 */
[----:B------:R-:W-:Y:S02]  /*145c0*/  SGXT.U32 R63, R63, 0x1 ;  /* 0x000000013f3f781a */ /* 0x000fe40000000000 */
[----:B------:R-:W-:Y:S01]  /*145d0*/  F2FP.PACK_AB R38, R38, R183 ;  /* 0x000000b72626723e */ /* 0x000fe200000000ff */
[----:B------:R3:W-:Y:S01]  /*145e0*/  STS.128 [R11+0x580], R40 ;  /* 0x000580280b007388 */ /* 0x0007e20000000c00 */
[----:B------:R-:W-:-:S02]  /*145f0*/  F2FP.PACK_AB R39, R39, R180 ;  /* 0x000000b42727723e */ /* 0x000fc400000000ff */
[----:B0-----:R-:W-:Y:S02]  /*14600*/  F2FP.PACK_AB R16, R210, R211 ;  /* 0x000000d3d210723e */ /* 0x001fe400000000ff */
[----:B------:R-:W-:Y:S02]  /*14610*/  F2FP.PACK_AB R17, R207, R208 ;  /* 0x000000d0cf11723e */ /* 0x000fe400000000ff */
[----:B------:R-:W-:Y:S02]  /*14620*/  F2FP.PACK_AB R18, R204, R205 ;  /* 0x000000cdcc12723e */ /* 0x000fe400000000ff */
[----:B------:R-:W-:Y:S02]  /*14630*/  F2FP.PACK_AB R19, R200, R201 ;  /* 0x000000c9c813723e */ /* 0x000fe400000000ff */
[----:B-1----:R-:W-:Y:S02]  /*14640*/  F2FP.PACK_AB R32, R36, R209 ;  /* 0x000000d12420723e */ /* 0x002fe400000000ff */
[----:B------:R-:W-:Y:S01]  /*14650*/  F2FP.PACK_AB R33, R37, R206 ;  /* 0x000000ce2521723e */ /* 0x000fe200000000ff */
[----:B------:R0:W-:Y:S01]  /*14660*/  STS.128 [R11+0x100], R16 ;  /* 0x000100100b007388 */ /* 0x0001e20000000c00 */
[----:B------:R-:W-:-:S02]  /*14670*/  F2FP.PACK_AB R36, R198, R199 ;  /* 0x000000c7c624723e */ /* 0x000fc400000000ff */
[----:B------:R-:W-:Y:S01]  /*14680*/  F2FP.PACK_AB R37, R194, R195 ;  /* 0x000000c3c225723e */ /* 0x000fe200000000ff */
[----:B---3--:R-:W-:Y:S01]  /*14690*/  IMAD R41, R63, c[0x0][0x1c8], RZ ;  /* 0x000072003f297a24 */ /* 0x008fe200078e02ff */
[----:B------:R-:W-:-:S03]  /*146a0*/  MOV R3, c[0x0][0x1c8] ;  /* 0x0000720000037a02 */ /* 0x000fc60000000f00 */
[----:B------:R1:W-:Y:S01]  /*146b0*/  STS.128 [R11+0x180], R36 ;  /* 0x000180240b007388 */ /* 0x0003e20000000c00 */
[----:B0-----:R-:W-:Y:S02]  /*146c0*/  F2FP.PACK_AB R16, R154, R155 ;  /* 0x0000009b9a10723e */ /* 0x001fe400000000ff */
[----:B------:R-:W-:Y:S02]  /*146d0*/  F2FP.PACK_AB R17, R151, R152 ;  /* 0x000000989711723e */ /* 0x000fe400000000ff */
[----:B------:R-:W-:Y:S02]  /*146e0*/  F2FP.PACK_AB R18, R148, R149 ;  /* 0x000000959412723e */ /* 0x000fe400000000ff */
[----:B------:R-:W-:Y:S02]  /*146f0*/  F2FP.PACK_AB R19, R112, R113 ;  /* 0x000000717013723e */ /* 0x000fe400000000ff */
[----:B-1----:R-:W-:Y:S02]  /*14700*/  F2FP.PACK_AB R39, R124, R126 ;  /* 0x0000007e7c27723e */ /* 0x002fe400000000ff */
[----:B------:R-:W-:Y:S01]  /*14710*/  LEA R124, P2, R41, R0, 0x1 ;  /* 0x00000000297c7211 */ /* 0x000fe200078408ff */
[----:B------:R0:W-:Y:S01]  /*14720*/  STS.128 [R11+0x200], R16 ;  /* 0x000200100b007388 */ /* 0x0001e20000000c00 */
[----:B------:R-:W-:-:S02]  /*14730*/  F2FP.PACK_AB R111, R111, R125 ;  /* 0x0000007d6f6f723e */ /* 0x000fc400000000ff */
[----:B------:R-:W-:Y:S02]  /*14740*/  LEA.HI.X.SX32 R125, R41, R2, 0x1, P2 ;  /* 0x00000002297d7211 */ /* 0x000fe400010f0eff */
[----:B------:R-:W-:Y:S02]  /*14750*/  F2FP.PACK_AB R34, R202, R203 ;  /* 0x000000cbca22723e */ /* 0x000fe400000000ff */
[----:B------:R-:W-:Y:S01]  /*14760*/  F2FP.PACK_AB R35, R160, R161 ;  /* 0x000000a1a023723e */ /* 0x000fe200000000ff */
[----:B0-----:R-:W-:Y:S01]  /*14770*/  IMAD R17, R3, 0x2, R41 ;  /* 0x0000000203117824 */ /* 0x001fe200078e0229 */
[----:B------:R-:W-:-:S04]  /*14780*/  F2FP.PACK_AB R110, R110, R127 ;  /* 0x0000007f6e6e723e */ /* 0x000fc800000000ff */
[----:B------:R-:W-:Y:S02]  /*14790*/  LEA R126, P2, R17, R0, 0x1 ;  /* 0x00000000117e7211 */ /* 0x000fe400078408ff */
[----:B------:R-:W-:Y:S02]  /*147a0*/  LEA R19, R3, R17, 0x1 ;  /* 0x0000001103137211 */ /* 0x000fe400078e08ff */
[----:B------:R-:W-:Y:S02]  /*147b0*/  LEA.HI.X.SX32 R127, R17, R2, 0x1, P2 ;  /* 0x00000002117f7211 */ /* 0x000fe400010f0eff */
[----:B------:R-:W-:Y:S01]  /*147c0*/  LEA R182, P2, R19, R0, 0x1 ;  /* 0x0000000013b67211 */ /* 0x000fe200078408ff */
[----:B------:R-:W-:Y:S01]  /*147d0*/  IMAD R17, R3, 0x2, R19 ;  /* 0x0000000203117824 */ /* 0x000fe200078e0213 */
[----:B------:R0:W-:Y:S02]  /*147e0*/  STS.128 [R11+0x500], R32 ;  /* 0x000500200b007388 */ /* 0x0001e40000000c00 */
[----:B------:R-:W-:-:S02]  /*147f0*/  LEA.HI.X.SX32 R183, R19, R2, 0x1, P2 ;  /* 0x0000000213b77211 */ /* 0x000fc400010f0eff */
[----:B------:R-:W-:Y:S02]  /*14800*/  LEA R180, P2, R17, R0, 0x1 ;  /* 0x0000000011b47211 */ /* 0x000fe400078408ff */
[----:B------:R-:W-:Y:S02]  /*14810*/  LEA R19, R3, R17, 0x1 ;  /* 0x0000001103137211 */ /* 0x000fe400078e08ff */
[----:B------:R-:W-:Y:S02]  /*14820*/  LEA.HI.X.SX32 R181, R17, R2, 0x1, P2 ;  /* 0x0000000211b57211 */ /* 0x000fe400010f0eff */
[----:B------:R-:W-:Y:S02]  /*14830*/  LEA R178, P2, R19, R0, 0x1 ;  /* 0x0000000013b27211 */ /* 0x000fe400078408ff */
[----:B0-----:R-:W-:Y:S02]  /*14840*/  F2FP.PACK_AB R32, R108, R153 ;  /* 0x000000996c20723e */ /* 0x001fe400000000ff */
[----:B------:R-:W-:-:S02]  /*14850*/  F2FP.PACK_AB R33, R109, R150 ;  /* 0x000000966d21723e */ /* 0x000fc400000000ff */
[----:B------:R-:W-:Y:S02]  /*14860*/  F2FP.PACK_AB R34, R146, R147 ;  /* 0x000000939222723e */ /* 0x000fe400000000ff */
[----:B------:R-:W-:-:S05]  /*14870*/  F2FP.PACK_AB R35, R104, R105 ;  /* 0x000000696823723e */ /* 0x000fca00000000ff */
[----:B------:R0:W-:Y:S01]  /*14880*/  STS.128 [R11+0x600], R32 ;  /* 0x000600200b007388 */ /* 0x0001e20000000c00 */
[----:B------:R-:W-:Y:S02]  /*14890*/  LEA.HI.X.SX32 R179, R19, R2, 0x1, P2 ;  /* 0x0000000213b37211 */ /* 0x000fe400010f0eff */
[----:B------:R-:W-:Y:S02]  /*148a0*/  F2FP.PACK_AB R36, R114, R132 ;  /* 0x000000847224723e */ /* 0x000fe400000000ff */
[----:B------:R-:W-:Y:S02]  /*148b0*/  F2FP.PACK_AB R37, R115, R130 ;  /* 0x000000827325723e */ /* 0x000fe400000000ff */
[----:B------:R-:W-:Y:S01]  /*148c0*/  F2FP.PACK_AB R38, R123, R128 ;  /* 0x000000807b26723e */ /* 0x000fe200000000ff */
[----:B0-----:R-:W-:Y:S01]  /*148d0*/  IMAD R35, R3, 0x2, R19 ;  /* 0x0000000203237824 */ /* 0x001fe200078e0213 */
[----:B------:R-:W-:-:S04]  /*148e0*/  F2FP.PACK_AB R33, R176, R175 ;  /* 0x000000afb021723e */ /* 0x000fc800000000ff */
[----:B------:R-:W-:Y:S02]  /*148f0*/  LEA R176, P2, R35, R0, 0x1 ;  /* 0x0000000023b07211 */ /* 0x000fe400078408ff */
[----:B------:R-:W-:Y:S02]  /*14900*/  LEA R19, R3, R35, 0x1 ;  /* 0x0000002303137211 */ /* 0x000fe400078e08ff */
[----:B------:R-:W-:Y:S02]  /*14910*/  F2FP.PACK_AB R17, R191, R177 ;  /* 0x000000b1bf11723e */ /* 0x000fe400000000ff */
[----:B------:R-:W-:Y:S02]  /*14920*/  LEA.HI.X.SX32 R177, R35, R2, 0x1, P2 ;  /* 0x0000000223b17211 */ /* 0x000fe400010f0eff */
[----:B------:R-:W-:Y:S01]  /*14930*/  LEA R86, P2, R19, R0, 0x1 ;  /* 0x0000000013567211 */ /* 0x000fe200078408ff */
[----:B------:R0:W-:Y:S01]  /*14940*/  STS.128 [R11+0x280], R36 ;  /* 0x000280240b007388 */ /* 0x0001e20000000c00 */
[----:B------:R-:W-:-:S02]  /*14950*/  F2FP.PACK_AB R120, R120, R121 ;  /* 0x000000797878723e */ /* 0x000fc400000000ff */
[----:B------:R-:W-:Y:S02]  /*14960*/  ISETP.NE.AND P5, PT, R122, RZ, PT ;  /* 0x000000ff7a00720c */ /* 0x000fe40003fa5270 */
[----:B------:R-:W-:Y:S02]  /*14970*/  F2FP.PACK_AB R116, R116, R118 ;  /* 0x000000767474723e */ /* 0x000fe400000000ff */
[----:B------:R-:W-:Y:S02]  /*14980*/  F2FP.PACK_AB R121, R117, R119 ;  /* 0x000000777579723e */ /* 0x000fe400000000ff */
[----:B------:R-:W-:Y:S01]  /*14990*/  LEA.HI.X.SX32 R87, R19, R2, 0x1, P2 ;  /* 0x0000000213577211 */ /* 0x000fe200010f0eff */
[----:B------:R-:W-:Y:S01]  /*149a0*/  @!P3 FMUL R48, R48, 16777216 ;  /* 0x4b8000003030b820 */ /* 0x000fe20000400000 */
[----:B------:R-:W-:Y:S01]  /*149b0*/  F2FP.PACK_AB R108, R106, R131 ;  /* 0x000000836a6c723e */ /* 0x000fe200000000ff */
[----:B------:R-:W-:Y:S01]  /*149c0*/  @!P3 FMUL R53, R53, 16777216 ;  /* 0x4b8000003535b820 */ /* 0x000fe20000400000 */
[----:B------:R-:W-:-:S02]  /*149d0*/  F2FP.PACK_AB R109, R107, R129 ;  /* 0x000000816b6d723e */ /* 0x000fc400000000ff */
[----:B------:R-:W-:Y:S01]  /*149e0*/  F2FP.PACK_AB R117, R141, R140 ;  /* 0x0000008c8d75723e */ /* 0x000fe200000000ff */
[----:B0-----:R-:W-:Y:S01]  /*149f0*/  IMAD R37, R3, 0x2, R19 ;  /* 0x0000000203257824 */ /* 0x001fe200078e0213 */
[----:B------:R-:W-:Y:S02]  /*14a00*/  F2FP.PACK_AB R122, R143, R142 ;  /* 0x0000008e8f7a723e */ /* 0x000fe400000000ff */
[----:B------:R-:W-:Y:S02]  /*14a10*/  F2FP.PACK_AB R118, R145, R144 ;  /* 0x000000909176723e */ /* 0x000fe400000000ff */
[----:B------:R-:W-:Y:S02]  /*14a20*/  F2FP.PACK_AB R123, R165, R164 ;  /* 0x000000a4a57b723e */ /* 0x000fe400000000ff */
[----:B------:R-:W-:Y:S02]  /*14a30*/  F2FP.PACK_AB R119, R167, R166 ;  /* 0x000000a6a777723e */ /* 0x000fe400000000ff */
[----:B------:R-:W-:-:S02]  /*14a40*/  F2FP.PACK_AB R32, R171, R242 ;  /* 0x000000f2ab20723e */ /* 0x000fc400000000ff */
[----:B------:R-:W-:Y:S02]  /*14a50*/  F2FP.PACK_AB R16, R174, R243 ;  /* 0x000000f3ae10723e */ /* 0x000fe400000000ff */
[----:B------:R-:W-:Y:S02]  /*14a60*/  F2FP.PACK_AB R34, R250, R246 ;  /* 0x000000f6fa22723e */ /* 0x000fe400000000ff */
[----:B------:R-:W-:Y:S02]  /*14a70*/  F2FP.PACK_AB R18, R218, R251 ;  /* 0x000000fbda12723e */ /* 0x000fe400000000ff */
[----:B------:R-:W-:Y:S01]  /*14a80*/  F2FP.PACK_AB R35, R223, R222 ;  /* 0x000000dedf23723e */ /* 0x000fe200000000ff */
[----:B------:R-:W-:Y:S02]  /*14a90*/  @!P3 FMUL R56, R56, 16777216 ;  /* 0x4b8000003838b820 */ /* 0x000fe40000400000 */
[----:B------:R-:W-:Y:S02]  /*14aa0*/  @!P3 FMUL R59, R59, 16777216 ;  /* 0x4b8000003b3bb820 */ /* 0x000fe40000400000 */
[----:B------:R-:W-:-:S02]  /*14ab0*/  @!P3 FMUL R55, R55, 16777216 ;  /* 0x4b8000003737b820 */ /* 0x000fc40000400000 */
[----:B------:R-:W-:Y:S02]  /*14ac0*/  @!P3 FMUL R60, R60, 16777216 ;  /* 0x4b8000003c3cb820 */ /* 0x000fe40000400000 */
[----:B------:R-:W-:Y:S02]  /*14ad0*/  @!P3 FMUL R65, R65, 16777216 ;  /* 0x4b8000004141b820 */ /* 0x000fe40000400000 */
[----:B------:R-:W-:Y:S02]  /*14ae0*/  @!P3 FMUL R64, R64, 16777216 ;  /* 0x4b8000004040b820 */ /* 0x000fe40000400000 */
[----:B------:R-:W-:Y:S02]  /*14af0*/  @!P3 FMUL R62, R62, 16777216 ;  /* 0x4b8000003e3eb820 */ /* 0x000fe40000400000 */
[----:B------:R-:W-:Y:S01]  /*14b00*/  @!P3 FMUL R68, R68, 16777216 ;  /* 0x4b8000004444b820 */ /* 0x000fe20000400000 */
[----:B------:R-:W-:Y:S01]  /*14b10*/  STS.128 [R11+0x680], R108 ;  /* 0x0006806c0b007388 */ /* 0x000fe20000000c00 */
[----:B------:R-:W-:Y:S01]  /*14b20*/  FMUL R46, R54, R48 ;  /* 0x00000030362e7220 */ /* 0x000fe20000400000 */
[----:B--2---:R-:W-:Y:S01]  /*14b30*/  F2FP.PACK_AB R19, R236, R237 ;  /* 0x000000edec13723e */ /* 0x004fe200000000ff */
[C---:B------:R-:W-:Y:S01]  /*14b40*/  FMUL R58, R54.reuse, R53 ;  /* 0x00000035363a7220 */ /* 0x040fe20000400000 */
[----:B------:R-:W-:Y:S01]  /*14b50*/  STS.128 [R11+0x300], R120 ;  /* 0x000300780b007388 */ /* 0x000fe20000000c00 */
[C---:B------:R-:W-:Y:S01]  /*14b60*/  FMUL R56, R54.reuse, R56 ;  /* 0x0000003836387220 */ /* 0x040fe20000400000 */
[----:B------:R-:W-:Y:S01]  /*14b70*/  LEA R39, R3, R37, 0x1 ;  /* 0x0000002503277211 */ /* 0x000fe200078e08ff */
[C---:B------:R-:W-:Y:S01]  /*14b80*/  FMUL R59, R54.reuse, R59 ;  /* 0x0000003b363b7220 */ /* 0x040fe20000400000 */
[----:B------:R-:W-:Y:S01]  /*14b90*/  STS.128 [R11+0x700], R116 ;  /* 0x000700740b007388 */ /* 0x000fe20000000c00 */
[----:B------:R-:W-:-:S02]  /*14ba0*/  FMUL R48, R54, R55 ;  /* 0x0000003736307220 */ /* 0x000fc40000400000 */
[C---:B------:R-:W-:Y:S01]  /*14bb0*/  FMUL R60, R54.reuse, R60 ;  /* 0x0000003c363c7220 */ /* 0x040fe20000400000 */
[----:B------:R0:W-:Y:S01]  /*14bc0*/  STS.128 [R11+0x380], R32 ;  /* 0x000380200b007388 */ /* 0x0001e20000000c00 */
[C---:B------:R-:W-:Y:S02]  /*14bd0*/  FMUL R61, R54.reuse, R65 ;  /* 0x00000041363d7220 */ /* 0x040fe40000400000 */
[C---:B------:R-:W-:Y:S01]  /*14be0*/  FMUL R50, R54.reuse, R64 ;  /* 0x0000004036327220 */ /* 0x040fe20000400000 */
[----:B------:R1:W-:Y:S01]  /*14bf0*/  STS.128 [R11+0x780], R16 ;  /* 0x000780100b007388 */ /* 0x0003e20000000c00 */
[C---:B------:R-:W-:Y:S02]  /*14c00*/  FMUL R62, R54.reuse, R62 ;  /* 0x0000003e363e7220 */ /* 0x040fe40000400000 */
[----:B------:R-:W-:Y:S01]  /*14c10*/  FMUL R53, R54, R68 ;  /* 0x0000004436357220 */ /* 0x000fe20000400000 */
[----:B------:R-:W-:Y:S01]  /*14c20*/  BAR.SYNC.DEFER_BLOCKING 0x0 ;  /* 0x0000000000007b1d */ /* 0x000fe20000010000 */
[----:B------:R-:W-:-:S04]  /*14c30*/  LEA R54, P2, R37, R0, 0x1 ;  /* 0x0000000025367211 */ /* 0x000fc800078408ff */
[----:B------:R-:W-:Y:S01]  /*14c40*/  LEA.HI.X.SX32 R55, R37, R2, 0x1, P2 ;  /* 0x0000000225377211 */ /* 0x000fe200010f0eff */
[----:B------:R-:W-:Y:S01]  /*14c50*/  IMAD R37, R3, 0x2, R39 ;  /* 0x0000000203257824 */ /* 0x000fe200078e0227 */
[C---:B------:R-:W-:Y:S01]  /*14c60*/  LEA R52, P2, R39.reuse, R0, 0x1 ;  /* 0x0000000027347211 */ /* 0x040fe200078408ff */
[----:B------:R-:W2:Y:S01]  /*14c70*/  LDL.LU R236, [R1+0x4] ;  /* 0x0000040001ec7983 */ /* 0x000ea20000300800 */
[----:B0-----:R-:W-:Y:S02]  /*14c80*/  F2FP.PACK_AB R32, R50, R53 ;  /* 0x000000353220723e */ /* 0x001fe400000000ff */
[----:B------:R-:W-:Y:S01]  /*14c90*/  LEA.HI.X.SX32 R53, R39, R2, 0x1, P2 ;  /* 0x0000000227357211 */ /* 0x000fe200010f0eff */
[----:B------:R-:W2:Y:S01]  /*14ca0*/  LDL.LU R237, [R1] ;  /* 0x0000000001ed7983 */ /* 0x000ea20000300800 */
[----:B------:R-:W-:Y:S02]  /*14cb0*/  LEA R50, P2, R37, R0, 0x1 ;  /* 0x0000000025327211 */ /* 0x000fe400078408ff */
[----:B------:R-:W-:Y:S01]  /*14cc0*/  LEA R39, R3, R37, 0x1 ;  /* 0x0000002503277211 */ /* 0x000fe200078e08ff */
[----:B------:R-:W3:Y:S01]  /*14cd0*/  LDL.LU R213, [R1+0x24] ;  /* 0x0000240001d57983 */ /* 0x000ee20000300800 */
[----:B------:R-:W-:-:S02]  /*14ce0*/  F2FP.PACK_AB R33, R48, R51 ;  /* 0x000000333021723e */ /* 0x000fc400000000ff */
[----:B------:R-:W-:Y:S01]  /*14cf0*/  LEA.HI.X.SX32 R51, R37, R2, 0x1, P2 ;  /* 0x0000000225337211 */ /* 0x000fe200010f0eff */
[----:B------:R-:W-:Y:S01]  /*14d00*/  IMAD R37, R3, 0x2, R39 ;  /* 0x0000000203257824 */ /* 0x000fe200078e0227 */
[C---:B------:R-:W-:Y:S01]  /*14d10*/  LEA R48, P2, R39.reuse, R0, 0x1 ;  /* 0x0000000027307211 */ /* 0x040fe200078408ff */
[----:B------:R-:W3:Y:S01]  /*14d20*/  LDL.LU R217, [R1+0x20] ;  /* 0x0000200001d97983 */ /* 0x000ee20000300800 */
[----:B------:R-:W-:Y:S02]  /*14d30*/  F2FP.PACK_AB R34, R46, R49 ;  /* 0x000000312e22723e */ /* 0x000fe400000000ff */
[C---:B------:R-:W-:Y:S01]  /*14d40*/  LOP3.LUT R63, R84.reuse, 0x20, RZ, 0x3c, !PT ;  /* 0x00000020543f7812 */ /* 0x040fe200078e3cff */
[----:B------:R-:W0:Y:S01]  /*14d50*/  LDS.128 R120, [R84] ;  /* 0x0000000054787984 */ /* 0x000e220000000c00 */
[----:B------:R-:W-:Y:S02]  /*14d60*/  LEA.HI.X.SX32 R49, R39, R2, 0x1, P2 ;  /* 0x0000000227317211 */ /* 0x000fe400010f0eff */
[C---:B------:R-:W-:Y:S01]  /*14d70*/  LOP3.LUT R38, R84.reuse, 0x40, RZ, 0x3c, !PT ;  /* 0x0000004054267812 */ /* 0x040fe200078e3cff */
[----:B------:R-:W4:Y:S01]  /*14d80*/  LDS.128 R116, [R63] ;  /* 0x000000003f747984 */ /* 0x000f220000000c00 */
[----:B------:R-:W-:-:S02]  /*14d90*/  LOP3.LUT R36, R84, 0x60, RZ, 0x3c, !PT ;  /* 0x0000006054247812 */ /* 0x000fc400078e3cff */
[----:B------:R-:W-:Y:S01]  /*14da0*/  LEA R46, P2, R37, R0, 0x1 ;  /* 0x00000000252e7211 */ /* 0x000fe200078408ff */
[----:B------:R-:W-:Y:S01]  /*14db0*/  LDS.128 R100, [R63+0x800] ;  /* 0x000800003f647984 */ /* 0x000fe20000000c00 */
[----:B------:R-:W-:Y:S02]  /*14dc0*/  LEA R39, R3, R37, 0x1 ;  /* 0x0000002503277211 */ /* 0x000fe400078e08ff */
[----:B-1----:R-:W-:Y:S01]  /*14dd0*/  F2FP.PACK_AB R16, R61, R62 ;  /* 0x0000003e3d10723e */ /* 0x002fe200000000ff */
[----:B------:R-:W-:Y:S01]  /*14de0*/  LDS.128 R80, [R63+0x1000] ;  /* 0x001000003f507984 */ /* 0x000fe20000000c00 */
[----:B------:R-:W-:Y:S02]  /*14df0*/  F2FP.PACK_AB R17, R59, R60 ;  /* 0x0000003c3b11723e */ /* 0x000fe400000000ff */
[----:B------:R-:W-:Y:S01]  /*14e00*/  F2FP.PACK_AB R18, R57, R58 ;  /* 0x0000003a3912723e */ /* 0x000fe200000000ff */
[----:B------:R-:W-:Y:S01]  /*14e10*/  LDS.128 R64, [R63+0x1800] ;  /* 0x001800003f407984 */ /* 0x000fe20000000c00 */
[----:B------:R-:W-:-:S02]  /*14e20*/  F2FP.PACK_AB R35, R44, R47 ;  /* 0x0000002f2c23723e */ /* 0x000fc400000000ff */
[----:B------:R-:W-:Y:S01]  /*14e30*/  F2FP.PACK_AB R19, R45, R56 ;  /* 0x000000382d13723e */ /* 0x000fe200000000ff */
[----:B------:R-:W-:Y:S01]  /*14e40*/  LDS.128 R104, [R84+0x800] ;  /* 0x0008000054687984 */ /* 0x000fe20000000c00 */
[----:B------:R-:W-:Y:S01]  /*14e50*/  LEA.HI.X.SX32 R47, R37, R2, 0x1, P2 ;  /* 0x00000002252f7211 */ /* 0x000fe200010f0eff */
[----:B------:R-:W-:Y:S01]  /*14e60*/  IMAD R37, R3, 0x2, R39 ;  /* 0x0000000203257824 */ /* 0x000fe200078e0227 */
[C---:B------:R-:W-:Y:S01]  /*14e70*/  LEA R44, P2, R39.reuse, R0, 0x1 ;  /* 0x00000000272c7211 */ /* 0x040fe200078408ff */
[----:B------:R-:W-:Y:S04]  /*14e80*/  LDS.128 R88, [R84+0x1000] ;  /* 0x0010000054587984 */ /* 0x000fe80000000c00 */
[----:B------:R-:W-:Y:S04]  /*14e90*/  LDS.128 R68, [R84+0x1800] ;  /* 0x0018000054447984 */ /* 0x000fe80000000c00 */
[----:B------:R-:W1:Y:S04]  /*14ea0*/  LDS.128 R112, [R38] ;  /* 0x0000000026707984 */ /* 0x000e680000000c00 */
[----:B------:R-:W-:Y:S04]  /*14eb0*/  LDS.128 R96, [R38+0x800] ;  /* 0x0008000026607984 */ /* 0x000fe80000000c00 */
[----:B------:R-:W-:Y:S04]  /*14ec0*/  LDS.128 R76, [R38+0x1000] ;  /* 0x00100000264c7984 */ /* 0x000fe80000000c00 */
[----:B------:R0:W-:Y:S04]  /*14ed0*/  LDS.128 R60, [R38+0x1800] ;  /* 0x00180000263c7984 */ /* 0x0001e80000000c00 */
[----:B------:R-:W1:Y:S04]  /*14ee0*/  LDS.128 R108, [R36] ;  /* 0x00000000246c7984 */ /* 0x000e680000000c00 */
[----:B------:R-:W1:Y:S04]  /*14ef0*/  LDS.128 R92, [R36+0x800] ;  /* 0x00080000245c7984 */ /* 0x000e680000000c00 */
[----:B------:R-:W1:Y:S04]  /*14f00*/  LDS.128 R72, [R36+0x1000] ;  /* 0x0010000024487984 */ /* 0x000e680000000c00 */
[----:B------:R0:W1:Y:S04]  /*14f10*/  LDS.128 R56, [R36+0x1800] ;  /* 0x0018000024387984 */ /* 0x0000680000000c00 */
[----:B------:R-:W-:Y:S01]  /*14f20*/  BAR.SYNC.DEFER_BLOCKING 0x0 ;  /* 0x0000000000007b1d */ /* 0x000fe20000010000 */
[----:B------:R-:W-:-:S02]  /*14f30*/  LEA.HI.X.SX32 R45, R39, R2, 0x1, P2 ;  /* 0x00000002272d7211 */ /* 0x000fc400010f0eff */
[----:B------:R-:W-:Y:S02]  /*14f40*/  LEA R42, P2, R37, R0, 0x1 ;  /* 0x00000000252a7211 */ /* 0x000fe400078408ff */
[----:B------:R-:W-:Y:S01]  /*14f50*/  LEA R39, R3, R37, 0x1 ;  /* 0x0000002503277211 */ /* 0x000fe200078e08ff */
[----:B------:R-:W3:Y:S01]  /*14f60*/  LDL.LU R216, [R1+0x30] ;  /* 0x0000300001d87983 */ /* 0x000ee20000300800 */
[----:B------:R-:W-:Y:S02]  /*14f70*/  LEA.HI.X.SX32 R43, R37, R2, 0x1, P2 ;  /* 0x00000002252b7211 */ /* 0x000fe400010f0eff */
[----:B------:R-:W-:Y:S01]  /*14f80*/  LEA R40, P2, R39, R0, 0x1 ;  /* 0x0000000027287211 */ /* 0x000fe200078408ff */
[----:B------:R-:W-:Y:S01]  /*14f90*/  IMAD R37, R3, 0x2, R39 ;  /* 0x0000000203257824 */ /* 0x000fe200078e0227 */
[----:B------:R-:W-:Y:S01]  /*14fa0*/  F2FP.PACK_AB R130, R25, R23 ;  /* 0x000000171982723e */ /* 0x000fe200000000ff */
[----:B------:R-:W3:Y:S01]  /*14fb0*/  LDL.LU R221, [R1+0x2c] ;  /* 0x00002c0001dd7983 */ /* 0x000ee20000300800 */
[----:B------:R-:W-:-:S02]  /*14fc0*/  LEA.HI.X.SX32 R41, R39, R2, 0x1, P2 ;  /* 0x0000000227297211 */ /* 0x000fc400010f0eff */
[----:B0-----:R-:W-:Y:S01]  /*14fd0*/  LEA R38, P2, R37, R0, 0x1 ;  /* 0x0000000025267211 */ /* 0x001fe200078408ff */
[----:B------:R-:W3:Y:S01]  /*14fe0*/  LDL.LU R215, [R1+0x58] ;  /* 0x0000580001d77983 */ /* 0x000ee20000300800 */
[----:B------:R-:W-:Y:S02]  /*14ff0*/  LEA R85, R3, R37, 0x1 ;  /* 0x0000002503557211 */ /* 0x000fe400078e08ff */
[----:B------:R-:W-:Y:S01]  /*15000*/  LEA.HI.X.SX32 R39, R37, R2, 0x1, P2 ;  /* 0x0000000225277211 */ /* 0x000fe200010f0eff */
[----:B------:R-:W3:Y:S01]  /*15010*/  LDL.LU R214, [R1+0x34] ;  /* 0x0000340001d67983 */ /* 0x000ee20000300800 */
[----:B------:R-:W-:Y:S01]  /*15020*/  LEA R36, P2, R85, R0, 0x1 ;  /* 0x0000000055247211 */ /* 0x000fe200078408ff */
[----:B------:R-:W-:Y:S02]  /*15030*/  IMAD R131, R3, 0x2, R85 ;  /* 0x0000000203837824 */ /* 0x000fe400078e0255 */
[----:B------:R0:W-:Y:S01]  /*15040*/  STS.128 [R11], R32 ;  /* 0x000000200b007388 */ /* 0x0001e20000000c00 */
[----:B------:R-:W-:-:S03]  /*15050*/  LEA.HI.X.SX32 R37, R85, R2, 0x1, P2 ;  /* 0x0000000255257211 */ /* 0x000fc600010f0eff */
[----:B------:R1:W-:Y:S01]  /*15060*/  STS.128 [R11+0x400], R16 ;  /* 0x000400100b007388 */ /* 0x0003e20000000c00 */
[----:B------:R-:W-:Y:S02]  /*15070*/  F2FP.PACK_AB R28, R28, R14 ;  /* 0x0000000e1c1c723e */ /* 0x000fe400000000ff */
[----:B------:R-:W-:Y:S01]  /*15080*/  F2FP.PACK_AB R24, R24, R13 ;  /* 0x0000000d1818723e */ /* 0x000fe200000000ff */
[----:B------:R-:W3:Y:S01]  /*15090*/  LDL.LU R219, [R1+0x68] ;  /* 0x0000680001db7983 */ /* 0x000ee20000300800 */
[----:B------:R-:W-:Y:S02]  /*150a0*/  F2FP.PACK_AB R129, R30, R31 ;  /* 0x0000001f1e81723e */ /* 0x000fe400000000ff */
[----:B0-----:R-:W-:Y:S01]  /*150b0*/  LEA R34, P2, R131, R0, 0x1 ;  /* 0x0000000083227211 */ /* 0x001fe200078408ff */
[----:B------:R-:W3:Y:S01]  /*150c0*/  LDL.LU R218, [R1+0x5c] ;  /* 0x00005c0001da7983 */ /* 0x000ee20000300800 */
[----:B------:R-:W-:Y:S02]  /*150d0*/  LEA R33, R3, R131, 0x1 ;  /* 0x0000008303217211 */ /* 0x000fe400078e08ff */
[----:B-1----:R-:W-:Y:S01]  /*150e0*/  F2FP.PACK_AB R18, R27, R26 ;  /* 0x0000001a1b12723e */ /* 0x002fe200000000ff */
[----:B------:R-:W3:Y:S01]  /*150f0*/  LDL.LU R223, [R1+0x104] ;  /* 0x0001040001df7983 */ /* 0x000ee20000300800 */
[----:B------:R-:W-:Y:S01]  /*15100*/  LEA.HI.X.SX32 R35, R131, R2, 0x1, P2 ;  /* 0x0000000283237211 */ /* 0x000fe200010f0eff */
[----:B------:R-:W-:Y:S01]  /*15110*/  IMAD R27, R3, 0x2, R33 ;  /* 0x00000002031b7824 */ /* 0x000fe200078e0221 */
[----:B------:R-:W-:Y:S01]  /*15120*/  LEA R32, P2, R33, R0, 0x1 ;  /* 0x0000000021207211 */ /* 0x000fe200078408ff */
[----:B------:R-:W3:Y:S01]  /*15130*/  LDL.LU R222, [R1+0x100] ;  /* 0x0001000001de7983 */ /* 0x000ee20000300800 */
[----:B------:R-:W-:-:S02]  /*15140*/  F2FP.PACK_AB R16, R137, R138 ;  /* 0x0000008a8910723e */ /* 0x000fc400000000ff */
[----:B------:R-:W-:Y:S02]  /*15150*/  F2FP.PACK_AB R17, R133, R134 ;  /* 0x000000868511723e */ /* 0x000fe400000000ff */
[----:B------:R-:W-:Y:S02]  /*15160*/  F2FP.PACK_AB R19, R21, R22 ;  /* 0x000000161513723e */ /* 0x000fe400000000ff */
[----:B------:R-:W-:Y:S02]  /*15170*/  LEA.HI.X.SX32 R33, R33, R2, 0x1, P2 ;  /* 0x0000000221217211 */ /* 0x000fe400010f0eff */
[----:B------:R-:W-:Y:S02]  /*15180*/  LEA R22, P2, R27, R0, 0x1 ;  /* 0x000000001b167211 */ /* 0x000fe400078408ff */
[----:B------:R-:W-:Y:S01]  /*15190*/  LEA R21, R3, R27, 0x1 ;  /* 0x0000001b03157211 */ /* 0x000fe200078e08ff */
[----:B------:R0:W-:Y:S01]  /*151a0*/  STS.128 [R11+0x80], R16 ;  /* 0x000080100b007388 */ /* 0x0001e20000000c00 */
[----:B------:R-:W-:-:S02]  /*151b0*/  F2FP.PACK_AB R131, R15, R20 ;  /* 0x000000140f83723e */ /* 0x000fc400000000ff */
[----:B------:R-:W-:Y:S01]  /*151c0*/  LEA.HI.X.SX32 R23, R27, R2, 0x1, P2 ;  /* 0x000000021b177211 */ /* 0x000fe200010f0eff */
[----:B------:R-:W-:Y:S01]  /*151d0*/  IMAD R15, R3, 0x2, R21 ;  /* 0x00000002030f7824 */ /* 0x000fe200078e0215 */
[----:B0-----:R-:W-:-:S04]  /*151e0*/  LEA R18, P2, R21, R0, 0x1 ;  /* 0x0000000015127211 */ /* 0x001fc800078408ff */
[----:B------:R-:W-:Y:S02]  /*151f0*/  LEA.HI.X.SX32 R19, R21, R2, 0x1, P2 ;  /* 0x0000000215137211 */ /* 0x000fe400010f0eff */
[----:B------:R-:W-:Y:S02]  /*15200*/  LEA R16, P2, R15, R0, 0x1 ;  /* 0x000000000f107211 */ /* 0x000fe400078408ff */
[----:B------:R-:W-:Y:S02]  /*15210*/  LEA R21, R3, R15, 0x1 ;  /* 0x0000000f03157211 */ /* 0x000fe400078e08ff */
[----:B------:R-:W-:Y:S02]  /*15220*/  LEA.HI.X.SX32 R17, R15, R2, 0x1, P2 ;  /* 0x000000020f117211 */ /* 0x000fe400010f0eff */
[----:B------:R-:W-:Y:S01]  /*15230*/  LEA R14, P2, R21, R0, 0x1 ;  /* 0x00000000150e7211 */ /* 0x000fe200078408ff */
[----:B------:R-:W-:Y:S01]  /*15240*/  IMAD R13, R3, 0x2, R21 ;  /* 0x00000002030d7824 */ /* 0x000fe200078e0215 */
[----:B------:R-:W-:-:S02]  /*15250*/  F2FP.PACK_AB R30, R7, R8 ;  /* 0x00000008071e723e */ /* 0x000fc400000000ff */
[----:B------:R-:W-:Y:S02]  /*15260*/  LEA.HI.X.SX32 R15, R21, R2, 0x1, P2 ;  /* 0x00000002150f7211 */ /* 0x000fe400010f0eff */
[----:B------:R-:W-:Y:S02]  /*15270*/  LEA R8, P2, R13, R0, 0x1 ;  /* 0x000000000d087211 */ /* 0x000fe400078408ff */
[----:B------:R-:W-:Y:S02]  /*15280*/  LEA R7, R3, R13, 0x1 ;  /* 0x0000000d03077211 */ /* 0x000fe400078e08ff */
[----:B------:R-:W-:Y:S02]  /*15290*/  F2FP.PACK_AB R25, R10, R9 ;  /* 0x000000090a19723e */ /* 0x000fe400000000ff */
[----:B------:R-:W-:Y:S01]  /*152a0*/  F2FP.PACK_AB R26, R5, R6 ;  /* 0x00000006051a723e */ /* 0x000fe200000000ff */
[----:B------:R-:W-:Y:S01]  /*152b0*/  IMAD R5, R3, 0x2, R7 ;  /* 0x0000000203057824 */ /* 0x000fe200078e0207 */
[----:B------:R-:W-:-:S02]  /*152c0*/  LEA.HI.X.SX32 R9, R13, R2, 0x1, P2 ;  /* 0x000000020d097211 */ /* 0x000fc400010f0eff */
[----:B------:R-:W-:Y:S02]  /*152d0*/  LEA R174, P2, R7, R0, 0x1 ;  /* 0x0000000007ae7211 */ /* 0x000fe400078408ff */
[----:B------:R-:W-:Y:S02]  /*152e0*/  LEA R13, R3, R5, 0x1 ;  /* 0x00000005030d7211 */ /* 0x000fe400078e08ff */
[----:B------:R-:W-:Y:S02]  /*152f0*/  LEA.HI.X.SX32 R175, R7, R2, 0x1, P2 ;  /* 0x0000000207af7211 */ /* 0x000fe400010f0eff */
[C---:B------:R-:W-:Y:S02]  /*15300*/  LEA R6, P2, R5.reuse, R0, 0x1 ;  /* 0x0000000005067211 */ /* 0x040fe400078408ff */
[----:B------:R-:W-:Y:S02]  /*15310*/  F2FP.PACK_AB R29, R12, R29 ;  /* 0x0000001d0c1d723e */ /* 0x000fe400000000ff */
[----:B------:R-:W-:Y:S01]  /*15320*/  LEA.HI.X.SX32 R7, R5, R2, 0x1, P2 ;  /* 0x0000000205077211 */ /* 0x000fe200010f0eff */
[----:B------:R-:W-:Y:S01]  /*15330*/  IMAD R5, R3, 0x2, R13 ;  /* 0x0000000203057824 */ /* 0x000fe200078e020d */
[----:B------:R-:W-:-:S02]  /*15340*/  F2FP.PACK_AB R31, R139, R4 ;  /* 0x000000048b1f723e */ /* 0x000fc400000000ff */
[----:B------:R-:W-:-:S03]  /*15350*/  LEA R20, P2, R13, R0, 0x1 ;  /* 0x000000000d147211 */ /* 0x000fc600078408ff */
[----:B------:R0:W-:Y:S01]  /*15360*/  STS.128 [R11+0x100], R28 ;  /* 0x0001001c0b007388 */ /* 0x0001e20000000c00 */
[----:B------:R-:W-:Y:S02]  /*15370*/  LEA.HI.X.SX32 R21, R13, R2, 0x1, P2 ;  /* 0x000000020d157211 */ /* 0x000fe400010f0eff */
[----:B------:R-:W-:Y:S02]  /*15380*/  LEA R12, P2, R5, R0, 0x1 ;  /* 0x00000000050c7211 */ /* 0x000fe400078408ff */
[----:B------:R-:W-:Y:S02]  /*15390*/  F2FP.PACK_AB R27, R157, R156 ;  /* 0x0000009c9d1b723e */ /* 0x000fe400000000ff */
[----:B------:R-:W-:Y:S02]  /*153a0*/  LEA.HI.X.SX32 R13, R5, R2, 0x1, P2 ;  /* 0x00000002050d7211 */ /* 0x000fe400010f0eff */
[----:B0-----:R-:W-:Y:S01]  /*153b0*/  LEA R29, R3, R5, 0x1 ;  /* 0x00000005031d7211 */ /* 0x001fe200078e08ff */
[----:B------:R0:W-:Y:S03]  /*153c0*/  STS.128 [R11+0x500], R24 ;  /* 0x000500180b007388 */ /* 0x0001e60000000c00 */
[----:B------:R-:W-:-:S02]  /*153d0*/  LEA R4, P2, R29, R0, 0x1 ;  /* 0x000000001d047211 */ /* 0x000fc400078408ff */
[----:B------:R-:W-:Y:S02]  /*153e0*/  F2FP.PACK_AB R28, R225, R224 ;  /* 0x000000e0e11c723e */ /* 0x000fe400000000ff */
[----:B------:R-:W-:Y:S02]  /*153f0*/  LEA.HI.X.SX32 R5, R29, R2, 0x1, P2 ;  /* 0x000000021d057211 */ /* 0x000fe400010f0eff */
[----:B------:R-:W-:Y:S02]  /*15400*/  F2FP.PACK_AB R30, R233, R232 ;  /* 0x000000e8e91e723e */ /* 0x000fe400000000ff */
[----:B------:R-:W-:Y:S01]  /*15410*/  F2FP.PACK_AB R31, R244, R241 ;  /* 0x000000f1f41f723e */ /* 0x000fe200000000ff */
[----:B0-----:R-:W-:Y:S01]  /*15420*/  IMAD R25, R3, 0x2, R29 ;  /* 0x0000000203197824 */ /* 0x001fe200078e021d */
[----:B------:R-:W-:-:S05]  /*15430*/  F2FP.PACK_AB R29, R229, R228 ;  /* 0x000000e4e51d723e */ /* 0x000fca00000000ff */
[----:B------:R0:W-:Y:S02]  /*15440*/  STS.128 [R11+0x200], R28 ;  /* 0x0002001c0b007388 */ /* 0x0001e40000000c00 */
[----:B0-----:R-:W-:Y:S02]  /*15450*/  F2FP.PACK_AB R29, R239, R238 ;  /* 0x000000eeef1d723e */ /* 0x001fe400000000ff */
[----:B------:R-:W3:Y:S04]  /*15460*/  LDL.LU R239, [R1+0x644] ;  /* 0x0006440001ef7983 */ /* 0x000ee80000300800 */
[----:B------:R-:W3:Y:S01]  /*15470*/  LDL.LU R238, [R1+0x640] ;  /* 0x0006400001ee7983 */ /* 0x000ee20000300800 */
[----:B------:R-:W-:Y:S02]  /*15480*/  F2FP.PACK_AB R128, R135, R136 ;  /* 0x000000888780723e */ /* 0x000fe400000000ff */
[----:B------:R-:W-:-:S03]  /*15490*/  LEA R27, R3, R25, 0x1 ;  /* 0x00000019031b7211 */ /* 0x000fc600078e08ff */
[----:B------:R0:W-:Y:S01]  /*154a0*/  STS.128 [R11+0x480], R128 ;  /* 0x000480800b007388 */ /* 0x0001e20000000c00 */
[----:B------:R-:W-:Y:S02]  /*154b0*/  F2FP.PACK_AB R134, R184, R173 ;  /* 0x000000adb886723e */ /* 0x000fe400000000ff */
[----:B------:R-:W-:Y:S02]  /*154c0*/  F2FP.PACK_AB R133, R169, R168 ;  /* 0x000000a8a985723e */ /* 0x000fe400000000ff */
[----:B0-----:R-:W-:Y:S02]  /*154d0*/  F2FP.PACK_AB R129, R172, R170 ;  /* 0x000000aaac81723e */ /* 0x001fe400000000ff */
[----:B------:R-:W-:-:S04]  /*154e0*/  LEA R172, P2, R25, R0, 0x1 ;  /* 0x0000000019ac7211 */ /* 0x000fc800078408ff */
[----:B------:R-:W-:Y:S01]  /*154f0*/  LEA.HI.X.SX32 R173, R25, R2, 0x1, P2 ;  /* 0x0000000219ad7211 */ /* 0x000fe200010f0eff */
[----:B------:R-:W-:Y:S01]  /*15500*/  IMAD R25, R3, 0x2, R27 ;  /* 0x0000000203197824 */ /* 0x000fe200078e021b */
[----:B------:R-:W-:-:S04]  /*15510*/  LEA R170, P2, R27, R0, 0x1 ;  /* 0x000000001baa7211 */ /* 0x000fc800078408ff */
        /* <DEDUP_REMOVED lines=8> */
[----:B------:R-:W-:Y:S02]  /*155a0*/  F2FP.PACK_AB R25, R231, R230 ;  /* 0x000000e6e719723e */ /* 0x000fe400000000ff */
[----:B------:R-:W-:Y:S02]  /*155b0*/  F2FP.PACK_AB R26, R240, R234 ;  /* 0x000000eaf01a723e */ /* 0x000fe400000000ff */
[----:B------:R-:W-:-:S05]  /*155c0*/  F2FP.PACK_AB R27, R247, R245 ;  /* 0x000000f5f71b723e */ /* 0x000fca00000000ff */
[----:B------:R2:W-:Y:S02]  /*155d0*/  STS.128 [R11+0x600], R24 ;  /* 0x000600180b007388 */ /* 0x0005e40000000c00 */
[----:B--2---:R-:W-:Y:S02]  /*155e0*/  F2FP.PACK_AB R24, R236, R237 ;  /* 0x000000edec18723e */ /* 0x004fe400000000ff */
[----:B------:R-:W2:Y:S04]  /*155f0*/  LDL.LU R236, [R1+0x10c] ;  /* 0x00010c0001ec7983 */ /* 0x000ea80000300800 */
[----:B------:R-:W2:Y:S01]  /*15600*/  LDL.LU R237, [R1+0x108] ;  /* 0x0001080001ed7983 */ /* 0x000ea20000300800 */
[----:B---3--:R-:W-:-:S03]  /*15610*/  F2FP.PACK_AB R27, R238, R239 ;  /* 0x000000efee1b723e */ /* 0x008fc600000000ff */
[----:B------:R-:W3:Y:S04]  /*15620*/  LDL.LU R238, [R1+0x63c] ;  /* 0x00063c0001ee7983 */ /* 0x000ee80000300800 */
[----:B------:R-:W3:Y:S01]  /*15630*/  LDL.LU R239, [R1+0x638] ;  /* 0x0006380001ef7983 */ /* 0x000ee20000300800 */
[----:B------:R-:W-:Y:S02]  /*15640*/  F2FP.PACK_AB R25, R213, R217 ;  /* 0x000000d9d519723e */ /* 0x000fe400000000ff */
[----:B------:R-:W-:Y:S01]  /*15650*/  F2FP.PACK_AB R26, R215, R214 ;  /* 0x000000d6d71a723e */ /* 0x000fe200000000ff */
[----:B------:R-:W2:Y:S04]  /*15660*/  LDL.LU R198, [R1+0x118] ;  /* 0x0001180001c67983 */ /* 0x000ea80000300800 */
[----:B------:R-:W2:Y:S04]  /*15670*/  LDL.LU R209, [R1+0x114] ;  /* 0x0001140001d17983 */ /* 0x000ea80000300800 */
[----:B------:R-:W2:Y:S04]  /*15680*/  LDL.LU R211, [R1+0x120] ;  /* 0x0001200001d37983 */ /* 0x000ea80000300800 */
[----:B------:R-:W2:Y:S04]  /*15690*/  LDL.LU R210, [R1+0x11c] ;  /* 0x00011c0001d27983 */ /* 0x000ea80000300800 */
[----:B------:R-:W2:Y:S04]  /*156a0*/  LDL.LU R220, [R1+0x128] ;  /* 0x0001280001dc7983 */ /* 0x000ea80000300800 */
[----:B------:R3:W-:Y:S04]  /*156b0*/  STS.128 [R11+0x680], R24 ;  /* 0x000680180b007388 */ /* 0x0007e80000000c00 */
[----:B------:R-:W2:Y:S01]  /*156c0*/  LDL.LU R212, [R1+0x124] ;  /* 0x0001240001d47983 */ /* 0x000ea20000300800 */
[----:B---3--:R-:W-:-:S03]  /*156d0*/  F2FP.PACK_AB R24, R239, R238 ;  /* 0x000000eeef18723e */ /* 0x008fc600000000ff */
[----:B------:R-:W3:Y:S04]  /*156e0*/  LDL.LU R239, [R1+0x634] ;  /* 0x0006340001ef7983 */ /* 0x000ee80000300800 */
[----:B------:R-:W3:Y:S01]  /*156f0*/  LDL.LU R238, [R1+0x630] ;  /* 0x0006300001ee7983 */ /* 0x000ee20000300800 */
[----:B------:R-:W-:-:S03]  /*15700*/  F2FP.PACK_AB R30, R216, R221 ;  /* 0x000000ddd81e723e */ /* 0x000fc600000000ff */
[----:B------:R-:W2:Y:S04]  /*15710*/  LDL.LU R213, [R1+0x134] ;  /* 0x0001340001d57983 */ /* 0x000ea80000300800 */
[----:B------:R-:W2:Y:S01]  /*15720*/  LDL.LU R217, [R1+0x130] ;  /* 0x0001300001d97983 */ /* 0x000ea20000300800 */
[----:B------:R-:W-:-:S03]  /*15730*/  F2FP.PACK_AB R31, R219, R218 ;  /* 0x000000dadb1f723e */ /* 0x000fc600000000ff */
[----:B------:R-:W2:Y:S04]  /*15740*/  LDL.LU R216, [R1+0x13c] ;  /* 0x00013c0001d87983 */ /* 0x000ea80000300800 */
[----:B------:R-:W2:Y:S04]  /*15750*/  LDL.LU R221, [R1+0x138] ;  /* 0x0001380001dd7983 */ /* 0x000ea80000300800 */
[----:B------:R-:W2:Y:S04]  /*15760*/  LDL.LU R215, [R1+0x144] ;  /* 0x0001440001d77983 */ /* 0x000ea80000300800 */
[----:B------:R-:W2:Y:S04]  /*15770*/  LDL.LU R214, [R1+0x140] ;  /* 0x0001400001d67983 */ /* 0x000ea80000300800 */
[----:B------:R-:W2:Y:S04]  /*15780*/  LDL.LU R219, [R1+0x14c] ;  /* 0x00014c0001db7983 */ /* 0x000ea80000300800 */
[----:B------:R-:W4:Y:S01]  /*15790*/  LDL.LU R218, [R1+0x148] ;  /* 0x0001480001da7983 */ /* 0x000f220000300800 */
[----:B---3--:R-:W-:-:S03]  /*157a0*/  F2FP.PACK_AB R25, R238, R239 ;  /* 0x000000efee19723e */ /* 0x008fc600000000ff */
[----:B------:R-:W3:Y:S04]  /*157b0*/  LDL.LU R238, [R1+0x62c] ;  /* 0x00062c0001ee7983 */ /* 0x000ee80000300800 */
[----:B------:R-:W3:Y:S01]  /*157c0*/  LDL.LU R239, [R1+0x628] ;  /* 0x0006280001ef7983 */ /* 0x000ee20000300800 */
[----:B------:R-:W-:-:S05]  /*157d0*/  F2FP.PACK_AB R28, R249, R248 ;  /* 0x000000f8f91c723e */ /* 0x000fca00000000ff */
[----:B------:R0:W-:Y:S02]  /*157e0*/  STS.128 [R11+0x280], R28 ;  /* 0x0002801c0b007388 */ /* 0x0001e40000000c00 */
[----:B0-----:R-:W-:Y:S02]  /*157f0*/  F2FP.PACK_AB R28, R223, R222 ;  /* 0x000000dedf1c723e */ /* 0x001fe400000000ff */
[----:B------:R-:W4:Y:S01]  /*15800*/  LDL.LU R223, [R1+0x154] ;  /* 0x0001540001df7983 */ /* 0x000f220000300800 */
[----:B--2---:R-:W-:-:S03]  /*15810*/  F2FP.PACK_AB R29, R236, R237 ;  /* 0x000000edec1d723e */ /* 0x004fc600000000ff */
[----:B------:R-:W2:Y:S04]  /*15820*/  LDL.LU R222, [R1+0x150] ;  /* 0x0001500001de7983 */ /* 0x000ea80000300800 */
[----:B------:R-:W2:Y:S04]  /*15830*/  LDL.LU R236, [R1+0x15c] ;  /* 0x00015c0001ec7983 */ /* 0x000ea80000300800 */
[----:B------:R-:W2:Y:S01]  /*15840*/  LDL.LU R237, [R1+0x158] ;  /* 0x0001580001ed7983 */ /* 0x000ea20000300800 */
[----:B---3--:R-:W-:-:S03]  /*15850*/  F2FP.PACK_AB R27, R239, R238 ;  /* 0x000000eeef1b723e */ /* 0x008fc600000000ff */
[----:B------:R-:W3:Y:S04]  /*15860*/  LDL.LU R239, [R1+0x624] ;  /* 0x0006240001ef7983 */ /* 0x000ee80000300800 */
[----:B------:R-:W3:Y:S01]  /*15870*/  LDL.LU R238, [R1+0x620] ;  /* 0x0006200001ee7983 */ /* 0x000ee20000300800 */
[----:B------:R-:W-:Y:S02]  /*15880*/  F2FP.PACK_AB R30, R198, R209 ;  /* 0x000000d1c61e723e */ /* 0x000fe400000000ff */
[----:B------:R-:W-:-:S05]  /*15890*/  F2FP.PACK_AB R31, R220, R212 ;  /* 0x000000d4dc1f723e */ /* 0x000fca00000000ff */
[----:B------:R-:W-:Y:S01]  /*158a0*/  STS.128 [R11+0x300], R28 ;  /* 0x0003001c0b007388 */ /* 0x000fe20000000c00 */
[----:B------:R-:W-:Y:S02]  /*158b0*/  F2FP.PACK_AB R128, R163, R162 ;  /* 0x000000a2a380723e */ /* 0x000fe400000000ff */
[----:B------:R-:W-:Y:S02]  /*158c0*/  F2FP.PACK_AB R130, R186, R185 ;  /* 0x000000b9ba82723e */ /* 0x000fe400000000ff */
[----:B------:R-:W-:Y:S02]  /*158d0*/  F2FP.PACK_AB R131, R190, R189 ;  /* 0x000000bdbe83723e */ /* 0x000fe400000000ff */
[----:B------:R-:W-:-:S03]  /*158e0*/  LEA R164, P2, R85, R0, 0x1 ;  /* 0x0000000055a47211 */ /* 0x000fc600078408ff */
[----:B------:R0:W-:Y:S01]  /*158f0*/  STS.128 [R11+0x580], R128 ;  /* 0x000580800b007388 */ /* 0x0001e20000000c00 */
[----:B------:R-:W-:Y:S02]  /*15900*/  LEA.HI.X.SX32 R165, R85, R2, 0x1, P2 ;  /* 0x0000000255a57211 */ /* 0x000fe400010f0eff */
[----:B0-----:R-:W-:-:S04]  /*15910*/  LEA R129, R3, R85, 0x1 ;  /* 0x0000005503817211 */ /* 0x001fc800078e08ff */
[----:B------:R-:W-:Y:S01]  /*15920*/  LEA R162, P2, R129, R0, 0x1 ;  /* 0x0000000081a27211 */ /* 0x000fe200078408ff */
[----:B------:R-:W-:-:S03]  /*15930*/  IMAD R85, R3, 0x2, R129 ;  /* 0x0000000203557824 */ /* 0x000fc600078e0281 */
[----:B------:R-:W-:Y:S02]  /*15940*/  LEA.HI.X.SX32 R163, R129, R2, 0x1, P2 ;  /* 0x0000000281a37211 */ /* 0x000fe400010f0eff */
[----:B------:R-:W-:Y:S02]  /*15950*/  LEA R160, P2, R85, R0, 0x1 ;  /* 0x0000000055a07211 */ /* 0x000fe400078408ff */
[----:B------:R-:W-:Y:S02]  /*15960*/  LEA R129, R3, R85, 0x1 ;  /* 0x0000005503817211 */ /* 0x000fe400078e08ff */
[----:B------:R-:W-:Y:S02]  /*15970*/  F2FP.PACK_AB R132, R159, R158 ;  /* 0x0000009e9f84723e */ /* 0x000fe400000000ff */
[----:B---3--:R-:W-:Y:S02]  /*15980*/  F2FP.PACK_AB R29, R238, R239 ;  /* 0x000000efee1d723e */ /* 0x008fe400000000ff */
[----:B------:R-:W3:Y:S04]  /*15990*/  LDL.LU R238, [R1+0x61c] ;  /* 0x00061c0001ee7983 */ /* 0x000ee80000300800 */
[----:B------:R-:W3:Y:S01]  /*159a0*/  LDL.LU R239, [R1+0x618] ;  /* 0x0006180001ef7983 */ /* 0x000ee20000300800 */
        /* <DEDUP_REMOVED lines=8> */
[----:B------:R-:W-:-:S03]  /*15a30*/  IMAD R85, R3, 0x2, R129 ;  /* 0x0000000203557824 */ /* 0x000fc600078e0281 */
        /* <DEDUP_REMOVED lines=21> */
[----:B------:R-:W-:Y:S01]  /*15b90*/  LEA R129, R3, R85, 0x1 ;  /* 0x0000005503817211 */ /* 0x000fe200078e08ff */
[----:B------:R0:W-:Y:S01]  /*15ba0*/  STS.128 [R11+0x700], R24 ;  /* 0x000700180b007388 */ /* 0x0001e20000000c00 */
[----:B------:R-:W-:Y:S02]  /*15bb0*/  F2FP.PACK_AB R135, R188, R187 ;  /* 0x000000bbbc87723e */ /* 0x000fe400000000ff */
[----:B------:R-:W-:Y:S02]  /*15bc0*/  F2FP.PACK_AB R28, R213, R217 ;  /* 0x000000d9d51c723e */ /* 0x000fe400000000ff */
[----:B------:R-:W-:Y:S01]  /*15bd0*/  LEA.HI.X.SX32 R141, R85, R2, 0x1, P2 ;  /* 0x00000002558d7211 */ /* 0x000fe200010f0eff */
[----:B------:R-:W-:Y:S01]  /*15be0*/  IMAD R85, R3, 0x2, R129 ;  /* 0x0000000203557824 */ /* 0x000fe200078e0281 */
[----:B----4-:R-:W-:-:S02]  /*15bf0*/  F2FP.PACK_AB R30, R219, R218 ;  /* 0x000000dadb1e723e */ /* 0x010fc400000000ff */
[----:B--2---:R-:W-:Y:S02]  /*15c00*/  F2FP.PACK_AB R31, R236, R237 ;  /* 0x000000edec1f723e */ /* 0x004fe400000000ff */
[----:B------:R-:W-:Y:S02]  /*15c10*/  LEA R138, P2, R129, R0, 0x1 ;  /* 0x00000000818a7211 */ /* 0x000fe400078408ff */
[----:B0-----:R-:W-:Y:S02]  /*15c20*/  F2FP.PACK_AB R24, R216, R221 ;  /* 0x000000ddd818723e */ /* 0x001fe400000000ff */
[----:B------:R-:W-:Y:S02]  /*15c30*/  F2FP.PACK_AB R25, R215, R214 ;  /* 0x000000d6d719723e */ /* 0x000fe400000000ff */
[----:B------:R-:W-:Y:S01]  /*15c40*/  F2FP.PACK_AB R26, R223, R222 ;  /* 0x000000dedf1a723e */ /* 0x000fe200000000ff */
[----:B------:R0:W-:Y:S01]  /*15c50*/  STS.128 [R11+0x180], R132 ;  /* 0x000180840b007388 */ /* 0x0001e20000000c00 */
[----:B------:R-:W-:-:S02]  /*15c60*/  LEA.HI.X.SX32 R139, R129, R2, 0x1, P2 ;  /* 0x00000002818b7211 */ /* 0x000fc400010f0eff */
[----:B------:R-:W-:Y:S01]  /*15c70*/  LEA R136, P2, R85, R0, 0x1 ;  /* 0x0000000055887211 */ /* 0x000fe200078408ff */
[----:B------:R1:W-:Y:S01]  /*15c80*/  STS.128 [R11+0x380], R28 ;  /* 0x0003801c0b007388 */ /* 0x0003e20000000c00 */
[----:B------:R-:W-:Y:S02]  /*15c90*/  LEA R129, R3, R85, 0x1 ;  /* 0x0000005503817211 */ /* 0x000fe400078e08ff */
[----:B------:R-:W-:-:S03]  /*15ca0*/  LEA.HI.X.SX32 R137, R85, R2, 0x1, P2 ;  /* 0x0000000255897211 */ /* 0x000fc600010f0eff */
[----:B------:R-:W-:Y:S01]  /*15cb0*/  IMAD R85, R3, 0x2, R129 ;  /* 0x0000000203557824 */ /* 0x000fe200078e0281 */
[----:B0-----:R-:W-:-:S04]  /*15cc0*/  LEA R134, P2, R129, R0, 0x1 ;  /* 0x0000000081867211 */ /* 0x001fc800078408ff */
[----:B------:R-:W-:Y:S02]  /*15cd0*/  LEA.HI.X.SX32 R135, R129, R2, 0x1, P2 ;  /* 0x0000000281877211 */ /* 0x000fe400010f0eff */
[----:B------:R-:W-:Y:S02]  /*15ce0*/  LEA R130, P2, R85, R0, 0x1 ;  /* 0x0000000055827211 */ /* 0x000fe400078408ff */
[----:B------:R-:W-:Y:S02]  /*15cf0*/  LEA R129, R3, R85, 0x1 ;  /* 0x0000005503817211 */ /* 0x000fe400078e08ff */
[----:B------:R-:W-:Y:S02]  /*15d00*/  LEA.HI.X.SX32 R131, R85, R2, 0x1, P2 ;  /* 0x0000000255837211 */ /* 0x000fe400010f0eff */
[----:B------:R-:W-:Y:S01]  /*15d10*/  LEA R128, P2, R129, R0, 0x1 ;  /* 0x0000000081807211 */ /* 0x000fe200078408ff */
[----:B------:R-:W-:-:S03]  /*15d20*/  IMAD R85, R3, 0x2, R129 ;  /* 0x0000000203557824 */ /* 0x000fc600078e0281 */
[----:B------:R-:W-:Y:S02]  /*15d30*/  LEA.HI.X.SX32 R129, R129, R2, 0x1, P2 ;  /* 0x0000000281817211 */ /* 0x000fe400010f0eff */
[----:B------:R-:W-:Y:S02]  /*15d40*/  LEA R185, R3, R85, 0x1 ;  /* 0x0000005503b97211 */ /* 0x000fe400078e08ff */
[----:B------:R-:W-:-:S03]  /*15d50*/  LEA R132, P2, R85, R0, 0x1 ;  /* 0x0000000055847211 */ /* 0x000fc600078408ff */
[----:B-1----:R-:W-:Y:S01]  /*15d60*/  IMAD R29, R3, 0x2, R185 ;  /* 0x00000002031d7824 */ /* 0x002fe200078e02b9 */
[----:B------:R-:W-:Y:S02]  /*15d70*/  LEA.HI.X.SX32 R133, R85, R2, 0x1, P2 ;  /* 0x0000000255857211 */ /* 0x000fe400010f0eff */
[----:B---3--:R-:W-:-:S05]  /*15d80*/  F2FP.PACK_AB R27, R239, R238 ;  /* 0x000000eeef1b723e */ /* 0x008fca00000000ff */
[----:B------:R0:W-:Y:S04]  /*15d90*/  STS.128 [R11+0x780], R24 ;  /* 0x000780180b007388 */ /* 0x0001e80000000c00 */
[----:B------:R-:W-:Y:S01]  /*15da0*/  BAR.SYNC.DEFER_BLOCKING 0x0 ;  /* 0x0000000000007b1d */ /* 0x000fe20000010000 */
[----:B0-----:R-:W-:-:S05]  /*15db0*/  LEA R11, R3, R29, 0x1 ;  /* 0x0000001d030b7211 */ /* 0x001fca00078e08ff */
[----:B------:R0:W-:Y:S04]  /*15dc0*/  STG.E.U16 [R124.64], R120 ;  /* 0x000000787c007986 */ /* 0x0001e8000c101504 */
[----:B------:R1:W-:Y:S01]  /*15dd0*/  STG.E.U16 [R126.64], R116 ;  /* 0x000000747e007986 */ /* 0x0003e2000c101504 */
[----:B0-----:R-:W-:-:S04]  /*15de0*/  LEA R124, P2, R185, R0, 0x1 ;  /* 0x00000000b97c7211 */ /* 0x001fc800078408ff */
[----:B------:R-:W-:Y:S02]  /*15df0*/  LEA.HI.X.SX32 R125, R185, R2, 0x1, P2 ;  /* 0x00000002b97d7211 */ /* 0x000fe400010f0eff */
[----:B-1----:R-:W-:Y:S01]  /*15e00*/  LEA R126, P2, R29, R0, 0x1 ;  /* 0x000000001d7e7211 */ /* 0x002fe200078408ff */
[----:B------:R-:W-:-:S03]  /*15e10*/  IMAD R25, R3, 0x2, R11 ;  /* 0x0000000203197824 */ /* 0x000fc600078e020b */
[----:B------:R-:W-:Y:S02]  /*15e20*/  LEA.HI.X.SX32 R127, R29, R2, 0x1, P2 ;  /* 0x000000021d7f7211 */ /* 0x000fe400010f0eff */
        /* <DEDUP_REMOVED lines=9> */
[----:B------:R-:W-:Y:S01]  /*15ec0*/  LEA R11, R3, R25, 0x1 ;  /* 0x00000019030b7211 */ /* 0x000fe200078e08ff */
[----:B------:R-:W-:Y:S01]  /*15ed0*/  STG.E.U16 [R182.64], R112 ;  /* 0x00000070b6007986 */ /* 0x000fe2000c101504 */
[----:B------:R-:W-:Y:S02]  /*15ee0*/  LEA.HI.X.SX32 R187, R25, R2, 0x1, P2 ;  /* 0x0000000219bb7211 */ /* 0x000fe400010f0eff */
[----:B------:R-:W-:Y:S01]  /*15ef0*/  LEA R184, P2, R11, R0, 0x1 ;  /* 0x000000000bb87211 */ /* 0x000fe200078408ff */
[----:B------:R-:W-:Y:S01]  /*15f00*/  IMAD R25, R3, 0x2, R11 ;  /* 0x0000000203197824 */ /* 0x000fe200078e020b */
[----:B------:R-:W-:Y:S02]  /*15f10*/  STG.E.U16 [R180.64], R108 ;  /* 0x0000006cb4007986 */ /* 0x000fe4000c101504 */
[----:B------:R-:W-:-:S02]  /*15f20*/  LEA.HI.X.SX32 R185, R11, R2, 0x1, P2 ;  /* 0x000000020bb97211 */ /* 0x000fc400010f0eff */
[----:B------:R-:W-:Y:S01]  /*15f30*/  STG.E.U16 [R178.64], R104 ;  /* 0x00000068b2007986 */ /* 0x000fe2000c101504 */
[----:B------:R-:W-:-:S03]  /*15f40*/  LEA R11, R3, R25, 0x1 ;  /* 0x00000019030b7211 */ /* 0x000fc600078e08ff */
[----:B------:R-:W-:Y:S04]  /*15f50*/  STG.E.U16 [R176.64], R100 ;  /* 0x00000064b0007986 */ /* 0x000fe8000c101504 */
[----:B------:R0:W-:Y:S02]  /*15f60*/  STG.E.U16 [R86.64], R96 ;  /* 0x0000006056007986 */ /* 0x0001e4000c101504 */
[----:B0-----:R-:W-:-:S04]  /*15f70*/  LEA R86, P2, R25, R0, 0x1 ;  /* 0x0000000019567211 */ /* 0x001fc800078408ff */
[----:B------:R-:W-:Y:S01]  /*15f80*/  LEA.HI.X.SX32 R87, R25, R2, 0x1, P2 ;  /* 0x0000000219577211 */ /* 0x000fe200010f0eff */
[----:B------:R-:W-:Y:S01]  /*15f90*/  IMAD R25, R3, 0x2, R11 ;  /* 0x0000000203197824 */ /* 0x000fe200078e020b */
[C---:B------:R-:W-:Y:S01]  /*15fa0*/  LEA R182, P2, R11.reuse, R0, 0x1 ;  /* 0x000000000bb67211 */ /* 0x040fe200078408ff */
[----:B------:R0:W-:Y:S03]  /*15fb0*/  STG.E.U16 [R54.64], R92 ;  /* 0x0000005c36007986 */ /* 0x0001e6000c101504 */
[----:B------:R-:W-:Y:S02]  /*15fc0*/  LEA.HI.X.SX32 R183, R11, R2, 0x1, P2 ;  /* 0x000000020bb77211 */ /* 0x000fe400010f0eff */
[----:B------:R-:W-:Y:S01]  /*15fd0*/  LEA R11, R3, R25, 0x1 ;  /* 0x00000019030b7211 */ /* 0x000fe200078e08ff */
[----:B------:R1:W-:Y:S01]  /*15fe0*/  STG.E.U16 [R52.64], R88 ;  /* 0x0000005834007986 */ /* 0x0003e2000c101504 */
[----:B0-----:R-:W-:-:S04]  /*15ff0*/  LEA R54, P2, R25, R0, 0x1 ;  /* 0x0000000019367211 */ /* 0x001fc800078408ff */
[----:B------:R-:W-:Y:S01]  /*16000*/  LEA.HI.X.SX32 R55, R25, R2, 0x1, P2 ;  /* 0x0000000219377211 */ /* 0x000fe200010f0eff */
[----:B------:R-:W-:Y:S01]  /*16010*/  IMAD R25, R3, 0x2, R11 ;  /* 0x0000000203197824 */ /* 0x000fe200078e020b */
[C---:B-1----:R-:W-:Y:S01]  /*16020*/  LEA R52, P2, R11.reuse, R0, 0x1 ;  /* 0x000000000b347211 */ /* 0x042fe200078408ff */
        /* <DEDUP_REMOVED lines=24> */
[----:B------:R0:W-:Y:S01]  /*161b0*/  STG.E.U16 [R38.64], R56 ;  /* 0x0000003826007986 */ /* 0x0001e2000c101504 */
[----:B------:R-:W-:Y:S02]  /*161c0*/  PRMT R120, R120, 0x7632, R120 ;  /* 0x0000763278787816 */ /* 0x000fe40000000078 */
[----:B------:R-:W-:Y:S02]  /*161d0*/  LEA.HI.X.SX32 R41, R11, R2, 0x1, P2 ;  /* 0x000000020b297211 */ /* 0x000fe400010f0eff */
[----:B------:R-:W-:Y:S01]  /*161e0*/  LEA R11, R3, R25, 0x1 ;  /* 0x00000019030b7211 */ /* 0x000fe200078e08ff */
[----:B------:R1:W-:Y:S01]  /*161f0*/  STG.E.U16 [R36.64], R120 ;  /* 0x0000007824007986 */ /* 0x0003e2000c101504 */
[----:B------:R-:W-:-:S02]  /*16200*/  PRMT R116, R116, 0x7632, R116 ;  /* 0x0000763274747816 */ /* 0x000fc40000000074 */
        /* <DEDUP_REMOVED lines=9> */
[----:B0-----:R-:W-:-:S04]  /*162a0*/  LEA R34, P2, R25, R0, 0x1 ;  /* 0x0000000019227211 */ /* 0x001fc800078408ff */
[----:B------:R-:W-:Y:S01]  /*162b0*/  LEA.HI.X.SX32 R35, R25, R2, 0x1, P2 ;  /* 0x0000000219237211 */ /* 0x000fe200010f0eff */
[----:B------:R-:W-:Y:S01]  /*162c0*/  IMAD R25, R3, 0x2, R11 ;  /* 0x0000000203197824 */ /* 0x000fe200078e020b */
[----:B-1----:R-:W-:-:S04]  /*162d0*/  LEA R32, P2, R11, R0, 0x1 ;  /* 0x000000000b207211 */ /* 0x002fc800078408ff */
[----:B------:R-:W-:Y:S02]  /*162e0*/  LEA.HI.X.SX32 R33, R11, R2, 0x1, P2 ;  /* 0x000000020b217211 */ /* 0x000fe400010f0eff */
[----:B------:R-:W-:Y:S02]  /*162f0*/  LEA R30, P2, R25, R0, 0x1 ;  /* 0x00000000191e7211 */ /* 0x000fe400078408ff */
[----:B------:R-:W-:Y:S02]  /*16300*/  LEA R11, R3, R25, 0x1 ;  /* 0x00000019030b7211 */ /* 0x000fe400078e08ff */
[----:B------:R-:W-:Y:S02]  /*16310*/  LEA.HI.X.SX32 R31, R25, R2, 0x1, P2 ;  /* 0x00000002191f7211 */ /* 0x000fe400010f0eff */
[----:B------:R-:W-:Y:S01]  /*16320*/  LEA R28, P2, R11, R0, 0x1 ;  /* 0x000000000b1c7211 */ /* 0x000fe200078408ff */
[----:B------:R-:W-:Y:S01]  /*16330*/  IMAD R25, R3, 0x2, R11 ;  /* 0x0000000203197824 */ /* 0x000fe200078e020b */
[----:B------:R-:W-:-:S02]  /*16340*/  PRMT R108, R108, 0x7632, R108 ;  /* 0x000076326c6c7816 */ /* 0x000fc4000000006c */
[----:B------:R-:W-:Y:S02]  /*16350*/  PRMT R104, R104, 0x7632, R104 ;  /* 0x0000763268687816 */ /* 0x000fe40000000068 */
[----:B------:R-:W-:Y:S02]  /*16360*/  LEA.HI.X.SX32 R29, R11, R2, 0x1, P2 ;  /* 0x000000020b1d7211 */ /* 0x000fe400010f0eff */
[----:B------:R-:W-:Y:S02]  /*16370*/  LEA R26, P2, R25, R0, 0x1 ;  /* 0x00000000191a7211 */ /* 0x000fe400078408ff */
[----:B------:R-:W-:Y:S01]  /*16380*/  LEA R11, R3, R25, 0x1 ;  /* 0x00000019030b7211 */ /* 0x000fe200078e08ff */
[----:B------:R-:W-:Y:S01]  /*16390*/  STG.E.U16 [R22.64], R108 ;  /* 0x0000006c16007986 */ /* 0x000fe2000c101504 */
[----:B------:R-:W-:Y:S02]  /*163a0*/  LEA.HI.X.SX32 R27, R25, R2, 0x1, P2 ;  /* 0x00000002191b7211 */ /* 0x000fe400010f0eff */
[----:B------:R-:W-:Y:S01]  /*163b0*/  LEA R24, P2, R11, R0, 0x1 ;  /* 0x000000000b187211 */ /* 0x000fe200078408ff */
[----:B------:R0:W-:Y:S01]  /*163c0*/  STG.E.U16 [R18.64], R104 ;  /* 0x0000006812007986 */ /* 0x0001e2000c101504 */
[----:B------:R-:W-:-:S02]  /*163d0*/  PRMT R100, R100, 0x7632, R100 ;  /* 0x0000763264647816 */ /* 0x000fc40000000064 */
[----:B------:R-:W-:Y:S01]  /*163e0*/  LEA.HI.X.SX32 R25, R11, R2, 0x1, P2 ;  /* 0x000000020b197211 */ /* 0x000fe200010f0eff */
[----:B0-----:R-:W-:Y:S02]  /*163f0*/  IMAD R19, R3, 0x2, R11 ;  /* 0x0000000203137824 */ /* 0x001fe400078e020b */
[----:B------:R0:W-:Y:S03]  /*16400*/  STG.E.U16 [R16.64], R100 ;  /* 0x0000006410007986 */ /* 0x0001e6000c101504 */
[----:B------:R-:W-:Y:S02]  /*16410*/  LEA R22, P2, R19, R0, 0x1 ;  /* 0x0000000013167211 */ /* 0x000fe400078408ff */
[----:B------:R-:W-:Y:S02]  /*16420*/  LEA R11, R3, R19, 0x1 ;  /* 0x00000013030b7211 */ /* 0x000fe400078e08ff */
[----:B------:R-:W-:-:S02]  /*16430*/  PRMT R96, R96, 0x7632, R96 ;  /* 0x0000763260607816 */ /* 0x000fc40000000060 */
[----:B------:R-:W-:Y:S02]  /*16440*/  LEA.HI.X.SX32 R23, R19, R2, 0x1, P2 ;  /* 0x0000000213177211 */ /* 0x000fe400010f0eff */
[----:B------:R-:W-:Y:S01]  /*16450*/  LEA R18, P2, R11, R0, 0x1 ;  /* 0x000000000b127211 */ /* 0x000fe200078408ff */
[----:B0-----:R-:W-:Y:S01]  /*16460*/  IMAD R17, R3, 0x2, R11 ;  /* 0x0000000203117824 */ /* 0x001fe200078e020b */
[----:B------:R0:W-:Y:S02]  /*16470*/  STG.E.U16 [R14.64], R96 ;  /* 0x000000600e007986 */ /* 0x0001e4000c101504 */
[----:B------:R-:W-:Y:S02]  /*16480*/  LEA.HI.X.SX32 R19, R11, R2, 0x1, P2 ;  /* 0x000000020b137211 */ /* 0x000fe400010f0eff */
[----:B------:R-:W-:Y:S02]  /*16490*/  LEA R11, R3, R17, 0x1 ;  /* 0x00000011030b7211 */ /* 0x000fe400078e08ff */
[----:B------:R-:W-:-:S02]  /*164a0*/  PRMT R92, R92, 0x7632, R92 ;  /* 0x000076325c5c7816 */ /* 0x000fc4000000005c */
[----:B0-----:R-:W-:-:S04]  /*164b0*/  LEA R14, P2, R17, R0, 0x1 ;  /* 0x00000000110e7211 */ /* 0x001fc800078408ff */
[----:B------:R-:W-:Y:S01]  /*164c0*/  LEA.HI.X.SX32 R15, R17, R2, 0x1, P2 ;  /* 0x00000002110f7211 */ /* 0x000fe200010f0eff */
[----:B------:R-:W-:Y:S01]  /*164d0*/  IMAD R17, R3, 0x2, R11 ;  /* 0x0000000203117824 */ /* 0x000fe200078e020b */
[C---:B------:R-:W-:Y:S01]  /*164e0*/  LEA R10, P2, R11.reuse, R0, 0x1 ;  /* 0x000000000b0a7211 */ /* 0x040fe200078408ff */
[----:B------:R0:W-:Y:S01]  /*164f0*/  STG.E.U16 [R8.64], R92 ;  /* 0x0000005c08007986 */ /* 0x0001e2000c101504 */
[----:B------:R-:W-:Y:S02]  /*16500*/  PRMT R88, R88, 0x7632, R88 ;  /* 0x0000763258587816 */ /* 0x000fe40000000058 */
[----:B------:R-:W-:Y:S02]  /*16510*/  PRMT R80, R80, 0x7632, R80 ;  /* 0x0000763250507816 */ /* 0x000fe40000000050 */
[----:B------:R-:W-:Y:S02]  /*16520*/  LEA.HI.X.SX32 R11, R11, R2, 0x1, P2 ;  /* 0x000000020b0b7211 */ /* 0x000fe400010f0eff */
[----:B------:R-:W-:Y:S01]  /*16530*/  LEA R85, R3, R17, 0x1 ;  /* 0x0000001103557211 */ /* 0x000fe200078e08ff */
[----:B------:R-:W-:Y:S01]  /*16540*/  STG.E.U16 [R174.64], R88 ;  /* 0x00000058ae007986 */ /* 0x000fe2000c101504 */
[----:B0-----:R-:W-:-:S03]  /*16550*/  LEA R8, P2, R17, R0, 0x1 ;  /* 0x0000000011087211 */ /* 0x001fc600078408ff */
[----:B------:R0:W-:Y:S01]  /*16560*/  STG.E.U16 [R6.64], R80 ;  /* 0x0000005006007986 */ /* 0x0001e2000c101504 */
[----:B------:R-:W-:Y:S02]  /*16570*/  PRMT R76, R76, 0x7632, R76 ;  /* 0x000076324c4c7816 */ /* 0x000fe4000000004c */
[----:B------:R-:W-:Y:S01]  /*16580*/  LEA.HI.X.SX32 R9, R17, R2, 0x1, P2 ;  /* 0x0000000211097211 */ /* 0x000fe200010f0eff */
[----:B------:R-:W-:Y:S02]  /*16590*/  IMAD R17, R3, 0x2, R85 ;  /* 0x0000000203117824 */ /* 0x000fe400078e0255 */
[----:B------:R1:W-:Y:S01]  /*165a0*/  STG.E.U16 [R20.64], R76 ;  /* 0x0000004c14007986 */ /* 0x0003e2000c101504 */
[----:B0-----:R-:W-:-:S04]  /*165b0*/  LEA R6, P2, R85, R0, 0x1 ;  /* 0x0000000055067211 */ /* 0x001fc800078408ff */
[----:B------:R-:W-:Y:S02]  /*165c0*/  LEA.HI.X.SX32 R7, R85, R2, 0x1, P2 ;  /* 0x0000000255077211 */ /* 0x000fe400010f0eff */
[----:B-1----:R-:W-:Y:S02]  /*165d0*/  LEA R20, P2, R17, R0, 0x1 ;  /* 0x0000000011147211 */ /* 0x002fe400078408ff */
[----:B------:R-:W-:Y:S02]  /*165e0*/  LEA R85, R3, R17, 0x1 ;  /* 0x0000001103557211 */ /* 0x000fe400078e08ff */
[----:B------:R-:W-:Y:S02]  /*165f0*/  PRMT R72, R72, 0x7632, R72 ;  /* 0x0000763248487816 */ /* 0x000fe40000000048 */
[----:B------:R-:W-:Y:S01]  /*16600*/  LEA.HI.X.SX32 R21, R17, R2, 0x1, P2 ;  /* 0x0000000211157211 */ /* 0x000fe200010f0eff */
[----:B------:R-:W-:Y:S01]  /*16610*/  IMAD R175, R3, 0x2, R85 ;  /* 0x0000000203af7824 */ /* 0x000fe200078e0255 */
[----:B------:R-:W-:Y:S01]  /*16620*/  LEA R16, P2, R85, R0, 0x1 ;  /* 0x0000000055107211 */ /* 0x000fe200078408ff */
[----:B------:R0:W-:Y:S01]  /*16630*/  STG.E.U16 [R12.64], R72 ;  /* 0x000000480c007986 */ /* 0x0001e2000c101504 */
[----:B------:R-:W-:-:S02]  /*16640*/  PRMT R68, R68, 0x7632, R68 ;  /* 0x0000763244447816 */ /* 0x000fc40000000044 */
        /* <DEDUP_REMOVED lines=14> */
[----:B------:R-:W-:Y:S02]  /*16730*/  LEA.HI.X.SX32 R179, R85, R2, 0x1, P2 ;  /* 0x0000000255b37211 */ /* 0x000fe400010f0eff */
[----:B------:R-:W-:Y:S02]  /*16740*/  LEA R176, P2, R175, R0, 0x1 ;  /* 0x00000000afb07211 */ /* 0x000fe400078408ff */
[----:B------:R-:W-:Y:S01]  /*16750*/  LEA R85, R3, R175, 0x1 ;  /* 0x000000af03557211 */ /* 0x000fe200078e08ff */
[----:B------:R0:W-:Y:S01]  /*16760*/  STG.E.U16 [R172.64], R64 ;  /* 0x00000040ac007986 */ /* 0x0001e2000c101504 */
[----:B------:R-:W-:Y:S02]  /*16770*/  LEA.HI.X.SX32 R177, R175, R2, 0x1, P2 ;  /* 0x00000002afb17211 */ /* 0x000fe400010f0eff */
[----:B------:R-:W-:Y:S02]  /*16780*/  LEA R174, P2, R85, R0, 0x1 ;  /* 0x0000000055ae7211 */ /* 0x000fe400078408ff */
[----:B------:R-:W-:-:S02]  /*16790*/  PRMT R60, R60, 0x7632, R60 ;  /* 0x000076323c3c7816 */ /* 0x000fc4000000003c */
[----:B------:R-:W-:Y:S01]  /*167a0*/  LEA.HI.X.SX32 R175, R85, R2, 0x1, P2 ;  /* 0x0000000255af7211 */ /* 0x000fe200010f0eff */
[----:B0-----:R-:W-:Y:S02]  /*167b0*/  IMAD R173, R3, 0x2, R85 ;  /* 0x0000000203ad7824 */ /* 0x001fe400078e0255 */
[----:B------:R0:W-:Y:S03]  /*167c0*/  STG.E.U16 [R170.64], R60 ;  /* 0x0000003caa007986 */ /* 0x0001e6000c101504 */
[----:B------:R-:W-:Y:S02]  /*167d0*/  LEA R172, P2, R173, R0, 0x1 ;  /* 0x00000000adac7211 */ /* 0x000fe400078408ff */
[----:B------:R-:W-:Y:S02]  /*167e0*/  LEA R85, R3, R173, 0x1 ;  /* 0x000000ad03557211 */ /* 0x000fe400078e08ff */
[----:B------:R-:W-:-:S02]  /*167f0*/  PRMT R56, R56, 0x7632, R56 ;  /* 0x0000763238387816 */ /* 0x000fc40000000038 */
[----:B------:R-:W-:Y:S01]  /*16800*/  LEA.HI.X.SX32 R173, R173, R2, 0x1, P2 ;  /* 0x00000002adad7211 */ /* 0x000fe200010f0eff */
[----:B------:R-:W-:Y:S01]  /*16810*/  IMAD R195, R3, 0x2, R85 ;  /* 0x0000000203c37824 */ /* 0x000fe200078e0255 */
[C---:B0-----:R-:W-:Y:S01]  /*16820*/  LEA R170, P2, R85.reuse, R0, 0x1 ;  /* 0x0000000055aa7211 */ /* 0x041fe200078408ff */
        /* <DEDUP_REMOVED lines=52> */
[----:B0-----:R-:W-:-:S03]  /*16b70*/  LEA R144, P2, R195, R0, 0x1 ;  /* 0x00000000c3907211 */ /* 0x001fc600078408ff */
[----:B------:R0:W-:Y:S01]  /*16b80*/  STG.E.U16 [R140.64], R65 ;  /* 0x000000418c007986 */ /* 0x0001e2000c101504 */
[----:B------:R-:W-:Y:S01]  /*16b90*/  LEA.HI.X.SX32 R145, R195, R2, 0x1, P2 ;  /* 0x00000002c3917211 */ /* 0x000fe200010f0eff */
[----:B-1----:R-:W-:Y:S01]  /*16ba0*/  IMAD R143, R3, 0x2, R85 ;  /* 0x00000002038f7824 */ /* 0x002fe200078e0255 */
[----:B------:R-:W-:Y:S02]  /*16bb0*/  PRMT R56, R121, 0x7632, R56 ;  /* 0x0000763279387816 */ /* 0x000fe40000000038 */
[C---:B0-----:R-:W-:Y:S01]  /*16bc0*/  LEA R140, P2, R85.reuse, R0, 0x1 ;  /* 0x00000000558c7211 */ /* 0x041fe200078408ff */
[----:B------:R-:W-:Y:S03]  /*16bd0*/  STG.E.U16 [R138.64], R61 ;  /* 0x0000003d8a007986 */ /* 0x000fe6000c101504 */
[----:B------:R-:W-:Y:S02]  /*16be0*/  LEA.HI.X.SX32 R141, R85, R2, 0x1, P2 ;  /* 0x00000002558d7211 */ /* 0x000fe400010f0eff */
[----:B------:R-:W-:-:S02]  /*16bf0*/  LEA R142, P2, R143, R0, 0x1 ;  /* 0x000000008f8e7211 */ /* 0x000fc400078408ff */
[----:B------:R-:W-:Y:S01]  /*16c00*/  LEA R85, R3, R143, 0x1 ;  /* 0x0000008f03557211 */ /* 0x000fe200078e08ff */
[----:B------:R-:W-:Y:S01]  /*16c10*/  STG.E.U16 [R136.64], R57 ;  /* 0x0000003988007986 */ /* 0x000fe2000c101504 */
[----:B------:R-:W-:-:S03]  /*16c20*/  LEA.HI.X.SX32 R143, R143, R2, 0x1, P2 ;  /* 0x000000028f8f7211 */ /* 0x000fc600010f0eff */
[----:B------:R0:W-:Y:S01]  /*16c30*/  STG.E.U16 [R134.64], R56 ;  /* 0x0000003886007986 */ /* 0x0001e2000c101504 */
[----:B------:R-:W-:Y:S01]  /*16c40*/  IMAD R121, R3, 0x2, R85 ;  /* 0x0000000203797824 */ /* 0x000fe200078e0255 */
[----:B------:R-:W-:Y:S02]  /*16c50*/  PRMT R65, R117, 0x7632, R65 ;  /* 0x0000763275417816 */ /* 0x000fe40000000041 */
[----:B0-----:R-:W-:-:S04]  /*16c60*/  LEA R134, P2, R85, R0, 0x1 ;  /* 0x0000000055867211 */ /* 0x001fc800078408ff */
[----:B------:R-:W-:Y:S02]  /*16c70*/  LEA.HI.X.SX32 R135, R85, R2, 0x1, P2 ;  /* 0x0000000255877211 */ /* 0x000fe400010f0eff */
[----:B------:R-:W-:Y:S02]  /*16c80*/  LEA R136, P2, R121, R0, 0x1 ;  /* 0x0000000079887211 */ /* 0x000fe400078408ff */
[----:B------:R-:W-:Y:S02]  /*16c90*/  LEA R85, R3, R121, 0x1 ;  /* 0x0000007903557211 */ /* 0x000fe400078e08ff */
[----:B------:R-:W-:Y:S02]  /*16ca0*/  PRMT R64, R113, 0x7632, R64 ;  /* 0x0000763271407816 */ /* 0x000fe40000000040 */
[----:B------:R-:W-:Y:S01]  /*16cb0*/  LEA.HI.X.SX32 R137, R121, R2, 0x1, P2 ;  /* 0x0000000279897211 */ /* 0x000fe200010f0eff */
[----:B------:R-:W-:Y:S01]  /*16cc0*/  IMAD R113, R3, 0x2, R85 ;  /* 0x0000000203717824 */ /* 0x000fe200078e0255 */
[C---:B------:R-:W-:Y:S01]  /*16cd0*/  LEA R138, P2, R85.reuse, R0, 0x1 ;  /* 0x00000000558a7211 */ /* 0x040fe200078408ff */
[----:B------:R-:W-:Y:S03]  /*16ce0*/  STG.E.U16 [R130.64], R65 ;  /* 0x0000004182007986 */ /* 0x000fe6000c101504 */
[----:B------:R-:W-:Y:S01]  /*16cf0*/  LEA.HI.X.SX32 R139, R85, R2, 0x1, P2 ;  /* 0x00000002558b7211 */ /* 0x000fe200010f0eff */
[----:B------:R0:W-:Y:S01]  /*16d00*/  STG.E.U16 [R128.64], R64 ;  /* 0x0000004080007986 */ /* 0x0001e2000c101504 */
[----:B------:R-:W-:-:S02]  /*16d10*/  LEA R85, R3, R113, 0x1 ;  /* 0x0000007103557211 */ /* 0x000fc400078e08ff */
[----:B------:R-:W-:-:S03]  /*16d20*/  PRMT R56, R109, 0x7632, R56 ;  /* 0x000076326d387816 */ /* 0x000fc60000000038 */
[----:B------:R-:W-:Y:S01]  /*16d30*/  IMAD R109, R3, 0x2, R85 ;  /* 0x00000002036d7824 */ /* 0x000fe200078e0255 */
[----:B0-----:R-:W-:-:S04]  /*16d40*/  LEA R128, P2, R113, R0, 0x1 ;  /* 0x0000000071807211 */ /* 0x001fc800078408ff */
[----:B------:R-:W-:Y:S02]  /*16d50*/  LEA.HI.X.SX32 R129, R113, R2, 0x1, P2 ;  /* 0x0000000271817211 */ /* 0x000fe400010f0eff */
[C---:B------:R-:W-:Y:S01]  /*16d60*/  LEA R130, P2, R85.reuse, R0, 0x1 ;  /* 0x0000000055827211 */ /* 0x040fe200078408ff */
[----:B------:R0:W-:Y:S03]  /*16d70*/  STG.E.U16 [R132.64], R56 ;  /* 0x0000003884007986 */ /* 0x0001e6000c101504 */
[----:B------:R-:W-:Y:S02]  /*16d80*/  LEA.HI.X.SX32 R131, R85, R2, 0x1, P2 ;  /* 0x0000000255837211 */ /* 0x000fe400010f0eff */
[----:B------:R-:W-:Y:S02]  /*16d90*/  LEA R85, R3, R109, 0x1 ;  /* 0x0000006d03557211 */ /* 0x000fe400078e08ff */
[----:B------:R-:W-:-:S02]  /*16da0*/  PRMT R57, R105, 0x7632, R57 ;  /* 0x0000763269397816 */ /* 0x000fc40000000039 */
[----:B0-----:R-:W-:Y:S01]  /*16db0*/  LEA R132, P2, R109, R0, 0x1 ;  /* 0x000000006d847211 */ /* 0x001fe200078408ff */
[----:B------:R-:W-:-:S03]  /*16dc0*/  IMAD R105, R3, 0x2, R85 ;  /* 0x0000000203697824 */ /* 0x000fc600078e0255 */
[----:B------:R-:W-:Y:S02]  /*16dd0*/  LEA.HI.X.SX32 R133, R109, R2, 0x1, P2 ;  /* 0x000000026d857211 */ /* 0x000fe400010f0eff */
[----:B------:R-:W-:Y:S01]  /*16de0*/  LEA R120, P2, R85, R0, 0x1 ;  /* 0x0000000055787211 */ /* 0x000fe200078408ff */
[----:B------:R0:W-:Y:S01]  /*16df0*/  STG.E.U16 [R124.64], R57 ;  /* 0x000000397c007986 */ /* 0x0001e2000c101504 */
[----:B------:R-:W-:Y:S02]  /*16e00*/  PRMT R101, R101, 0x7632, R101 ;  /* 0x0000763265657816 */ /* 0x000fe40000000065 */
[----:B------:R-:W-:Y:S02]  /*16e10*/  LEA.HI.X.SX32 R121, R85, R2, 0x1, P2 ;  /* 0x0000000255797211 */ /* 0x000fe400010f0eff */
[----:B------:R-:W-:Y:S01]  /*16e20*/  LEA R85, R3, R105, 0x1 ;  /* 0x0000006903557211 */ /* 0x000fe200078e08ff */
[----:B------:R1:W-:Y:S01]  /*16e30*/  STG.E.U16 [R126.64], R101 ;  /* 0x000000657e007986 */ /* 0x0003e2000c101504 */
[----:B------:R-:W-:-:S02]  /*16e40*/  PRMT R96, R97, 0x7632, R96 ;  /* 0x0000763261607816 */ /* 0x000fc40000000060 */
[----:B0-----:R-:W-:Y:S01]  /*16e50*/  LEA R124, P2, R105, R0, 0x1 ;  /* 0x00000000697c7211 */ /* 0x001fe200078408ff */
[----:B------:R-:W-:-:S03]  /*16e60*/  IMAD R97, R3, 0x2, R85 ;  /* 0x0000000203617824 */ /* 0x000fc600078e0255 */
[----:B------:R-:W-:Y:S02]  /*16e70*/  LEA.HI.X.SX32 R125, R105, R2, 0x1, P2 ;  /* 0x00000002697d7211 */ /* 0x000fe400010f0eff */
[----:B-1----:R-:W-:-:S04]  /*16e80*/  LEA R126, P2, R85, R0, 0x1 ;  /* 0x00000000557e7211 */ /* 0x002fc800078408ff */
[----:B------:R-:W-:Y:S02]  /*16e90*/  LEA.HI.X.SX32 R127, R85, R2, 0x1, P2 ;  /* 0x00000002557f7211 */ /* 0x000fe400010f0eff */
[----:B------:R-:W-:Y:S02]  /*16ea0*/  LEA R108, P2, R97, R0, 0x1 ;  /* 0x00000000616c7211 */ /* 0x000fe400078408ff */
[----:B------:R-:W-:Y:S02]  /*16eb0*/  LEA R85, R3, R97, 0x1 ;  /* 0x0000006103557211 */ /* 0x000fe400078e08ff */
[----:B------:R-:W-:Y:S02]  /*16ec0*/  PRMT R56, R93, 0x7632, R56 ;  /* 0x000076325d387816 */ /* 0x000fe40000000038 */
[----:B------:R-:W-:Y:S01]  /*16ed0*/  LEA.HI.X.SX32 R109, R97, R2, 0x1, P2 ;  /* 0x00000002616d7211 */ /* 0x000fe200010f0eff */
[----:B------:R-:W-:Y:S01]  /*16ee0*/  IMAD R93, R3, 0x2, R85 ;  /* 0x00000002035d7824 */ /* 0x000fe200078e0255 */
[----:B------:R-:W-:-:S04]  /*16ef0*/  LEA R112, P2, R85, R0, 0x1 ;  /* 0x0000000055707211 */ /* 0x000fc800078408ff */
[----:B------:R-:W-:Y:S02]  /*16f00*/  LEA.HI.X.SX32 R113, R85, R2, 0x1, P2 ;  /* 0x0000000255717211 */ /* 0x000fe400010f0eff */
[----:B------:R-:W-:Y:S02]  /*16f10*/  LEA R116, P2, R93, R0, 0x1 ;  /* 0x000000005d747211 */ /* 0x000fe400078408ff */
[----:B------:R-:W-:Y:S01]  /*16f20*/  LEA R85, R3, R93, 0x1 ;  /* 0x0000005d03557211 */ /* 0x000fe200078e08ff */
[----:B------:R0:W-:Y:S01]  /*16f30*/  STG.E.U16 [R192.64], R96 ;  /* 0x00000060c0007986 */ /* 0x0001e2000c101504 */
[----:B------:R-:W-:Y:S02]  /*16f40*/  PRMT R57, R89, 0x7632, R57 ;  /* 0x0000763259397816 */ /* 0x000fe40000000039 */
[----:B------:R-:W-:Y:S01]  /*16f50*/  LEA.HI.X.SX32 R117, R93, R2, 0x1, P2 ;  /* 0x000000025d757211 */ /* 0x000fe200010f0eff */
[----:B------:R-:W-:Y:S01]  /*16f60*/  IMAD R89, R3, 0x2, R85 ;  /* 0x0000000203597824 */ /* 0x000fe200078e0255 */
[----:B------:R-:W-:-:S02]  /*16f70*/  PRMT R93, R81, 0x7632, R93 ;  /* 0x00007632515d7816 */ /* 0x000fc4000000005d */
[----:B0-----:R-:W-:Y:S02]  /*16f80*/  LEA R96, P2, R85, R0, 0x1 ;  /* 0x0000000055607211 */ /* 0x001fe400078408ff */
[----:B------:R-:W-:Y:S02]  /*16f90*/  LEA R81, R3, R89, 0x1 ;  /* 0x0000005903517211 */ /* 0x000fe400078e08ff */
[----:B------:R-:W-:Y:S02]  /*16fa0*/  LEA.HI.X.SX32 R97, R85, R2, 0x1, P2 ;  /* 0x0000000255617211 */ /* 0x000fe400010f0eff */
[C---:B------:R-:W-:Y:S01]  /*16fb0*/  LEA R100, P2, R89.reuse, R0, 0x1 ;  /* 0x0000000059647211 */ /* 0x040fe200078408ff */
[----:B------:R0:W-:Y:S03]  /*16fc0*/  STG.E.U16 [R190.64], R56 ;  /* 0x00000038be007986 */ /* 0x0001e6000c101504 */
[----:B------:R-:W-:-:S02]  /*16fd0*/  LEA.HI.X.SX32 R101, R89, R2, 0x1, P2 ;  /* 0x0000000259657211 */ /* 0x000fc400010f0eff */
[----:B------:R-:W-:Y:S02]  /*16fe0*/  LEA R104, P2, R81, R0, 0x1 ;  /* 0x0000000051687211 */ /* 0x000fe400078408ff */
[----:B0-----:R-:W-:Y:S01]  /*16ff0*/  PRMT R56, R77, 0x7632, R56 ;  /* 0x000076324d387816 */ /* 0x001fe20000000038 */
[----:B------:R-:W-:Y:S01]  /*17000*/  IMAD R77, R3, 0x2, R81 ;  /* 0x00000002034d7824 */ /* 0x000fe200078e0251 */
[----:B------:R-:W-:Y:S01]  /*17010*/  LEA.HI.X.SX32 R105, R81, R2, 0x1, P2 ;  /* 0x0000000251697211 */ /* 0x000fe200010f0eff */
[----:B------:R0:W-:Y:S03]  /*17020*/  STG.E.U16 [R188.64], R57 ;  /* 0x00000039bc007986 */ /* 0x0001e6000c101504 */
[----:B------:R-:W-:Y:S02]  /*17030*/  LEA R92, P2, R77, R0, 0x1 ;  /* 0x000000004d5c7211 */ /* 0x000fe400078408ff */
[----:B------:R-:W-:Y:S01]  /*17040*/  LEA R81, R3, R77, 0x1 ;  /* 0x0000004d03517211 */ /* 0x000fe200078e08ff */
[----:B------:R1:W-:Y:S01]  /*17050*/  STG.E.U16 [R186.64], R93 ;  /* 0x0000005dba007986 */ /* 0x0003e2000c101504 */
[----:B------:R-:W-:-:S02]  /*17060*/  PRMT R60, R69, 0x7632, R60 ;  /* 0x00007632453c7816 */ /* 0x000fc4000000003c */
[----:B0-----:R-:W-:Y:S01]  /*17070*/  PRMT R57, R73, 0x7632, R57 ;  /* 0x0000763249397816 */ /* 0x001fe20000000039 */
[----:B------:R-:W-:Y:S01]  /*17080*/  IMAD R73, R3, 0x2, R81 ;  /* 0x0000000203497824 */ /* 0x000fe200078e0251 */
[----:B------:R-:W-:Y:S01]  /*17090*/  STG.E.U16 [R184.64], R56 ;  /* 0x00000038b8007986 */ /* 0x000fe2000c101504 */
[----:B-1----:R-:W-:Y:S02]  /*170a0*/  LEA.HI.X.SX32 R93, R77, R2, 0x1, P2 ;  /* 0x000000024d5d7211 */ /* 0x002fe400010f0eff */
[----:B------:R-:W-:Y:S01]  /*170b0*/  LEA R88, P2, R81, R0, 0x1 ;  /* 0x0000000051587211 */ /* 0x000fe200078408ff */
[----:B------:R0:W-:Y:S01]  /*170c0*/  STG.E.U16 [R86.64], R57 ;  /* 0x0000003956007986 */ /* 0x0001e2000c101504 */
[----:B------:R-:W-:Y:S02]  /*170d0*/  LEA R69, R3, R73, 0x1 ;  /* 0x0000004903457211 */ /* 0x000fe400078e08ff */
[----:B------:R-:W-:Y:S02]  /*170e0*/  LEA.HI.X.SX32 R89, R81, R2, 0x1, P2 ;  /* 0x0000000251597211 */ /* 0x000fe400010f0eff */
[----:B0-----:R-:W-:-:S04]  /*170f0*/  LEA R86, P2, R73, R0, 0x1 ;  /* 0x0000000049567211 */ /* 0x001fc800078408ff */
[----:B------:R-:W-:Y:S01]  /*17100*/  LEA.HI.X.SX32 R87, R73, R2, 0x1, P2 ;  /* 0x0000000249577211 */ /* 0x000fe200010f0eff */
[----:B------:R-:W-:Y:S01]  /*17110*/  IMAD R73, R3, 0x2, R69 ;  /* 0x0000000203497824 */ /* 0x000fe200078e0245 */
[----:B------:R-:W-:Y:S02]  /*17120*/  LEA R80, P2, R69, R0, 0x1 ;  /* 0x0000000045507211 */ /* 0x000fe400078408ff */
[----:B------:R-:W-:Y:S02]  /*17130*/  PRMT R56, R65, 0x7632, R56 ;  /* 0x0000763241387816 */ /* 0x000fe40000000038 */
[----:B------:R-:W-:Y:S02]  /*17140*/  LEA.HI.X.SX32 R81, R69, R2, 0x1, P2 ;  /* 0x0000000245517211 */ /* 0x000fe400010f0eff */
[----:B------:R-:W-:Y:S02]  /*17150*/  LEA R76, P2, R73, R0, 0x1 ;  /* 0x00000000494c7211 */ /* 0x000fe400078408ff */
[----:B------:R-:W-:-:S02]  /*17160*/  LEA R65, R3, R73, 0x1 ;  /* 0x0000004903417211 */ /* 0x000fc400078e08ff */
[----:B------:R-:W-:Y:S02]  /*17170*/  PRMT R57, R61, 0x7632, R57 ;  /* 0x000076323d397816 */ /* 0x000fe40000000039 */
[----:B------:R-:W-:Y:S01]  /*17180*/  LEA.HI.X.SX32 R77, R73, R2, 0x1, P2 ;  /* 0x00000002494d7211 */ /* 0x000fe200010f0eff */
[----:B------:R-:W-:Y:S01]  /*17190*/  IMAD R61, R3, 0x2, R65 ;  /* 0x00000002033d7824 */ /* 0x000fe200078e0241 */
[----:B------:R-:W-:-:S04]  /*171a0*/  LEA R72, P2, R65, R0, 0x1 ;  /* 0x0000000041487211 */ /* 0x000fc800078408ff */
[----:B------:R-:W-:Y:S02]  /*171b0*/  LEA.HI.X.SX32 R73, R65, R2, 0x1, P2 ;  /* 0x0000000241497211 */ /* 0x000fe400010f0eff */
[----:B------:R-:W-:Y:S02]  /*171c0*/  LEA R68, P2, R61, R0, 0x1 ;  /* 0x000000003d447211 */ /* 0x000fe400078408ff */
[----:B------:R-:W-:Y:S01]  /*171d0*/  LEA R65, R3, R61, 0x1 ;  /* 0x0000003d03417211 */ /* 0x000fe200078e08ff */
[----:B------:R-:W-:Y:S01]  /*171e0*/  STG.E.U16 [R182.64], R60 ;  /* 0x0000003cb6007986 */ /* 0x000fe2000c101504 */
[----:B------:R-:W-:Y:S02]  /*171f0*/  LEA.HI.X.SX32 R69, R61, R2, 0x1, P2 ;  /* 0x000000023d457211 */ /* 0x000fe400010f0eff */
[----:B------:R-:W-:Y:S01]  /*17200*/  LEA R64, P2, R65, R0, 0x1 ;  /* 0x0000000041407211 */ /* 0x000fe200078408ff */
[----:B------:R0:W-:Y:S04]  /*17210*/  STG.E.U16 [R54.64], R56 ;  /* 0x0000003836007986 */ /* 0x0001e8000c101504 */
[----:B------:R1:W-:Y:S01]  /*17220*/  STG.E.U16 [R52.64], R57 ;  /* 0x0000003934007986 */ /* 0x0003e2000c101504 */
[----:B0-----:R-:W-:Y:S01]  /*17230*/  IMAD R55, R3, 0x2, R65 ;  /* 0x0000000203377824 */ /* 0x001fe200078e0241 */
[----:B------:R-:W-:-:S04]  /*17240*/  LEA.HI.X.SX32 R65, R65, R2, 0x1, P2 ;  /* 0x0000000241417211 */ /* 0x000fc800010f0eff */
[----:B------:R-:W-:Y:S02]  /*17250*/  LEA R60, P2, R55, R0, 0x1 ;  /* 0x00000000373c7211 */ /* 0x000fe400078408ff */
[----:B-1----:R-:W-:Y:S02]  /*17260*/  LEA R53, R3, R55, 0x1 ;  /* 0x0000003703357211 */ /* 0x002fe400078e08ff */
[----:B------:R-:W-:Y:S02]  /*17270*/  PRMT R85, R57, 0x7632, R85 ;  /* 0x0000763239557816 */ /* 0x000fe40000000055 */
[----:B------:R-:W-:Y:S01]  /*17280*/  LEA.HI.X.SX32 R61, R55, R2, 0x1, P2 ;  /* 0x00000002373d7211 */ /* 0x000fe200010f0eff */
[----:B------:R-:W-:Y:S01]  /*17290*/  IMAD R55, R3, 0x2, R53 ;  /* 0x0000000203377824 */ /* 0x000fe200078e0235 */
[C---:B------:R-:W-:Y:S01]  /*172a0*/  LEA R56, P2, R53.reuse, R0, 0x1 ;  /* 0x0000000035387211 */ /* 0x040fe200078408ff */
[----:B------:R0:W-:Y:S03]  /*172b0*/  STG.E.U16 [R50.64], R85 ;  /* 0x0000005532007986 */ /* 0x0001e6000c101504 */
[----:B------:R-:W-:-:S02]  /*172c0*/  LEA.HI.X.SX32 R57, R53, R2, 0x1, P2 ;  /* 0x0000000235397211 */ /* 0x000fc400010f0eff */
[----:B------:R-:W-:Y:S01]  /*172d0*/  LEA R54, P2, R55, R0, 0x1 ;  /* 0x0000000037367211 */ /* 0x000fe200078408ff */
[----:B------:R1:W-:Y:S01]  /*172e0*/  STG.E.U16 [R48.64], R122 ;  /* 0x0000007a30007986 */ /* 0x0003e2000c101504 */
[----:B0-----:R-:W-:Y:S02]  /*172f0*/  LEA R51, R3, R55, 0x1 ;  /* 0x0000003703337211 */ /* 0x001fe400078e08ff */
[----:B------:R-:W-:Y:S02]  /*17300*/  LEA.HI.X.SX32 R55, R55, R2, 0x1, P2 ;  /* 0x0000000237377211 */ /* 0x000fe400010f0eff */
[----:B------:R-:W-:Y:S01]  /*17310*/  LEA R52, P2, R51, R0, 0x1 ;  /* 0x0000000033347211 */ /* 0x000fe200078408ff */
[----:B-1----:R-:W-:Y:S01]  /*17320*/  IMAD R49, R3, 0x2, R51 ;  /* 0x0000000203317824 */ /* 0x002fe200078e0233 */
[----:B------:R0:W-:Y:S02]  /*17330*/  STG.E.U16 [R46.64], R118 ;  /* 0x000000762e007986 */ /* 0x0001e4000c101504 */
[----:B------:R-:W-:-:S02]  /*17340*/  LEA.HI.X.SX32 R53, R51, R2, 0x1, P2 ;  /* 0x0000000233357211 */ /* 0x000fc400010f0eff */
[C---:B------:R-:W-:Y:S01]  /*17350*/  LEA R50, P2, R49.reuse, R0, 0x1 ;  /* 0x0000000031327211 */ /* 0x040fe200078408ff */
[----:B------:R1:W-:Y:S03]  /*17360*/  STG.E.U16 [R44.64], R114 ;  /* 0x000000722c007986 */ /* 0x0003e6000c101504 */
[----:B------:R-:W-:Y:S02]  /*17370*/  LEA.HI.X.SX32 R51, R49, R2, 0x1, P2 ;  /* 0x0000000231337211 */ /* 0x000fe400010f0eff */
[----:B0-----:R-:W-:-:S04]  /*17380*/  LEA R47, R3, R49, 0x1 ;  /* 0x00000031032f7211 */ /* 0x001fc800078e08ff */
[----:B------:R-:W-:Y:S01]  /*17390*/  LEA R48, P2, R47, R0, 0x1 ;  /* 0x000000002f307211 */ /* 0x000fe200078408ff */
[----:B-1----:R-:W-:Y:S01]  /*173a0*/  IMAD R45, R3, 0x2, R47 ;  /* 0x00000002032d7824 */ /* 0x002fe200078e022f */
[----:B------:R0:W-:Y:S02]  /*173b0*/  STG.E.U16 [R42.64], R110 ;  /* 0x0000006e2a007986 */ /* 0x0001e4000c101504 */
[----:B------:R-:W-:Y:S02]  /*173c0*/  LEA.HI.X.SX32 R49, R47, R2, 0x1, P2 ;  /* 0x000000022f317211 */ /* 0x000fe400010f0eff */
[C---:B------:R-:W-:Y:S01]  /*173d0*/  LEA R46, P2, R45.reuse, R0, 0x1 ;  /* 0x000000002d2e7211 */ /* 0x040fe200078408ff */
[----:B------:R1:W-:Y:S03]  /*173e0*/  STG.E.U16 [R40.64], R106 ;  /* 0x0000006a28007986 */ /* 0x0003e6000c101504 */
[----:B------:R-:W-:-:S02]  /*173f0*/  LEA.HI.X.SX32 R47, R45, R2, 0x1, P2 ;  /* 0x000000022d2f7211 */ /* 0x000fc400010f0eff */
        /* <DEDUP_REMOVED lines=29> */
[----:B------:R-:W-:Y:S01]  /*175d0*/  LEA R33, R3, R29, 0x1 ;  /* 0x0000001d03217211 */ /* 0x000fe200078e08ff */
[----:B------:R1:W-:Y:S01]  /*175e0*/  STG.E.U16 [R24.64], R70 ;  /* 0x0000004618007986 */ /* 0x0003e2000c101504 */
[----:B0-----:R-:W-:-:S03]  /*175f0*/  LEA R26, P2, R29, R0, 0x1 ;  /* 0x000000001d1a7211 */ /* 0x001fc600078408ff */
[----:B------:R0:W-:Y:S01]  /*17600*/  STG.E.U16 [R22.64], R66 ;  /* 0x0000004216007986 */ /* 0x0001e2000c101504 */
[----:B------:R-:W-:Y:S01]  /*17610*/  LEA.HI.X.SX32 R27, R29, R2, 0x1, P2 ;  /* 0x000000021d1b7211 */ /* 0x000fe200010f0eff */
[----:B-1----:R-:W-:Y:S02]  /*17620*/  IMAD R25, R3, 0x2, R33 ;  /* 0x0000000203197824 */ /* 0x002fe400078e0221 */
[----:B------:R1:W-:Y:S01]  /*17630*/  STG.E.U16 [R18.64], R62 ;  /* 0x0000003e12007986 */ /* 0x0003e2000c101504 */
[----:B0-----:R-:W-:Y:S02]  /*17640*/  LEA R22, P2, R33, R0, 0x1 ;  /* 0x0000000021167211 */ /* 0x001fe400078408ff */
[----:B------:R-:W-:Y:S02]  /*17650*/  LEA R29, R3, R25, 0x1 ;  /* 0x00000019031d7211 */ /* 0x000fe400078e08ff */
[----:B------:R-:W-:Y:S02]  /*17660*/  LEA.HI.X.SX32 R23, R33, R2, 0x1, P2 ;  /* 0x0000000221177211 */ /* 0x000fe400010f0eff */
[----:B-1----:R-:W-:Y:S01]  /*17670*/  LEA R18, P2, R25, R0, 0x1 ;  /* 0x0000000019127211 */ /* 0x002fe200078408ff */
[----:B------:R0:W-:Y:S01]  /*17680*/  STG.E.U16 [R14.64], R58 ;  /* 0x0000003a0e007986 */ /* 0x0001e2000c101504 */
[----:B------:R-:W-:-:S02]  /*17690*/  PRMT R122, R122, 0x7632, R122 ;  /* 0x000076327a7a7816 */ /* 0x000fc4000000007a */
[----:B------:R-:W-:Y:S01]  /*176a0*/  LEA.HI.X.SX32 R19, R25, R2, 0x1, P2 ;  /* 0x0000000219137211 */ /* 0x000fe200010f0eff */
[----:B------:R-:W-:Y:S01]  /*176b0*/  IMAD R25, R3, 0x2, R29 ;  /* 0x0000000203197824 */ /* 0x000fe200078e021d */
[----:B------:R-:W-:Y:S01]  /*176c0*/  PRMT R118, R118, 0x7632, R118 ;  /* 0x0000763276767816 */ /* 0x000fe20000000076 */
[----:B------:R1:W-:Y:S01]  /*176d0*/  STG.E.U16 [R10.64], R122 ;  /* 0x0000007a0a007986 */ /* 0x0003e2000c101504 */
[----:B0-----:R-:W-:-:S04]  /*176e0*/  LEA R14, P2, R29, R0, 0x1 ;  /* 0x000000001d0e7211 */ /* 0x001fc800078408ff */
[----:B------:R-:W-:Y:S02]  /*176f0*/  LEA.HI.X.SX32 R15, R29, R2, 0x1, P2 ;  /* 0x000000021d0f7211 */ /* 0x000fe400010f0eff */
[----:B-1----:R-:W-:Y:S02]  /*17700*/  LEA R10, P2, R25, R0, 0x1 ;  /* 0x00000000190a7211 */ /* 0x002fe400078408ff */
[----:B------:R-:W-:Y:S01]  /*17710*/  LEA R29, R3, R25, 0x1 ;  /* 0x00000019031d7211 */ /* 0x000fe200078e08ff */
        /* <DEDUP_REMOVED lines=9> */
[----:B------:R-:W-:Y:S02]  /*177b0*/  LEA.HI.X.SX32 R7, R25, R2, 0x1, P2 ;  /* 0x0000000219077211 */ /* 0x000fe400010f0eff */
[----:B------:R-:W-:Y:S01]  /*177c0*/  LEA R32, P2, R29, R0, 0x1 ;  /* 0x000000001d207211 */ /* 0x000fe200078408ff */
[----:B------:R-:W-:-:S03]  /*177d0*/  IMAD R25, R3, 0x2, R29 ;  /* 0x0000000203197824 */ /* 0x000fc600078e021d */
[----:B------:R-:W-:Y:S02]  /*177e0*/  LEA.HI.X.SX32 R33, R29, R2, 0x1, P2 ;  /* 0x000000021d217211 */ /* 0x000fe400010f0eff */
[----:B------:R-:W-:Y:S02]  /*177f0*/  LEA R28, P2, R25, R0, 0x1 ;  /* 0x00000000191c7211 */ /* 0x000fe400078408ff */
        /* <DEDUP_REMOVED lines=10> */
[----:B------:R-:W-:Y:S02]  /*178a0*/  PRMT R102, R102, 0x7632, R102 ;  /* 0x0000763266667816 */ /* 0x000fe40000000066 */
        /* <DEDUP_REMOVED lines=13> */
[C---:B-1----:R-:W-:Y:S02]  /*17980*/  LEA R4, P2, R85.reuse, R0, 0x1 ;  /* 0x0000000055047211 */ /* 0x042fe400078408ff */
[----:B------:R-:W-:Y:S02]  /*17990*/  PRMT R58, R90, 0x7632, R58 ;  /* 0x000076325a3a7816 */ /* 0x000fe4000000003a */
[----:B------:R-:W-:Y:S02]  /*179a0*/  LEA.HI.X.SX32 R5, R85, R2, 0x1, P2 ;  /* 0x0000000255057211 */ /* 0x000fe400010f0eff */
[----:B------:R-:W-:Y:S02]  /*179b0*/  LEA R196, P2, R183, R0, 0x1 ;  /* 0x00000000b7c47211 */ /* 0x000fe400078408ff */
[----:B------:R-:W-:Y:S01]  /*179c0*/  LEA R85, R3, R183, 0x1 ;  /* 0x000000b703557211 */ /* 0x000fe200078e08ff */
[----:B------:R-:W-:Y:S01]  /*179d0*/  STG.E.U16 [R180.64], R90 ;  /* 0x0000005ab4007986 */ /* 0x000fe2000c101504 */
[----:B------:R-:W-:-:S03]  /*179e0*/  LEA.HI.X.SX32 R197, R183, R2, 0x1, P2 ;  /* 0x00000002b7c57211 */ /* 0x000fc600010f0eff */
[----:B------:R0:W-:Y:S01]  /*179f0*/  STG.E.U16 [R178.64], R58 ;  /* 0x0000003ab2007986 */ /* 0x0001e2000c101504 */
[----:B------:R-:W-:-:S03]  /*17a00*/  IMAD R183, R3, 0x2, R85 ;  /* 0x0000000203b77824 */ /* 0x000fc600078e0255 */
[----:B------:R-:W-:Y:S01]  /*17a10*/  STL.64 [R1+0x30], R196 ;  /* 0x000030c401007387 */ /* 0x000fe20000100a00 */
[----:B0-----:R-:W-:-:S04]  /*17a20*/  LEA R178, P2, R85, R0, 0x1 ;  /* 0x0000000055b27211 */ /* 0x001fc800078408ff */
[----:B------:R-:W-:-:S05]  /*17a30*/  LEA.HI.X.SX32 R179, R85, R2, 0x1, P2 ;  /* 0x0000000255b37211 */ /* 0x000fca00010f0eff */
[----:B------:R0:W-:Y:S01]  /*17a40*/  STL.64 [R1+0x28], R178 ;  /* 0x000028b201007387 */ /* 0x0001e20000100a00 */
[----:B------:R-:W-:Y:S02]  /*17a50*/  PRMT R82, R82, 0x7632, R82 ;  /* 0x0000763252527816 */ /* 0x000fe40000000052 */
[----:B------:R-:W-:Y:S02]  /*17a60*/  LEA R85, R3, R183, 0x1 ;  /* 0x000000b703557211 */ /* 0x000fe400078e08ff */
[----:B0-----:R-:W-:-:S04]  /*17a70*/  LEA R178, P2, R183, R0, 0x1 ;  /* 0x00000000b7b27211 */ /* 0x001fc800078408ff */
[----:B------:R-:W-:Y:S01]  /*17a80*/  LEA.HI.X.SX32 R179, R183, R2, 0x1, P2 ;  /* 0x00000002b7b37211 */ /* 0x000fe200010f0eff */
[----:B------:R0:W-:Y:S01]  /*17a90*/  STG.E.U16 [R176.64], R82 ;  /* 0x00000052b0007986 */ /* 0x0001e2000c101504 */
[----:B------:R-:W-:-:S03]  /*17aa0*/  PRMT R78, R78, 0x7632, R78 ;  /* 0x000076324e4e7816 */ /* 0x000fc6000000004e */
[----:B------:R1:W-:Y:S04]  /*17ab0*/  STL.64 [R1+0x20], R178 ;  /* 0x000020b201007387 */ /* 0x0003e80000100a00 */
[----:B------:R2:W-:Y:S01]  /*17ac0*/  STG.E.U16 [R174.64], R78 ;  /* 0x0000004eae007986 */ /* 0x0005e2000c101504 */
[----:B0-----:R-:W-:Y:S01]  /*17ad0*/  LEA R176, P2, R85, R0, 0x1 ;  /* 0x0000000055b07211 */ /* 0x001fe200078408ff */
[----:B-1----:R-:W-:-:S03]  /*17ae0*/  IMAD R179, R3, 0x2, R85 ;  /* 0x0000000203b37824 */ /* 0x002fc600078e0255 */
[----:B------:R-:W-:Y:S02]  /*17af0*/  LEA.HI.X.SX32 R177, R85, R2, 0x1, P2 ;  /* 0x0000000255b17211 */ /* 0x000fe400010f0eff */
[----:B--2---:R-:W-:Y:S02]  /*17b00*/  LEA R174, P2, R179, R0, 0x1 ;  /* 0x00000000b3ae7211 */ /* 0x004fe400078408ff */
[----:B------:R-:W-:Y:S01]  /*17b10*/  LEA R85, R3, R179, 0x1 ;  /* 0x000000b303557211 */ /* 0x000fe200078e08ff */
[----:B------:R0:W-:Y:S01]  /*17b20*/  STL.64 [R1+0x18], R176 ;  /* 0x000018b001007387 */ /* 0x0001e20000100a00 */
[----:B------:R-:W-:Y:S02]  /*17b30*/  LEA.HI.X.SX32 R175, R179, R2, 0x1, P2 ;  /* 0x00000002b3af7211 */ /* 0x000fe400010f0eff */
[----:B------:R-:W-:-:S04]  /*17b40*/  LEA R236, P2, R85, R0, 0x1 ;  /* 0x0000000055ec7211 */ /* 0x000fc800078408ff */
[----:B------:R-:W-:Y:S01]  /*17b50*/  LEA.HI.X.SX32 R237, R85, R2, 0x1, P2 ;  /* 0x0000000255ed7211 */ /* 0x000fe200010f0eff */
[----:B0-----:R-:W-:Y:S01]  /*17b60*/  IMAD R177, R3, 0x2, R85 ;  /* 0x0000000203b17824 */ /* 0x001fe200078e0255 */
[----:B------:R0:W-:Y:S04]  /*17b70*/  STL.64 [R1+0x10], R174 ;  /* 0x000010ae01007387 */ /* 0x0001e80000100a00 */
[----:B------:R-:W-:Y:S02]  /*17b80*/  LEA R238, P2, R177, R0, 0x1 ;  /* 0x00000000b1ee7211 */ /* 0x000fe400078408ff */
[----:B------:R-:W-:Y:S02]  /*17b90*/  LEA R85, R3, R177, 0x1 ;  /* 0x000000b103557211 */ /* 0x000fe400078e08ff */
[----:B------:R-:W-:-:S02]  /*17ba0*/  LEA.HI.X.SX32 R239, R177, R2, 0x1, P2 ;  /* 0x00000002b1ef7211 */ /* 0x000fc400010f0eff */
[----:B------:R-:W-:Y:S01]  /*17bb0*/  LEA R250, P2, R85, R0, 0x1 ;  /* 0x0000000055fa7211 */ /* 0x000fe200078408ff */
[----:B0-----:R-:W-:Y:S01]  /*17bc0*/  IMAD R175, R3, 0x2, R85 ;  /* 0x0000000203af7824 */ /* 0x001fe200078e0255 */
[----:B------:R-:W-:Y:S02]  /*17bd0*/  PRMT R74, R74, 0x7632, R74 ;  /* 0x000076324a4a7816 */ /* 0x000fe4000000004a */
[----:B------:R-:W-:Y:S02]  /*17be0*/  PRMT R70, R70, 0x7632, R70 ;  /* 0x0000763246467816 */ /* 0x000fe40000000046 */
[----:B------:R-:W-:Y:S02]  /*17bf0*/  LEA.HI.X.SX32 R251, R85, R2, 0x1, P2 ;  /* 0x0000000255fb7211 */ /* 0x000fe400010f0eff */
[----:B------:R-:W-:Y:S02]  /*17c00*/  LEA R248, P2, R175, R0, 0x1 ;  /* 0x00000000aff87211 */ /* 0x000fe400078408ff */
[----:B------:R-:W-:Y:S01]  /*17c10*/  LEA R85, R3, R175, 0x1 ;  /* 0x000000af03557211 */ /* 0x000fe200078e08ff */
[----:B------:R-:W-:Y:S01]  /*17c20*/  STG.E.U16 [R172.64], R74 ;  /* 0x0000004aac007986 */ /* 0x000fe2000c101504 */
[----:B------:R-:W-:-:S02]  /*17c30*/  LEA.HI.X.SX32 R249, R175, R2, 0x1, P2 ;  /* 0x00000002aff97211 */ /* 0x000fc400010f0eff */
[C---:B------:R-:W-:Y:S01]  /*17c40*/  LEA R246, P2, R85.reuse, R0, 0x1 ;  /* 0x0000000055f67211 */ /* 0x040fe200078408ff */
[----:B------:R0:W-:Y:S01]  /*17c50*/  STG.E.U16 [R170.64], R70 ;  /* 0x00000046aa007986 */ /* 0x0001e2000c101504 */
[----:B------:R-:W-:Y:S02]  /*17c60*/  PRMT R66, R66, 0x7632, R66 ;  /* 0x0000763242427816 */ /* 0x000fe40000000042 */
[----:B------:R-:W-:Y:S01]  /*17c70*/  LEA.HI.X.SX32 R247, R85, R2, 0x1, P2 ;  /* 0x0000000255f77211 */ /* 0x000fe200010f0eff */
[----:B0-----:R-:W-:Y:S02]  /*17c80*/  IMAD R171, R3, 0x2, R85 ;  /* 0x0000000203ab7824 */ /* 0x001fe400078e0255 */
[----:B------:R0:W-:Y:S03]  /*17c90*/  STG.E.U16 [R168.64], R66 ;  /* 0x00000042a8007986 */ /* 0x0001e6000c101504 */
[----:B------:R-:W-:-:S02]  /*17ca0*/  LEA R244, P2, R171, R0, 0x1 ;  /* 0x00000000abf47211 */ /* 0x000fc400078408ff */
[----:B------:R-:W-:Y:S02]  /*17cb0*/  LEA R85, R3, R171, 0x1 ;  /* 0x000000ab03557211 */ /* 0x000fe400078e08ff */
[----:B------:R-:W-:Y:S02]  /*17cc0*/  LEA.HI.X.SX32 R245, R171, R2, 0x1, P2 ;  /* 0x00000002abf57211 */ /* 0x000fe400010f0eff */
[----:B------:R-:W-:Y:S01]  /*17cd0*/  LEA R242, P2, R85, R0, 0x1 ;  /* 0x0000000055f27211 */ /* 0x000fe200078408ff */
[----:B0-----:R-:W-:Y:S01]  /*17ce0*/  IMAD R169, R3, 0x2, R85 ;  /* 0x0000000203a97824 */ /* 0x001fe200078e0255 */
[----:B------:R-:W-:Y:S02]  /*17cf0*/  PRMT R62, R62, 0x7632, R62 ;  /* 0x000076323e3e7816 */ /* 0x000fe4000000003e */
[----:B------:R-:W-:Y:S02]  /*17d00*/  LEA.HI.X.SX32 R243, R85, R2, 0x1, P2 ;  /* 0x0000000255f37211 */ /* 0x000fe400010f0eff */
[----:B------:R-:W-:-:S02]  /*17d10*/  LEA R85, R3, R169, 0x1 ;  /* 0x000000a903557211 */ /* 0x000fc400078e08ff */
[C---:B------:R-:W-:Y:S01]  /*17d20*/  LEA R240, P2, R169.reuse, R0, 0x1 ;  /* 0x00000000a9f07211 */ /* 0x040fe200078408ff */
[----:B------:R0:W-:Y:S03]  /*17d30*/  STG.E.U16 [R166.64], R62 ;  /* 0x0000003ea6007986 */ /* 0x0001e6000c101504 */
[----:B------:R-:W-:Y:S02]  /*17d40*/  LEA.HI.X.SX32 R241, R169, R2, 0x1, P2 ;  /* 0x00000002a9f17211 */ /* 0x000fe400010f0eff */
[----:B------:R-:W-:Y:S02]  /*17d50*/  LEA R232, P2, R85, R0, 0x1 ;  /* 0x0000000055e87211 */ /* 0x000fe400078408ff */
[----:B------:R-:W-:Y:S01]  /*17d60*/  PRMT R82, R58, 0x7632, R82 ;  /* 0x000076323a527816 */ /* 0x000fe20000000052 */
[----:B0-----:R-:W-:Y:S01]  /*17d70*/  IMAD R167, R3, 0x2, R85 ;  /* 0x0000000203a77824 */ /* 0x001fe200078e0255 */
[----:B------:R-:W-:-:S03]  /*17d80*/  LEA.HI.X.SX32 R233, R85, R2, 0x1, P2 ;  /* 0x0000000255e97211 */ /* 0x000fc600010f0eff */
[----:B------:R-:W-:Y:S01]  /*17d90*/  STG.E.U16 [R164.64], R82 ;  /* 0x00000052a4007986 */ /* 0x000fe2000c101504 */
[----:B------:R-:W-:Y:S02]  /*17da0*/  LEA R85, R3, R167, 0x1 ;  /* 0x000000a703557211 */ /* 0x000fe400078e08ff */
[----:B------:R-:W-:Y:S01]  /*17db0*/  LEA R230, P2, R167, R0, 0x1 ;  /* 0x00000000a7e67211 */ /* 0x000fe200078408ff */
[----:B------:R0:W-:Y:S01]  /*17dc0*/  STG.E.U16 [R162.64], R123 ;  /* 0x0000007ba2007986 */ /* 0x0001e2000c101504 */
[----:B------:R-:W-:Y:S02]  /*17dd0*/  PRMT R66, R123, 0x7632, R66 ;  /* 0x000076327b427816 */ /* 0x000fe40000000042 */
[----:B------:R-:W-:Y:S02]  /*17de0*/  LEA.HI.X.SX32 R231, R167, R2, 0x1, P2 ;  /* 0x00000002a7e77211 */ /* 0x000fe400010f0eff */
[----:B------:R-:W-:Y:S01]  /*17df0*/  LEA R228, P2, R85, R0, 0x1 ;  /* 0x0000000055e47211 */ /* 0x000fe200078408ff */
[----:B------:R1:W-:Y:S01]  /*17e00*/  STG.E.U16 [R160.64], R119 ;  /* 0x00000077a0007986 */ /* 0x0003e2000c101504 */
[----:B------:R-:W-:Y:S01]  /*17e10*/  PRMT R70, R119, 0x7632, R70 ;  /* 0x0000763277467816 */ /* 0x000fe20000000046 */
[----:B0-----:R-:W-:Y:S01]  /*17e20*/  IMAD R123, R3, 0x2, R85 ;  /* 0x00000002037b7824 */ /* 0x001fe200078e0255 */
[----:B------:R-:W-:-:S04]  /*17e30*/  LEA.HI.X.SX32 R229, R85, R2, 0x1, P2 ;  /* 0x0000000255e57211 */ /* 0x000fc800010f0eff */
[----:B------:R-:W-:Y:S02]  /*17e40*/  LEA R226, P2, R123, R0, 0x1 ;  /* 0x000000007be27211 */ /* 0x000fe400078408ff */
[----:B-1----:R-:W-:Y:S01]  /*17e50*/  LEA R119, R3, R123, 0x1 ;  /* 0x0000007b03777211 */ /* 0x002fe200078e08ff */
        /* <DEDUP_REMOVED lines=19> */
[----:B-1----:R-:W-:Y:S02]  /*17f90*/  LEA R103, R3, R107, 0x1 ;  /* 0x0000006b03677211 */ /* 0x002fe400078e08ff */
[----:B------:R-:W-:Y:S02]  /*17fa0*/  LEA.HI.X.SX32 R219, R107, R2, 0x1, P2 ;  /* 0x000000026bdb7211 */ /* 0x000fe400010f0eff */
[----:B------:R-:W-:Y:S01]  /*17fb0*/  LEA R216, P2, R103, R0, 0x1 ;  /* 0x0000000067d87211 */ /* 0x000fe200078408ff */
[----:B------:R-:W-:-:S03]  /*17fc0*/  IMAD R107, R3, 0x2, R103 ;  /* 0x00000002036b7824 */ /* 0x000fc600078e0267 */
[----:B------:R-:W-:Y:S02]  /*17fd0*/  LEA.HI.X.SX32 R217, R103, R2, 0x1, P2 ;  /* 0x0000000267d97211 */ /* 0x000fe400010f0eff */
[----:B------:R-:W-:Y:S02]  /*17fe0*/  LEA R103, R3, R107, 0x1 ;  /* 0x0000006b03677211 */ /* 0x000fe400078e08ff */
[C---:B------:R-:W-:Y:S01]  /*17ff0*/  LEA R214, P2, R107.reuse, R0, 0x1 ;  /* 0x000000006bd67211 */ /* 0x040fe200078408ff */
[----:B------:R-:W-:Y:S03]  /*18000*/  STG.E.U16 [R150.64], R99 ;  /* 0x0000006396007986 */ /* 0x000fe6000c101504 */
[----:B------:R-:W-:Y:S01]  /*18010*/  LEA.HI.X.SX32 R215, R107, R2, 0x1, P2 ;  /* 0x000000026bd77211 */ /* 0x000fe200010f0eff */
[----:B------:R-:W-:Y:S01]  /*18020*/  STG.E.U16 [R148.64], R95 ;  /* 0x0000005f94007986 */ /* 0x000fe2000c101504 */
[----:B------:R-:W-:Y:S01]  /*18030*/  IMAD R107, R3, 0x2, R103 ;  /* 0x00000002036b7824 */ /* 0x000fe200078e0267 */
[----:B------:R-:W-:-:S02]  /*18040*/  LEA R212, P2, R103, R0, 0x1 ;  /* 0x0000000067d47211 */ /* 0x000fc400078408ff */
[----:B------:R-:W-:Y:S02]  /*18050*/  STG.E.U16 [R146.64], R91 ;  /* 0x0000005b92007986 */ /* 0x000fe4000c101504 */
[----:B------:R-:W-:Y:S02]  /*18060*/  LEA.HI.X.SX32 R213, R103, R2, 0x1, P2 ;  /* 0x0000000267d57211 */ /* 0x000fe400010f0eff */
[----:B------:R-:W-:Y:S01]  /*18070*/  STG.E.U16 [R144.64], R83 ;  /* 0x0000005390007986 */ /* 0x000fe2000c101504 */
[----:B------:R-:W-:-:S03]  /*18080*/  LEA R103, R3, R107, 0x1 ;  /* 0x0000006b03677211 */ /* 0x000fc600078e08ff */
[----:B------:R-:W-:Y:S01]  /*18090*/  STG.E.U16 [R140.64], R79 ;  /* 0x0000004f8c007986 */ /* 0x000fe2000c101504 */
[----:B------:R-:W-:-:S03]  /*180a0*/  LEA R210, P2, R107, R0, 0x1 ;  /* 0x000000006bd27211 */ /* 0x000fc600078408ff */
[----:B------:R-:W-:Y:S04]  /*180b0*/  STG.E.U16 [R142.64], R75 ;  /* 0x0000004b8e007986 */ /* 0x000fe8000c101504 */
[----:B------:R-:W-:Y:S01]  /*180c0*/  STG.E.U16 [R134.64], R71 ;  /* 0x0000004786007986 */ /* 0x000fe2000c101504 */
[----:B------:R-:W-:-:S03]  /*180d0*/  LEA.HI.X.SX32 R211, R107, R2, 0x1, P2 ;  /* 0x000000026bd37211 */ /* 0x000fc600010f0eff */
[----:B------:R-:W-:Y:S01]  /*180e0*/  STG.E.U16 [R136.64], R67 ;  /* 0x0000004388007986 */ /* 0x000fe2000c101504 */
[----:B------:R-:W-:-:S03]  /*180f0*/  PRMT R90, R99, 0x7632, R90 ;  /* 0x00007632635a7816 */ /* 0x000fc6000000005a */
[----:B------:R-:W-:Y:S01]  /*18100*/  STG.E.U16 [R138.64], R63 ;  /* 0x0000003f8a007986 */ /* 0x000fe2000c101504 */
[----:B------:R-:W-:Y:S01]  /*18110*/  IMAD R107, R3, 0x2, R103 ;  /* 0x00000002036b7824 */ /* 0x000fe200078e0267 */
[----:B------:R-:W-:Y:S02]  /*18120*/  LEA R208, P2, R103, R0, 0x1 ;  /* 0x0000000067d07211 */ /* 0x000fe400078408ff */
[----:B------:R0:W-:Y:S01]  /*18130*/  STL.64 [R1+0x5f0], R236 ;  /* 0x0005f0ec01007387 */ /* 0x0001e20000100a00 */
[----:B------:R-:W-:-:S03]  /*18140*/  PRMT R94, R95, 0x7632, R94 ;  /* 0x000076325f5e7816 */ /* 0x000fc6000000005e */
[----:B------:R-:W-:Y:S01]  /*18150*/  STG.E.U16 [R128.64], R59 ;  /* 0x0000003b80007986 */ /* 0x000fe2000c101504 */
[----:B------:R-:W-:-:S03]  /*18160*/  LOP3.LUT R234, R84, 0x60, RZ, 0x3c, !PT ;  /* 0x0000006054ea7812 */ /* 0x000fc600078e3cff */
[----:B------:R-:W-:Y:S01]  /*18170*/  STG.E.U16 [R130.64], R66 ;  /* 0x0000004282007986 */ /* 0x000fe2000c101504 */
[----:B------:R-:W-:Y:S02]  /*18180*/  PRMT R98, R91, 0x7632, R98 ;  /* 0x000076325b627816 */ /* 0x000fe40000000062 */
[C---:B0-----:R-:W-:Y:S01]  /*18190*/  LOP3.LUT R236, R84.reuse, 0x20, RZ, 0x3c, !PT ;  /* 0x0000002054ec7812 */ /* 0x041fe200078e3cff */
[----:B------:R-:W-:Y:S01]  /*181a0*/  STG.E.U16 [R132.64], R70 ;  /* 0x0000004684007986 */ /* 0x000fe2000c101504 */
[----:B------:R-:W-:-:S03]  /*181b0*/  LOP3.LUT R237, R84, 0x40, RZ, 0x3c, !PT ;  /* 0x0000004054ed7812 */ /* 0x000fc600078e3cff */
[----:B------:R-:W-:Y:S01]  /*181c0*/  STG.E.U16 [R120.64], R74 ;  /* 0x0000004a78007986 */ /* 0x000fe2000c101504 */
[----:B------:R-:W-:-:S03]  /*181d0*/  PRMT R99, R83, 0x7632, R99 ;  /* 0x0000763253637816 */ /* 0x000fc60000000063 */
[----:B------:R-:W-:Y:S01]  /*181e0*/  STG.E.U16 [R124.64], R78 ;  /* 0x0000004e7c007986 */ /* 0x000fe2000c101504 */
[----:B------:R-:W-:Y:S02]  /*181f0*/  PRMT R95, R79, 0x7632, R95 ;  /* 0x000076324f5f7816 */ /* 0x000fe4000000005f */
[----:B------:R-:W-:Y:S01]  /*18200*/  LEA.HI.X.SX32 R209, R103, R2, 0x1, P2 ;  /* 0x0000000267d17211 */ /* 0x000fe200010f0eff */
[----:B------:R-:W-:Y:S01]  /*18210*/  STG.E.U16 [R126.64], R82 ;  /* 0x000000527e007986 */ /* 0x000fe2000c101504 */
[----:B------:R-:W-:-:S03]  /*18220*/  LEA R206, P2, R107, R0, 0x1 ;  /* 0x000000006bce7211 */ /* 0x000fc600078408ff */
[----:B------:R-:W0:Y:S01]  /*18230*/  LDS.128 R132, [R84] ;  /* 0x0000000054847984 */ /* 0x000e220000000c00 */
[----:B------:R-:W-:-:S03]  /*18240*/  PRMT R91, R75, 0x7632, R91 ;  /* 0x000076324b5b7816 */ /* 0x000fc6000000005b */
[----:B------:R-:W-:Y:S04]  /*18250*/  STG.E.U16 [R108.64], R85 ;  /* 0x000000556c007986 */ /* 0x000fe8000c101504 */
[----:B------:R-:W1:Y:S01]  /*18260*/  LDS.128 R128, [R236] ;  /* 0x00000000ec807984 */ /* 0x000e620000000c00 */
[----:B------:R-:W-:-:S03]  /*18270*/  PRMT R83, R71, 0x7632, R83 ;  /* 0x0000763247537816 */ /* 0x000fc60000000053 */
[----:B------:R-:W-:Y:S04]  /*18280*/  STG.E.U16 [R112.64], R90 ;  /* 0x0000005a70007986 */ /* 0x000fe8000c101504 */
[----:B------:R-:W2:Y:S01]  /*18290*/  LDS.128 R124, [R237] ;  /* 0x00000000ed7c7984 */ /* 0x000ea20000000c00 */
[----:B------:R-:W-:-:S03]  /*182a0*/  PRMT R79, R67, 0x7632, R79 ;  /* 0x00007632434f7816 */ /* 0x000fc6000000004f */
[----:B------:R-:W-:Y:S01]  /*182b0*/  STG.E.U16 [R116.64], R94 ;  /* 0x0000005e74007986 */ /* 0x000fe2000c101504 */
[----:B------:R-:W-:-:S03]  /*182c0*/  LEA R75, R3, R107, 0x1 ;  /* 0x0000006b034b7211 */ /* 0x000fc600078e08ff */
[----:B------:R-:W3:Y:S01]  /*182d0*/  LDS.128 R120, [R234] ;  /* 0x00000000ea787984 */ /* 0x000ee20000000c00 */
[----:B------:R-:W-:-:S03]  /*182e0*/  LEA.HI.X.SX32 R207, R107, R2, 0x1, P2 ;  /* 0x000000026bcf7211 */ /* 0x000fc600010f0eff */
[----:B------:R-:W-:Y:S01]  /*182f0*/  STG.E.U16 [R96.64], R98 ;  /* 0x0000006260007986 */ /* 0x000fe2000c101504 */
[----:B------:R-:W-:-:S03]  /*18300*/  PRMT R62, R63, 0x7632, R62 ;  /* 0x000076323f3e7816 */ /* 0x000fc6000000003e */
[----:B------:R-:W4:Y:S01]  /*18310*/  LDS.128 R116, [R84+0x800] ;  /* 0x0008000054747984 */ /* 0x000f220000000c00 */
[----:B------:R-:W-:-:S03]  /*18320*/  PRMT R58, R59, 0x7632, R58 ;  /* 0x000076323b3a7816 */ /* 0x000fc6000000003a */
[----:B------:R-:W-:Y:S04]  /*18330*/  STG.E.U16 [R100.64], R99 ;  /* 0x0000006364007986 */ /* 0x000fe8000c101504 */
[----:B------:R-:W0:Y:S04]  /*18340*/  LDS.128 R112, [R236+0x800] ;  /* 0x00080000ec707984 */ /* 0x000e280000000c00 */
[----:B------:R-:W-:Y:S04]  /*18350*/  STG.E.U16 [R104.64], R95 ;  /* 0x0000005f68007986 */ /* 0x000fe8000c101504 */
[----:B------:R-:W0:Y:S04]  /*18360*/  LDS.128 R108, [R237+0x800] ;  /* 0x00080000ed6c7984 */ /* 0x000e280000000c00 */
[----:B------:R-:W0:Y:S04]  /*18370*/  LDS.128 R104, [R234+0x800] ;  /* 0x00080000ea687984 */ /* 0x000e280000000c00 */
[----:B------:R-:W0:Y:S04]  /*18380*/  LDS.128 R100, [R84+0x1000] ;  /* 0x0010000054647984 */ /* 0x000e280000000c00 */
[----:B------:R-:W-:Y:S04]  /*18390*/  STG.E.U16 [R92.64], R91 ;  /* 0x0000005b5c007986 */ /* 0x000fe8000c101504 */
[----:B------:R-:W0:Y:S04]  /*183a0*/  LDS.128 R96, [R236+0x1000] ;  /* 0x00100000ec607984 */ /* 0x000e280000000c00 */
[----:B------:R-:W-:Y:S04]  /*183b0*/  STG.E.U16 [R88.64], R83 ;  /* 0x0000005358007986 */ /* 0x000fe8000c101504 */
[----:B------:R-:W1:Y:S04]  /*183c0*/  LDS.128 R92, [R237+0x1000] ;  /* 0x00100000ed5c7984 */ /* 0x000e680000000c00 */
[----:B------:R-:W-:Y:S04]  /*183d0*/  STG.E.U16 [R86.64], R79 ;  /* 0x0000004f56007986 */ /* 0x000fe8000c101504 */
[----:B------:R-:W3:Y:S04]  /*183e0*/  LDS.128 R88, [R234+0x1000] ;  /* 0x00100000ea587984 */ /* 0x000ee80000000c00 */
[----:B------:R-:W-:Y:S04]  /*183f0*/  STG.E.U16 [R80.64], R62 ;  /* 0x0000003e50007986 */ /* 0x000fe8000c101504 */
[----:B------:R-:W4:Y:S04]  /*18400*/  LDS.128 R84, [R84+0x1800] ;  /* 0x0018000054547984 */ /* 0x000f280000000c00 */
[----:B------:R-:W-:Y:S04]  /*18410*/  STG.E.U16 [R76.64], R58 ;  /* 0x0000003a4c007986 */ /* 0x000fe8000c101504 */
[----:B------:R-:W4:Y:S04]  /*18420*/  LDS.128 R80, [R236+0x1800] ;  /* 0x00180000ec507984 */ /* 0x000f280000000c00 */
[----:B------:R-:W4:Y:S04]  /*18430*/  LDS.128 R76, [R237+0x1800] ;  /* 0x00180000ed4c7984 */ /* 0x000f280000000c00 */
[----:B------:R-:W4:Y:S04]  /*18440*/  LDS.128 R136, [R234+0x1800] ;  /* 0x00180000ea887984 */ /* 0x000f280000000c00 */
[----:B0-----:R0:W-:Y:S04]  /*18450*/  STG.E.U16 [R72.64], R132 ;  /* 0x0000008448007986 */ /* 0x0011e8000c101504 */
[----:B-1----:R1:W-:Y:S04]  /*18460*/  STG.E.U16 [R68.64], R128 ;  /* 0x0000008044007986 */ /* 0x0023e8000c101504 */
[----:B--2---:R2:W-:Y:S04]  /*18470*/  STG.E.U16 [R64.64], R124 ;  /* 0x0000007c40007986 */ /* 0x0045e8000c101504 */
[----:B---3--:R-:W-:Y:S04]  /*18480*/  STG.E.U16 [R60.64], R120 ;  /* 0x000000783c007986 */ /* 0x008fe8000c101504 */
[----:B----4-:R-:W-:Y:S04]  /*18490*/  STG.E.U16 [R56.64], R116 ;  /* 0x0000007438007986 */ /* 0x010fe8000c101504 */
[----:B------:R-:W-:Y:S04]  /*184a0*/  STG.E.U16 [R54.64], R112 ;  /* 0x0000007036007986 */ /* 0x000fe8000c101504 */
[----:B------:R-:W-:Y:S04]  /*184b0*/  STG.E.U16 [R52.64], R108 ;  /* 0x0000006c34007986 */ /* 0x000fe8000c101504 */
[----:B------:R-:W-:Y:S01]  /*184c0*/  STG.E.U16 [R50.64], R104 ;  /* 0x0000006832007986 */ /* 0x000fe2000c101504 */
[----:B0-----:R-:W-:-:S03]  /*184d0*/  PRMT R132, R132, 0x7632, R132 ;  /* 0x0000763284847816 */ /* 0x001fc60000000084 */
[----:B------:R-:W-:Y:S01]  /*184e0*/  STG.E.U16 [R48.64], R100 ;  /* 0x0000006430007986 */ /* 0x000fe2000c101504 */
[----:B-1----:R-:W-:-:S03]  /*184f0*/  PRMT R128, R128, 0x7632, R128 ;  /* 0x0000763280807816 */ /* 0x002fc60000000080 */
[----:B------:R-:W-:Y:S01]  /*18500*/  STG.E.U16 [R46.64], R96 ;  /* 0x000000602e007986 */ /* 0x000fe2000c101504 */
[----:B--2---:R-:W-:-:S03]  /*18510*/  PRMT R124, R124, 0x7632, R124 ;  /* 0x000076327c7c7816 */ /* 0x004fc6000000007c */
[----:B------:R-:W-:Y:S04]  /*18520*/  STG.E.U16 [R44.64], R92 ;  /* 0x0000005c2c007986 */ /* 0x000fe8000c101504 */
[----:B------:R-:W-:Y:S04]  /*18530*/  STG.E.U16 [R42.64], R88 ;  /* 0x000000582a007986 */ /* 0x000fe8000c101504 */
[----:B------:R-:W-:Y:S04]  /*18540*/  STG.E.U16 [R40.64], R84 ;  /* 0x0000005428007986 */ /* 0x000fe8000c101504 */
[----:B------:R-:W-:Y:S04]  /*18550*/  STG.E.U16 [R38.64], R80 ;  /* 0x0000005026007986 */ /* 0x000fe8000c101504 */
[----:B------:R-:W-:Y:S04]  /*18560*/  STL.64 [R1+0x5f8], R238 ;  /* 0x0005f8ee01007387 */ /* 0x000fe80000100a00 */
[----:B------:R-:W-:Y:S04]  /*18570*/  STG.E.U16 [R36.64], R76 ;  /* 0x0000004c24007986 */ /* 0x000fe8000c101504 */
[----:B------:R-:W-:Y:S04]  /*18580*/  STL.64 [R1+0x600], R250 ;  /* 0x000600fa01007387 */ /* 0x000fe80000100a00 */
[----:B------:R-:W-:Y:S04]  /*18590*/  STG.E.U16 [R34.64], R136 ;  /* 0x0000008822007986 */ /* 0x000fe8000c101504 */
[----:B------:R-:W-:Y:S04]  /*185a0*/  STL.64 [R1+0x608], R248 ;  /* 0x000608f801007387 */ /* 0x000fe80000100a00 */
[----:B------:R-:W-:Y:S04]  /*185b0*/  STG.E.U16 [R30.64], R132 ;  /* 0x000000841e007986 */ /* 0x000fe8000c101504 */
[----:B------:R-:W-:Y:S04]  /*185c0*/  STL.64 [R1+0x610], R246 ;  /* 0x000610f601007387 */ /* 0x000fe80000100a00 */
[----:B------:R-:W-:Y:S04]  /*185d0*/  STG.E.U16 [R26.64], R128 ;  /* 0x000000801a007986 */ /* 0x000fe8000c101504 */
[----:B------:R-:W2:Y:S04]  /*185e0*/  LDL.LU R234, [R1+0x98] ;  /* 0x0000980001ea7983 */ /* 0x000ea80000300800 */
[----:B------:R0:W-:Y:S04]  /*185f0*/  STG.E.U16 [R22.64], R124 ;  /* 0x0000007c16007986 */ /* 0x0001e8000c101504 */
[----:B0-----:R-:W3:Y:S04]  /*18600*/  LDL.LU R124, [R1+0x48] ;  /* 0x00004800017c7983 */ /* 0x001ee80000300800 */
[----:B------:R-:W4:Y:S04]  /*18610*/  LDL.LU R128, [R1+0x4c] ;  /* 0x00004c0001807983 */ /* 0x000f280000300800 */
[----:B------:R-:W2:Y:S04]  /*18620*/  LDL.LU.64 R246, [R1+0x30] ;  /* 0x0000300001f67983 */ /* 0x000ea80000300a00 */
[----:B------:R-:W3:Y:S04]  /*18630*/  LDL.LU.64 R248, [R1+0x28] ;  /* 0x0000280001f87983 */ /* 0x000ee80000300a00 */
[----:B------:R-:W4:Y:S04]  /*18640*/  LDL.LU.64 R250, [R1+0x20] ;  /* 0x0000200001fa7983 */ /* 0x000f280000300a00 */
[----:B------:R-:W4:Y:S04]  /*18650*/  LDL.LU.64 R238, [R1+0x18] ;  /* 0x0000180001ee7983 */ /* 0x000f280000300a00 */
[----:B------:R-:W4:Y:S01]  /*18660*/  LDL.LU.64 R236, [R1+0x10] ;  /* 0x0000100001ec7983 */ /* 0x000f220000300a00 */
[----:B------:R-:W-:-:S02]  /*18670*/  PRMT R120, R120, 0x7632, R120 ;  /* 0x0000763278787816 */ /* 0x000fc40000000078 */
[----:B------:R-:W-:Y:S02]  /*18680*/  PRMT R116, R116, 0x7632, R116 ;  /* 0x0000763274747816 */ /* 0x000fe40000000074 */
[----:B------:R-:W-:Y:S02]  /*18690*/  PRMT R112, R112, 0x7632, R112 ;  /* 0x0000763270707816 */ /* 0x000fe40000000070 */
[----:B------:R-:W-:Y:S01]  /*186a0*/  PRMT R108, R108, 0x7632, R108 ;  /* 0x000076326c6c7816 */ /* 0x000fe2000000006c */
[----:B------:R-:W-:Y:S01]  /*186b0*/  STG.E.U16 [R18.64], R120 ;  /* 0x0000007812007986 */ /* 0x000fe2000c101504 */
[----:B------:R-:W-:Y:S02]  /*186c0*/  PRMT R104, R104, 0x7632, R104 ;  /* 0x0000763268687816 */ /* 0x000fe40000000068 */
[----:B------:R-:W-:Y:S01]  /*186d0*/  PRMT R100, R100, 0x7632, R100 ;  /* 0x0000763264647816 */ /* 0x000fe20000000064 */
[----:B------:R-:W-:Y:S01]  /*186e0*/  STG.E.U16 [R14.64], R116 ;  /* 0x000000740e007986 */ /* 0x000fe2000c101504 */
[----:B------:R-:W-:-:S02]  /*186f0*/  PRMT R96, R96, 0x7632, R96 ;  /* 0x0000763260607816 */ /* 0x000fc40000000060 */
[----:B------:R-:W-:Y:S01]  /*18700*/  PRMT R92, R92, 0x7632, R92 ;  /* 0x000076325c5c7816 */ /* 0x000fe2000000005c */
[----:B------:R-:W-:Y:S01]  /*18710*/  STG.E.U16 [R10.64], R112 ;  /* 0x000000700a007986 */ /* 0x000fe2000c101504 */
[----:B------:R-:W-:Y:S02]  /*18720*/  PRMT R88, R88, 0x7632, R88 ;  /* 0x0000763258587816 */ /* 0x000fe40000000058 */
[----:B------:R-:W-:Y:S01]  /*18730*/  PRMT R84, R84, 0x7632, R84 ;  /* 0x0000763254547816 */ /* 0x000fe20000000054 */
[----:B------:R-:W-:Y:S01]  /*18740*/  STG.E.U16 [R8.64], R108 ;  /* 0x0000006c08007986 */ /* 0x000fe2000c101504 */
[----:B------:R-:W-:-:S03]  /*18750*/  PRMT R80, R80, 0x7632, R80 ;  /* 0x0000763250507816 */ /* 0x000fc60000000050 */
[----:B------:R-:W-:Y:S01]  /*18760*/  STG.E.U16 [R6.64], R104 ;  /* 0x0000006806007986 */ /* 0x000fe2000c101504 */
[----:B------:R-:W-:-:S03]  /*18770*/  PRMT R76, R76, 0x7632, R76 ;  /* 0x000076324c4c7816 */ /* 0x000fc6000000004c */
[----:B------:R-:W-:Y:S01]  /*18780*/  STG.E.U16 [R32.64], R100 ;  /* 0x0000006420007986 */ /* 0x000fe2000c101504 */
[----:B------:R-:W-:-:S03]  /*18790*/  PRMT R136, R136, 0x7632, R136 ;  /* 0x0000763288887816 */ /* 0x000fc60000000088 */
[----:B------:R-:W-:Y:S04]  /*187a0*/  STG.E.U16 [R28.64], R96 ;  /* 0x000000601c007986 */ /* 0x000fe8000c101504 */
[----:B------:R-:W-:Y:S04]  /*187b0*/  STG.E.U16 [R24.64], R92 ;  /* 0x0000005c18007986 */ /* 0x000fe8000c101504 */
[----:B------:R-:W-:Y:S04]  /*187c0*/  STG.E.U16 [R20.64], R88 ;  /* 0x0000005814007986 */ /* 0x000fe8000c101504 */
[----:B------:R-:W-:Y:S04]  /*187d0*/  STG.E.U16 [R16.64], R84 ;  /* 0x0000005410007986 */ /* 0x000fe8000c101504 */
[----:B------:R-:W-:Y:S04]  /*187e0*/  STG.E.U16 [R12.64], R80 ;  /* 0x000000500c007986 */ /* 0x000fe8000c101504 */
[----:B------:R-:W-:Y:S01]  /*187f0*/  STG.E.U16 [R4.64], R76 ;  /* 0x0000004c04007986 */ /* 0x000fe2000c101504 */
        /* <DEDUP_REMOVED lines=11> */
[----:B--2---:R0:W-:Y:S04]  /*188b0*/  STG.E.U16 [R246.64], R136 ;  /* 0x00000088f6007986 */ /* 0x0041e8000c101504 */
[----:B---3--:R1:W-:Y:S04]  /*188c0*/  STG.E.U16 [R248.64], R133 ;  /* 0x00000085f8007986 */ /* 0x0083e8000c101504 */
[----:B----4-:R2:W-:Y:S04]  /*188d0*/  STG.E.U16 [R250.64], R129 ;  /* 0x00000081fa007986 */ /* 0x0105e8000c101504 */
[----:B0-----:R-:W3:Y:S04]  /*188e0*/  LDL.LU.64 R246, [R1+0x610] ;  /* 0x0006100001f67983 */ /* 0x001ee80000300a00 */
[----:B-1----:R-:W4:Y:S04]  /*188f0*/  LDL.LU.64 R248, [R1+0x608] ;  /* 0x0006080001f87983 */ /* 0x002f280000300a00 */
[----:B--2---:R-:W2:Y:S04]  /*18900*/  LDL.LU.64 R250, [R1+0x600] ;  /* 0x0006000001fa7983 */ /* 0x004ea80000300a00 */
[----:B------:R0:W-:Y:S04]  /*18910*/  STG.E.U16 [R238.64], R125 ;  /* 0x0000007dee007986 */ /* 0x0001e8000c101504 */
[----:B------:R1:W-:Y:S04]  /*18920*/  STG.E.U16 [R236.64], R121 ;  /* 0x00000079ec007986 */ /* 0x0003e8000c101504 */
[----:B0-----:R-:W2:Y:S04]  /*18930*/  LDL.LU.64 R238, [R1+0x5f8] ;  /* 0x0005f80001ee7983 */ /* 0x001ea80000300a00 */
[----:B-1----:R-:W2:Y:S01]  /*18940*/  LDL.LU.64 R236, [R1+0x5f0] ;  /* 0x0005f00001ec7983 */ /* 0x002ea20000300a00 */
        /* <DEDUP_REMOVED lines=82> */
[C---:B------:R-:W-:Y:S02]  /*18e70*/  LEA R142, P2, R54.reuse, R0, 0x1 ;  /* 0x00000000368e7211 */ /* 0x040fe400078408ff */
[----:B------:R-:W-:Y:S02]  /*18e80*/  LEA R53, R3, R54, 0x1 ;  /* 0x0000003603357211 */ /* 0x000fe400078e08ff */
[----:B------:R-:W-:Y:S02]  /*18e90*/  LEA.HI.X.SX32 R143, R54, R2, 0x1, P2 ;  /* 0x00000002368f7211 */ /* 0x000fe400010f0eff */
[----:B------:R-:W-:Y:S01]  /*18ea0*/  LEA R140, P2, R53, R0, 0x1 ;  /* 0x00000000358c7211 */ /* 0x000fe200078408ff */
[----:B------:R-:W-:-:S03]  /*18eb0*/  IMAD R52, R3, 0x2, R53 ;  /* 0x0000000203347824 */ /* 0x000fc600078e0235 */
[----:B------:R-:W-:Y:S02]  /*18ec0*/  LEA.HI.X.SX32 R141, R53, R2, 0x1, P2 ;  /* 0x00000002358d7211 */ /* 0x000fe400010f0eff */
[C---:B------:R-:W-:Y:S02]  /*18ed0*/  LEA R74, P2, R52.reuse, R0, 0x1 ;  /* 0x00000000344a7211 */ /* 0x040fe400078408ff */
[C---:B------:R-:W-:Y:S02]  /*18ee0*/  LEA R50, R3.reuse, R52, 0x1 ;  /* 0x0000003403327211 */ /* 0x040fe400078e08ff */
        /* <DEDUP_REMOVED lines=17> */
[C---:B------:R-:W-:Y:S01]  /*19000*/  LEA R38, R3.reuse, R40, 0x1 ;  /* 0x0000002803267211 */ /* 0x040fe200078e08ff */
[----:B--2---:R0:W-:Y:S04]  /*19010*/  STG.E.U16 [R236.64], R117 ;  /* 0x00000075ec007986 */ /* 0x0041e8000c101504 */
[----:B0-----:R-:W2:Y:S01]  /*19020*/  LDL.LU.64 R236, [R1+0x5e8] ;  /* 0x0005e80001ec7983 */ /* 0x001ea20000300a00 */
[----:B------:R-:W-:Y:S01]  /*19030*/  LEA.HI.X.SX32 R59, R40, R2, 0x1, P2 ;  /* 0x00000002283b7211 */ /* 0x000fe200010f0eff */
[----:B------:R-:W-:Y:S01]  /*19040*/  IMAD R36, R3, 0x2, R38 ;  /* 0x0000000203247824 */ /* 0x000fe200078e0226 */
[----:B------:R-:W-:-:S04]  /*19050*/  LEA R54, P2, R38, R0, 0x1 ;  /* 0x0000000026367211 */ /* 0x000fc800078408ff */
        /* <DEDUP_REMOVED lines=52> */
[C---:B------:R-:W-:Y:S01]  /*193a0*/  LEA R48, P2, R28.reuse, R0, 0x1 ;  /* 0x000000001c307211 */ /* 0x040fe200078408ff */
[----:B------:R-:W-:Y:S01]  /*193b0*/  IMAD R24, R3, 0x2, R28 ;  /* 0x0000000203187824 */ /* 0x000fe200078e021c */
[----:B------:R-:W0:Y:S02]  /*193c0*/  S2R R120, SR_TID.X ;  /* 0x0000000000787919 */ /* 0x000e240000002100 */
[----:B------:R-:W-:-:S02]  /*193d0*/  LEA.HI.X.SX32 R49, R28, R2, 0x1, P2 ;  /* 0x000000021c317211 */ /* 0x000fc400010f0eff */
        /* <DEDUP_REMOVED lines=13> */
[----:B------:R-:W-:Y:S01]  /*194b0*/  LEA R12, R3, R13, 0x1 ;  /* 0x0000000d030c7211 */ /* 0x000fe200078e08ff */
[----:B0-----:R-:W-:Y:S01]  /*194c0*/  IMAD.SHL.U32 R5, R120, 0x10, RZ ;  /* 0x0000001078057824 */ /* 0x001fe200078e00ff */
[----:B------:R-:W-:Y:S02]  /*194d0*/  LEA.HI.X.SX32 R29, R13, R2, 0x1, P2 ;  /* 0x000000020d1d7211 */ /* 0x000fe400010f0eff */
[----:B------:R-:W-:Y:S01]  /*194e0*/  LEA R24, P2, R12, R0, 0x1 ;  /* 0x000000000c187211 */ /* 0x000fe200078408ff */
[----:B------:R-:W-:Y:S01]  /*194f0*/  IMAD R4, R3, 0x2, R12 ;  /* 0x0000000203047824 */ /* 0x000fe200078e020c */
[----:B------:R-:W-:-:S02]  /*19500*/  LOP3.LUT R13, R5, 0x70, RZ, 0xc0, !PT ;  /* 0x00000070050d7812 */ /* 0x000fc400078ec0ff */
[----:B------:R-:W-:Y:S02]  /*19510*/  LEA.HI.X.SX32 R25, R12, R2, 0x1, P2 ;  /* 0x000000020c197211 */ /* 0x000fe400010f0eff */
[C---:B------:R-:W-:Y:S02]  /*19520*/  LEA R20, P2, R4.reuse, R0, 0x1 ;  /* 0x0000000004147211 */ /* 0x040fe400078408ff */
[C---:B------:R-:W-:Y:S02]  /*19530*/  LEA R5, R3.reuse, R4, 0x1 ;  /* 0x0000000403057211 */ /* 0x040fe400078e08ff */
[----:B------:R-:W-:Y:S02]  /*19540*/  LEA.HI.X.SX32 R21, R4, R2, 0x1, P2 ;  /* 0x0000000204157211 */ /* 0x000fe400010f0eff */
[----:B------:R-:W-:Y:S02]  /*19550*/  LEA R4, R3, R5, 0x1 ;  /* 0x0000000503047211 */ /* 0x000fe400078e08ff */
[----:B------:R-:W-:-:S02]  /*19560*/  SHF.L.U32 R132, R120, 0x2, RZ ;  /* 0x0000000278847819 */ /* 0x000fc400000006ff */
[----:B------:R-:W-:Y:S01]  /*19570*/  LEA R16, P2, R5, R0, 0x1 ;  /* 0x0000000005107211 */ /* 0x000fe200078408ff */
[----:B------:R-:W-:Y:S01]  /*19580*/  IMAD R76, R3, 0x2, R4 ;  /* 0x00000002034c7824 */ /* 0x000fe200078e0204 */
[----:B------:R-:W-:Y:S01]  /*19590*/  LOP3.LUT R84, R132, 0x80, RZ, 0xc0, !PT ;  /* 0x0000008084547812 */ /* 0x000fe200078ec0ff */
[----:B------:R-:W-:Y:S01]  /*195a0*/  STG.E.U16 [R238.64], R113 ;  /* 0x00000071ee007986 */ /* 0x000fe2000c101504 */
[----:B------:R-:W-:Y:S02]  /*195b0*/  LEA.HI.X.SX32 R17, R5, R2, 0x1, P2 ;  /* 0x0000000205117211 */ /* 0x000fe400010f0eff */
[C---:B------:R-:W-:Y:S01]  /*195c0*/  LEA R12, P2, R4.reuse, R0, 0x1 ;  /* 0x00000000040c7211 */ /* 0x040fe200078408ff */
[----:B------:R0:W-:Y:S01]  /*195d0*/  STG.E.U16 [R250.64], R109 ;  /* 0x0000006dfa007986 */ /* 0x0001e2000c101504 */
[----:B------:R-:W-:Y:S01]  /*195e0*/  LEA R3, R3, R76, 0x1 ;  /* 0x0000004c03037211 */ /* 0x000fe200078e08ff */
[----:B------:R-:W-:Y:S02]  /*195f0*/  IMAD.IADD R84, R13, 0x1, R84 ;  /* 0x000000010d547824 */ /* 0x000fe400078e0254 */
[----:B----4-:R1:W-:Y:S01]  /*19600*/  STG.E.U16 [R248.64], R105 ;  /* 0x00000069f8007986 */ /* 0x0103e2000c101504 */
[----:B------:R-:W-:-:S03]  /*19610*/  LEA.HI.X.SX32 R13, R4, R2, 0x1, P2 ;  /* 0x00000002040d7211 */ /* 0x000fc600010f0eff */
[----:B---3--:R-:W-:Y:S01]  /*19620*/  STG.E.U16 [R246.64], R101 ;  /* 0x00000065f6007986 */ /* 0x008fe2000c101504 */
[----:B------:R-:W-:Y:S02]  /*19630*/  FSEL R80, R124, -INF , P4 ;  /* 0xff8000007c507808 */ /* 0x000fe40002000000 */
[-C--:B------:R-:W-:Y:S01]  /*19640*/  LEA R4, P3, R3, R0.reuse, 0x1 ;  /* 0x0000000003047211 */ /* 0x080fe200078608ff */
[----:B------:R3:W-:Y:S01]  /*19650*/  STG.E.U16 [R244.64], R97 ;  /* 0x00000061f4007986 */ /* 0x0007e2000c101504 */
[----:B------:R-:W-:Y:S02]  /*19660*/  ISETP.NE.AND P4, PT, R234, RZ, PT ;  /* 0x000000ffea00720c */ /* 0x000fe40003f85270 */
[----:B------:R-:W-:Y:S01]  /*19670*/  PRMT R112, R133, 0x7632, R112 ;  /* 0x0000763285707816 */ /* 0x000fe20000000070 */
[----:B------:R4:W-:Y:S01]  /*19680*/  STG.E.U16 [R242.64], R93 ;  /* 0x0000005df2007986 */ /* 0x0009e2000c101504 */
[----:B------:R-:W-:Y:S02]  /*19690*/  LEA R234, P2, R76, R0, 0x1 ;  /* 0x000000004cea7211 */ /* 0x000fe400078408ff */
[----:B------:R-:W-:Y:S01]  /*196a0*/  PRMT R129, R129, 0x7632, R129 ;  /* 0x0000763281817816 */ /* 0x000fe20000000081 */
[----:B------:R-:W-:Y:S01]  /*196b0*/  STG.E.U16 [R240.64], R89 ;  /* 0x00000059f0007986 */ /* 0x000fe2000c101504 */
[----:B------:R-:W-:-:S02]  /*196c0*/  PRMT R125, R125, 0x7632, R125 ;  /* 0x000076327d7d7816 */ /* 0x000fc4000000007d */
[----:B0-----:R-:W-:Y:S01]  /*196d0*/  PRMT R109, R121, 0x7632, R109 ;  /* 0x00007632796d7816 */ /* 0x001fe2000000006d */
[----:B------:R-:W-:Y:S01]  /*196e0*/  STG.E.U16 [R232.64], R85 ;  /* 0x00000055e8007986 */ /* 0x000fe2000c101504 */
[----:B------:R-:W-:-:S03]  /*196f0*/  LEA.HI.X.SX32 R5, R3, R2, 0x1, P3 ;  /* 0x0000000203057211 */ /* 0x000fc600018f0eff */
[----:B------:R0:W-:Y:S01]  /*19700*/  STG.E.U16 [R230.64], R81 ;  /* 0x00000051e6007986 */ /* 0x0001e2000c101504 */
[----:B------:R-:W-:Y:S02]  /*19710*/  FSETP.NEU.AND P3, PT, R235, RZ, PT ;  /* 0x000000ffeb00720b */ /* 0x000fe40003f6d000 */
[----:B------:R-:W-:Y:S01]  /*19720*/  PRMT R108, R117, 0x7632, R108 ;  /* 0x00007632756c7816 */ /* 0x000fe2000000006c */
[----:B------:R0:W-:Y:S01]  /*19730*/  STG.E.U16 [R228.64], R77 ;  /* 0x0000004de4007986 */ /* 0x0001e2000c101504 */
[----:B------:R-:W-:Y:S02]  /*19740*/  LEA.HI.X.SX32 R235, R76, R2, 0x1, P2 ;  /* 0x000000024ceb7211 */ /* 0x000fe400010f0eff */
[----:B------:R-:W-:Y:S01]  /*19750*/  PRMT R113, R113, 0x7632, R113 ;  /* 0x0000763271717816 */ /* 0x000fe20000000071 */
[----:B------:R0:W-:Y:S01]  /*19760*/  STG.E.U16 [R226.64], R137 ;  /* 0x00000089e2007986 */ /* 0x0001e2000c101504 */
[----:B------:R-:W-:-:S03]  /*19770*/  PRMT R2, R109, 0x7632, R2 ;  /* 0x000076326d027816 */ /* 0x000fc60000000002 */
[----:B------:R-:W-:Y:S01]  /*19780*/  STG.E.U16 [R224.64], R112 ;  /* 0x00000070e0007986 */ /* 0x000fe2000c101504 */
[----:B-1----:R-:W-:-:S03]  /*19790*/  PRMT R105, R105, 0x7632, R105 ;  /* 0x0000763269697816 */ /* 0x002fc60000000069 */
[----:B------:R-:W-:Y:S01]  /*197a0*/  STG.E.U16 [R222.64], R129 ;  /* 0x00000081de007986 */ /* 0x000fe2000c101504 */
[----:B------:R-:W-:-:S03]  /*197b0*/  PRMT R104, R101, 0x7632, R104 ;  /* 0x0000763265687816 */ /* 0x000fc60000000068 */
[----:B------:R-:W-:Y:S01]  /*197c0*/  STG.E.U16 [R220.64], R125 ;  /* 0x0000007ddc007986 */ /* 0x000fe2000c101504 */
[----:B---3--:R-:W-:-:S03]  /*197d0*/  PRMT R97, R97, 0x7632, R97 ;  /* 0x0000763261617816 */ /* 0x008fc60000000061 */
[----:B------:R-:W-:Y:S01]  /*197e0*/  STG.E.U16 [R218.64], R109 ;  /* 0x0000006dda007986 */ /* 0x000fe2000c101504 */
[----:B----4-:R-:W-:-:S03]  /*197f0*/  PRMT R93, R93, 0x7632, R93 ;  /* 0x000076325d5d7816 */ /* 0x010fc6000000005d */
[----:B------:R-:W-:Y:S01]  /*19800*/  STG.E.U16 [R216.64], R108 ;  /* 0x0000006cd8007986 */ /* 0x000fe2000c101504 */
[----:B------:R-:W-:-:S03]  /*19810*/  PRMT R101, R89, 0x7632, R101 ;  /* 0x0000763259657816 */ /* 0x000fc60000000065 */
[----:B------:R-:W-:Y:S01]  /*19820*/  STG.E.U16 [R214.64], R113 ;  /* 0x00000071d6007986 */ /* 0x000fe2000c101504 */
[----:B------:R-:W-:-:S03]  /*19830*/  PRMT R100, R85, 0x7632, R100 ;  /* 0x0000763255647816 */ /* 0x000fc60000000064 */
[----:B------:R-:W-:Y:S01]  /*19840*/  STG.E.U16 [R212.64], R2 ;  /* 0x00000002d4007986 */ /* 0x000fe2000c101504 */
[----:B0-----:R-:W-:-:S03]  /*19850*/  PRMT R81, R81, 0x7632, R81 ;  /* 0x0000763251517816 */ /* 0x001fc60000000051 */
        /* <DEDUP_REMOVED lines=9> */
[----:B------:R-:W-:Y:S04]  /*198f0*/  STG.E.U16 [R198.64], R77 ;  /* 0x0000004dc6007986 */ /* 0x000fe8000c101504 */
[----:B------:R-:W-:Y:S04]  /*19900*/  STG.E.U16 [R196.64], R137 ;  /* 0x00000089c4007986 */ /* 0x000fe8000c101504 */
[----:B------:R0:W-:Y:S04]  /*19910*/  STG.E.U16 [R192.64], R134 ;  /* 0x00000086c0007986 */ /* 0x0001e8000c101504 */
[----:B------:R1:W-:Y:S04]  /*19920*/  STG.E.U16 [R190.64], R130 ;  /* 0x00000082be007986 */ /* 0x0003e8000c101504 */
[----:B------:R3:W-:Y:S04]  /*19930*/  STG.E.U16 [R188.64], R126 ;  /* 0x0000007ebc007986 */ /* 0x0007e8000c101504 */
[----:B------:R-:W-:Y:S04]  /*19940*/  STG.E.U16 [R186.64], R122 ;  /* 0x0000007aba007986 */ /* 0x000fe8000c101504 */
[----:B------:R-:W-:Y:S04]  /*19950*/  STG.E.U16 [R184.64], R118 ;  /* 0x00000076b8007986 */ /* 0x000fe8000c101504 */
[----:B------:R4:W-:Y:S04]  /*19960*/  STG.E.U16 [R182.64], R114 ;  /* 0x00000072b6007986 */ /* 0x0009e8000c101504 */
[----:B------:R2:W-:Y:S04]  /*19970*/  STG.E.U16 [R180.64], R110 ;  /* 0x0000006eb4007986 */ /* 0x0005e8000c101504 */
[----:B------:R2:W-:Y:S01]  /*19980*/  STG.E.U16 [R178.64], R106 ;  /* 0x0000006ab2007986 */ /* 0x0005e2000c101504 */
[----:B0-----:R-:W-:-:S03]  /*19990*/  PRMT R134, R134, 0x7632, R134 ;  /* 0x0000763286867816 */ /* 0x001fc60000000086 */
[----:B------:R0:W-:Y:S01]  /*199a0*/  STG.E.U16 [R176.64], R102 ;  /* 0x00000066b0007986 */ /* 0x0001e2000c101504 */
[----:B-1----:R-:W-:-:S03]  /*199b0*/  PRMT R130, R130, 0x7632, R130 ;  /* 0x0000763282827816 */ /* 0x002fc60000000082 */
[----:B------:R1:W-:Y:S01]  /*199c0*/  STG.E.U16 [R174.64], R98 ;  /* 0x00000062ae007986 */ /* 0x0003e2000c101504 */
[----:B---3--:R-:W-:-:S03]  /*199d0*/  PRMT R126, R126, 0x7632, R126 ;  /* 0x000076327e7e7816 */ /* 0x008fc6000000007e */
[----:B------:R3:W-:Y:S01]  /*199e0*/  STG.E.U16 [R172.64], R94 ;  /* 0x0000005eac007986 */ /* 0x0007e2000c101504 */
[----:B------:R-:W-:-:S03]  /*199f0*/  PRMT R77, R122, 0x7632, R77 ;  /* 0x000076327a4d7816 */ /* 0x000fc6000000004d */
[----:B------:R0:W-:Y:S01]  /*19a00*/  STG.E.U16 [R170.64], R90 ;  /* 0x0000005aaa007986 */ /* 0x0001e2000c101504 */
[----:B------:R-:W-:-:S03]  /*19a10*/  PRMT R76, R118, 0x7632, R76 ;  /* 0x00007632764c7816 */ /* 0x000fc6000000004c */
[----:B------:R0:W-:Y:S01]  /*19a20*/  STG.E.U16 [R168.64], R86 ;  /* 0x00000056a8007986 */ /* 0x0001e2000c101504 */
[----:B----4-:R-:W-:-:S03]  /*19a30*/  PRMT R114, R114, 0x7632, R114 ;  /* 0x0000763272727816 */ /* 0x010fc60000000072 */
[----:B------:R4:W-:Y:S01]  /*19a40*/  STG.E.U16 [R166.64], R82 ;  /* 0x00000052a6007986 */ /* 0x0009e2000c101504 */
[----:B--2---:R-:W-:-:S03]  /*19a50*/  PRMT R110, R110, 0x7632, R110 ;  /* 0x000076326e6e7816 */ /* 0x004fc6000000006e */
[----:B------:R2:W-:Y:S01]  /*19a60*/  STG.E.U16 [R164.64], R78 ;  /* 0x0000004ea4007986 */ /* 0x0005e2000c101504 */
[----:B------:R-:W-:-:S03]  /*19a70*/  PRMT R106, R106, 0x7632, R106 ;  /* 0x000076326a6a7816 */ /* 0x000fc6000000006a */
[----:B------:R2:W-:Y:S01]  /*19a80*/  STG.E.U16 [R162.64], R138 ;  /* 0x0000008aa2007986 */ /* 0x0005e2000c101504 */
[----:B0-----:R-:W-:-:S03]  /*19a90*/  PRMT R102, R102, 0x7632, R102 ;  /* 0x0000763266667816 */ /* 0x001fc60000000066 */
[----:B------:R-:W-:Y:S01]  /*19aa0*/  STG.E.U16 [R160.64], R134 ;  /* 0x00000086a0007986 */ /* 0x000fe2000c101504 */
[----:B-1----:R-:W-:-:S03]  /*19ab0*/  PRMT R98, R98, 0x7632, R98 ;  /* 0x0000763262627816 */ /* 0x002fc60000000062 */
[----:B------:R-:W-:Y:S01]  /*19ac0*/  STG.E.U16 [R158.64], R130 ;  /* 0x000000829e007986 */ /* 0x000fe2000c101504 */
[----:B---3--:R-:W-:-:S03]  /*19ad0*/  PRMT R94, R94, 0x7632, R94 ;  /* 0x000076325e5e7816 */ /* 0x008fc6000000005e */
[----:B------:R-:W-:Y:S01]  /*19ae0*/  STG.E.U16 [R156.64], R126 ;  /* 0x0000007e9c007986 */ /* 0x000fe2000c101504 */
[----:B------:R-:W-:-:S03]  /*19af0*/  PRMT R90, R90, 0x7632, R90 ;  /* 0x000076325a5a7816 */ /* 0x000fc6000000005a */
[----:B------:R-:W-:Y:S01]  /*19b00*/  STG.E.U16 [R154.64], R77 ;  /* 0x0000004d9a007986 */ /* 0x000fe2000c101504 */
[----:B------:R-:W-:-:S03]  /*19b10*/  PRMT R86, R86, 0x7632, R86 ;  /* 0x0000763256567816 */ /* 0x000fc60000000056 */
[----:B------:R-:W-:Y:S01]  /*19b20*/  STG.E.U16 [R152.64], R76 ;  /* 0x0000004c98007986 */ /* 0x000fe2000c101504 */
[----:B----4-:R-:W-:-:S03]  /*19b30*/  PRMT R82, R82, 0x7632, R82 ;  /* 0x0000763252527816 */ /* 0x010fc60000000052 */
[----:B------:R-:W-:Y:S01]  /*19b40*/  STG.E.U16 [R150.64], R114 ;  /* 0x0000007296007986 */ /* 0x000fe2000c101504 */
[----:B--2---:R-:W-:-:S03]  /*19b50*/  PRMT R78, R78, 0x7632, R78 ;  /* 0x000076324e4e7816 */ /* 0x004fc6000000004e */
        /* <DEDUP_REMOVED lines=11> */
[----:B------:R-:W-:Y:S01]  /*19c10*/  STG.E.U16 [R62.64], R135 ;  /* 0x000000873e007986 */ /* 0x000fe2000c101504 */
[----:B------:R-:W-:-:S03]  /*19c20*/  LOP3.LUT R120, R120, 0x18, RZ, 0xc0, !PT ;  /* 0x0000001878787812 */ /* 0x000fc600078ec0ff */
[----:B------:R-:W-:Y:S01]  /*19c30*/  STG.E.U16 [R58.64], R131 ;  /* 0x000000833a007986 */ /* 0x000fe2000c101504 */
[----:B------:R-:W-:-:S03]  /*19c40*/  FSETP.NEU.AND P2, PT, R252, RZ, PT ;  /* 0x000000fffc00720b */ /* 0x000fc60003f4d000 */
[----:B------:R-:W-:Y:S04]  /*19c50*/  STG.E.U16 [R54.64], R127 ;  /* 0x0000007f36007986 */ /* 0x000fe8000c101504 */
[----:B------:R-:W2:Y:S04]  /*19c60*/  LDL.LU.64 R238, [R1+0x5e0] ;  /* 0x0005e00001ee7983 */ /* 0x000ea80000300a00 */
[----:B------:R-:W-:Y:S04]  /*19c70*/  STG.E.U16 [R50.64], R123 ;  /* 0x0000007b32007986 */ /* 0x000fe8000c101504 */
[----:B------:R-:W3:Y:S04]  /*19c80*/  LDL.LU R136, [R1+0x8c] ;  /* 0x00008c0001887983 */ /* 0x000ee80000300800 */
[----:B------:R-:W-:Y:S04]  /*19c90*/  STG.E.U16 [R46.64], R119 ;  /* 0x000000772e007986 */ /* 0x000fe8000c101504 */
[----:B------:R-:W4:Y:S04]  /*19ca0*/  LDL.LU R252, [R1+0x88] ;  /* 0x0000880001fc7983 */ /* 0x000f280000300800 */
[----:B------:R-:W-:Y:S01]  /*19cb0*/  STG.E.U16 [R42.64], R115 ;  /* 0x000000732a007986 */ /* 0x000fe2000c101504 */
[----:B------:R-:W-:-:S03]  /*19cc0*/  LEA.HI R84, R120, R84, RZ, 0x1f ;  /* 0x0000005478547211 */ /* 0x000fc600078ff8ff */
[----:B------:R-:W2:Y:S04]  /*19cd0*/  LDL.LU R88, [R1+0x84] ;  /* 0x0000840001587983 */ /* 0x000ea80000300800 */
[----:B------:R-:W-:Y:S04]  /*19ce0*/  STG.E.U16 [R38.64], R111 ;  /* 0x0000006f26007986 */ /* 0x000fe8000c101504 */
[----:B------:R-:W2:Y:S04]  /*19cf0*/  LDL.LU R92, [R1+0x54] ;  /* 0x00005400015c7983 */ /* 0x000ea80000300800 */
[----:B------:R-:W-:Y:S01]  /*19d00*/  STG.E.U16 [R34.64], R107 ;  /* 0x0000006b22007986 */ /* 0x000fe2000c101504 */
[----:B------:R-:W-:-:S03]  /*19d10*/  FSEL R0, R128, -INF , P3 ;  /* 0xff80000080007808 */ /* 0x000fc60001800000 */
[----:B------:R-:W2:Y:S04]  /*19d20*/  LDL.LU R96, [R1+0x7c] ;  /* 0x00007c0001607983 */ /* 0x000ea80000300800 */
[----:B------:R-:W-:Y:S04]  /*19d30*/  STG.E.U16 [R30.64], R103 ;  /* 0x000000671e007986 */ /* 0x000fe8000c101504 */
        /* <DEDUP_REMOVED lines=8> */
[----:B------:R-:W-:Y:S04]  /*19dc0*/  STG.E.U16 [R10.64], R83 ;  /* 0x000000530a007986 */ /* 0x000fe8000c101504 */
[----:B------:R-:W-:Y:S04]  /*19dd0*/  STG.E.U16 [R8.64], R79 ;  /* 0x0000004f08007986 */ /* 0x000fe8000c101504 */
[----:B------:R0:W-:Y:S02]  /*19de0*/  STG.E.U16 [R6.64], R139 ;  /* 0x0000008b06007986 */ /* 0x0001e4000c101504 */
[----:B0-----:R-:W-:-:S02]  /*19df0*/  FSEL R6, R236, -INF , P0 ;  /* 0xff800000ec067808 */ /* 0x001fc40000000000 */
[----:B------:R-:W2:Y:S01]  /*19e00*/  LDL.LU R236, [R1+0x5dc] ;  /* 0x0005dc0001ec7983 */ /* 0x000ea20000300800 */
[----:B------:R-:W-:Y:S02]  /*19e10*/  PRMT R2, R135, 0x7632, R2 ;  /* 0x0000763287027816 */ /* 0x000fe40000000002 */
[----:B------:R-:W-:Y:S02]  /*19e20*/  PRMT R3, R131, 0x7632, R3 ;  /* 0x0000763283037816 */ /* 0x000fe40000000003 */
[----:B------:R-:W-:Y:S02]  /*19e30*/  PRMT R59, R127, 0x7632, R59 ;  /* 0x000076327f3b7816 */ /* 0x000fe4000000003b */
[----:B------:R-:W-:Y:S01]  /*19e40*/  PRMT R55, R123, 0x7632, R55 ;  /* 0x000076327b377816 */ /* 0x000fe20000000037 */
[----:B------:R0:W-:Y:S01]  /*19e50*/  STG.E.U16 [R64.64], R2 ;  /* 0x0000000240007986 */ /* 0x0001e2000c101504 */
[----:B------:R-:W-:Y:S02]  /*19e60*/  PRMT R51, R119, 0x7632, R51 ;  /* 0x0000763277337816 */ /* 0x000fe40000000033 */
[----:B------:R-:W-:Y:S01]  /*19e70*/  PRMT R47, R115, 0x7632, R47 ;  /* 0x00007632732f7816 */ /* 0x000fe2000000002f */
[----:B------:R1:W-:Y:S01]  /*19e80*/  STG.E.U16 [R60.64], R3 ;  /* 0x000000033c007986 */ /* 0x0003e2000c101504 */
        /* <DEDUP_REMOVED lines=21> */
[----:B------:R0:W-:Y:S04]  /*19fe0*/  STG.E.U16 [R12.64], R15 ;  /* 0x0000000f0c007986 */ /* 0x0001e8000c101504 */
[----:B------:R0:W-:Y:S04]  /*19ff0*/  STG.E.U16 [R234.64], R117 ;  /* 0x00000075ea007986 */ /* 0x0001e8000c101504 */
[----:B------:R0:W-:Y:S01]  /*1a000*/  STG.E.U16 [R4.64], R26 ;  /* 0x0000001a04007986 */ /* 0x0001e2000c101504 */
[----:B---3--:R-:W-:-:S02]  /*1a010*/  FFMA R8, R0, 0.69314718246459960938, R136 ;  /* 0x3f31721800087823 */ /* 0x008fc40000000088 */
[----:B----4-:R-:W-:Y:S02]  /*1a020*/  FFMA R9, R80, 0.69314718246459960938, R252 ;  /* 0x3f31721850097823 */ /* 0x010fe400000000fc */
[----:B--2---:R-:W-:Y:S01]  /*1a030*/  FFMA R10, R92, 0.69314718246459960938, R88 ;  /* 0x3f3172185c0a7823 */ /* 0x004fe20000000058 */
[----:B0-----:R-:W-:Y:S02]  /*1a040*/  FSEL R2, R96, -INF , P4 ;  /* 0xff80000060027808 */ /* 0x001fe40002000000 */
[----:B-1----:R-:W-:-:S03]  /*1a050*/  FSEL R3, R116, -INF , P5 ;  /* 0xff80000074037808 */ /* 0x002fc60002800000 */
[----:B------:R-:W-:Y:S01]  /*1a060*/  FFMA R12, R2, 0.69314718246459960938, R239 ;  /* 0x3f317218020c7823 */ /* 0x000fe200000000ef */
[----:B------:R-:W-:Y:S01]  /*1a070*/  FSEL R0, R120, -INF , P6 ;  /* 0xff80000078007808 */ /* 0x000fe20003000000 */
[----:B------:R-:W-:-:S04]  /*1a080*/  FFMA R13, R3, 0.69314718246459960938, R238 ;  /* 0x3f317218030d7823 */ /* 0x000fc800000000ee */
[----:B------:R-:W-:Y:S01]  /*1a090*/  FFMA R14, R0, 0.69314718246459960938, R237 ;  /* 0x3f317218000e7823 */ /* 0x000fe200000000ed */
[----:B------:R-:W-:Y:S01]  /*1a0a0*/  LOP3.LUT R0, R132, 0x70, RZ, 0xc0, !PT ;  /* 0x0000007084007812 */ /* 0x000fe200078ec0ff */
[----:B------:R-:W-:Y:S01]  /*1a0b0*/  FFMA R11, R6, 0.69314718246459960938, R124 ;  /* 0x3f317218060b7823 */ /* 0x000fe2000000007c */
[----:B------:R-:W-:Y:S01]  /*1a0c0*/  BAR.SYNC.DEFER_BLOCKING 0x0 ;  /* 0x0000000000007b1d */ /* 0x000fe20000010000 */
[----:B------:R-:W-:-:S05]  /*1a0d0*/  FSEL R7, R128, -INF , P2 ;  /* 0xff80000080077808 */ /* 0x000fca0001000000 */
[----:B------:R0:W-:Y:S01]  /*1a0e0*/  STS.128 [R0], R8 ;  /* 0x0000000800007388 */ /* 0x0001e20000000c00 */
[----:B------:R-:W-:-:S05]  /*1a0f0*/  FFMA R15, R7, 0.69314718246459960938, R236 ;  /* 0x3f317218070f7823 */ /* 0x000fca00000000ec */
[----:B------:R0:W-:Y:S04]  /*1a100*/  STS.128 [R0+0x80], R12 ;  /* 0x0000800c00007388 */ /* 0x0001e80000000c00 */
[----:B------:R-:W-:Y:S06]  /*1a110*/  BAR.SYNC.DEFER_BLOCKING 0x0 ;  /* 0x0000000000007b1d */ /* 0x000fec0000010000 */
[----:B------:R-:W-:Y:S05]  /*1a120*/  @P1 EXIT ;  /* 0x000000000000194d */ /* 0x000fea0003800000 */
[----:B0-----:R-:W2:Y:S04]  /*1a130*/  LDL.LU R132, [R1+0x5d8] ;  /* 0x0005d80001847983 */ /* 0x001ea80000300800 */
[----:B------:R-:W0:Y:S04]  /*1a140*/  S2R R128, SR_CTAID.Y ;  /* 0x0000000000807919 */ /* 0x000e280000002600 */
[----:B------:R-:W1:Y:S01]  /*1a150*/  LDS R7, [R84] ;  /* 0x0000000054077984 */ /* 0x000e620000000800 */
[----:B0-----:R-:W-:-:S04]  /*1a160*/  IMAD R0, R128, c[0x0][0x1cc], RZ ;  /* 0x0000730080007a24 */ /* 0x001fc800078e02ff */
[C---:B------:R-:W-:Y:S02]  /*1a170*/  IMAD.SHL.U32 R2, R0.reuse, 0x4, RZ ;  /* 0x0000000400027824 */ /* 0x040fe400078e00ff */
[----:B------:R-:W-:Y:S01]  /*1a180*/  IMAD.HI R0, R0, 0x4, RZ ;  /* 0x0000000400007827 */ /* 0x000fe200078e02ff */
[----:B--2---:R-:W-:-:S03]  /*1a190*/  SHF.L.U32 R3, R132, 0x2, RZ ;  /* 0x0000000284037819 */ /* 0x004fc600000006ff */
[----:B------:R-:W-:Y:S01]  /*1a1a0*/  IMAD.HI R5, R132, 0x4, RZ ;  /* 0x0000000484057827 */ /* 0x000fe200078e02ff */
[----:B------:R-:W-:-:S04]  /*1a1b0*/  IADD3 R2, P0, P1, R3, c[0x0][0x180], R2 ;  /* 0x0000600003027a10 */ /* 0x000fc8000791e002 */
[----:B------:R-:W-:-:S05]  /*1a1c0*/  IADD3.X R3, R5, c[0x0][0x184], R0, P0, P1 ;  /* 0x0000610005037a10 */ /* 0x000fca00007e2400 */
[----:B-1----:R-:W-:Y:S01]  /*1a1d0*/  STG.E [R2.64], R7 ;  /* 0x0000000702007986 */ /* 0x002fe2000c101904 */
[----:B------:R-:W-:Y:S05]  /*1a1e0*/  EXIT ;  /* 0x000000000000794d */ /* 0x000fea0003800000 */
.L_x_2:
[----:B------:R-:W-:-:S00]  /*1a1f0*/  BRA `(.L_x_2) ;  /* 0xfffffff000007947 */ /* 0x000fc0000383ffff */
[----:B------:R-:W-:-:S00]  /*1a200*/  NOP ;  /* 0x0000000000007918 */ /* 0x000fc00000000000 */
[----:B------:R-:W-:-:S00]  /*1a210*/  NOP ;  /* 0x0000000000007918 */ /* 0x000fc00000000000 */
[----:B------:R-:W-:-:S00]  /*1a220*/  NOP ;  /* 0x0000000000007918 */ /* 0x000fc00000000000 */
[----:B------:R-:W-:-:S00]  /*1a230*/  NOP ;  /* 0x0000000000007918 */ /* 0x000fc00000000000 */
[----:B------:R-:W-:-:S00]  /*1a240*/  NOP ;  /* 0x0000000000007918 */ /* 0x000fc00000000000 */
[----:B------:R-:W-:-:S00]  /*1a250*/  NOP ;  /* 0x0000000000007918 */ /* 0x000fc00000000000 */
[----:B------:R-:W-:-:S00]  /*1a260*/  NOP ;  /* 0x0000000000007918 */ /* 0x000fc00000000000 */
[----:B------:R-:W-:-:S00]  /*1a270*/  NOP ;  /* 0x0000000000007918 */ /* 0x000fc00000000000 */
.L_x_3:


//--------------------- .nv.global.init           --------------------------
	.section	.nv.global.init,"aw",@progbits
.nv.global.init:
	.type		_$_str,@object
	.size		_$_str,(.L_0 - _$_str)
_$_str:
        /*0000*/ 	.byte	0x5f, 0x5f, 0x43, 0x55, 0x44, 0x41, 0x5f, 0x46, 0x54, 0x5a, 0x00
.L_0:


//--------------------- .nv.shared.attn_fwd       --------------------------
	.section	.nv.shared.attn_fwd,"aw",@nobits
	.sectionflags	@""
	.align	16
